	.target	sm_80

	.elftype	@"ET_EXEC"


//--------------------- .note.nv.tkinfo           --------------------------
	.section	.note.nv.tkinfo,"",@"SHT_NOTE"
	.sectionflags	@"SHF_NOTE_NV_TKINFO"
	.tkinfo
        /*0018*/ 	.word	0x00000002
        /*0030*/ 	.string	""
        /*0030*/ 	.string	"ptxas"
        /*0030*/ 	.string	"Cuda compilation tools, release 13.0, V13.0.88"
        /*0030*/ 	.string	"Build cuda_13.0.r13.0/compiler.36424714_0"
        /*0030*/ 	.string	"-v  -suppress-debug-info  -lineinfo  -arch sm_80 "



//--------------------- .note.nv.cuinfo           --------------------------
	.section	.note.nv.cuinfo,"",@"SHT_NOTE"
	.sectionflags	@"SHF_NOTE_NV_CUINFO"
        /*0018*/ 	.short	0x0002
        /*001a*/ 	.short	0x0050
        /*001c*/ 	.short	0x0082
	.zero		2


//--------------------- .nv.info                  --------------------------
	.section	.nv.info,"",@"SHT_CUDA_INFO"
	.align	4


	//----- nvinfo : EIATTR_REGCOUNT
	.align		4
        /*0000*/ 	.byte	0x04, 0x2f
        /*0002*/ 	.short	(.L_1 - .L_0)
	.align		4
.L_0:
        /*0004*/ 	.word	index@(matmul_kernel)
        /*0008*/ 	.word	0x00000020


	//----- nvinfo : EIATTR_FRAME_SIZE
	.align		4
.L_1:
        /*000c*/ 	.byte	0x04, 0x11
        /*000e*/ 	.short	(.L_3 - .L_2)
	.align		4
.L_2:
        /*0010*/ 	.word	index@(matmul_kernel)
        /*0014*/ 	.word	0x00002d98


	//----- nvinfo : EIATTR_MIN_STACK_SIZE
	.align		4
.L_3:
        /*0018*/ 	.byte	0x04, 0x12
        /*001a*/ 	.short	(.L_5 - .L_4)
	.align		4
.L_4:
        /*001c*/ 	.word	index@(matmul_kernel)
        /*0020*/ 	.word	0x00002d98
.L_5:


//--------------------- .nv.info.matmul_kernel    --------------------------
	.section	.nv.info.matmul_kernel,"",@"SHT_CUDA_INFO"
	.sectionflags	@""
	.align	4


	//----- nvinfo : EIATTR_CUDA_API_VERSION
	.align		4
        /*0000*/ 	.byte	0x04, 0x37
        /*0002*/ 	.short	(.L_7 - .L_6)
.L_6:
        /*0004*/ 	.word	0x00000082


	//----- nvinfo : EIATTR_SW2861232_WAR
	.align		4
.L_7:
        /*0008*/ 	.byte	0x01, 0x35
	.zero		2


	//----- nvinfo : EIATTR_PARAM_CBANK
	.align		4
        /*000c*/ 	.byte	0x04, 0x0a
        /*000e*/ 	.short	(.L_9 - .L_8)
	.align		4
.L_8:
        /*0010*/ 	.word	index@(.nv.constant0.matmul_kernel)
        /*0014*/ 	.short	0x0160
        /*0016*/ 	.short	0x0050


	//----- nvinfo : EIATTR_CBANK_PARAM_SIZE
	.align		4
.L_9:
        /*0018*/ 	.byte	0x03, 0x19
        /*001a*/ 	.short	0x0050


	//----- nvinfo : EIATTR_KPARAM_INFO
	.align		4
        /*001c*/ 	.byte	0x04, 0x17
        /*001e*/ 	.short	(.L_11 - .L_10)
.L_10:
        /*0020*/ 	.word	0x00000000
        /*0024*/ 	.short	0x000d
        /*0026*/ 	.short	0x0048
        /*0028*/ 	.byte	0x00, 0xf4, 0x21, 0x00


	//----- nvinfo : EIATTR_KPARAM_INFO
	.align		4
.L_11:
        /*002c*/ 	.byte	0x04, 0x17
        /*002e*/ 	.short	(.L_13 - .L_12)
.L_12:
        /*0030*/ 	.word	0x00000000
        /*0034*/ 	.short	0x000c
        /*0036*/ 	.short	0x0040
        /*0038*/ 	.byte	0x00, 0xf4, 0x21, 0x00


	//----- nvinfo : EIATTR_KPARAM_INFO
	.align		4
.L_13:
        /*003c*/ 	.byte	0x04, 0x17
        /*003e*/ 	.short	(.L_15 - .L_14)
.L_14:
        /*0040*/ 	.word	0x00000000
        /*0044*/ 	.short	0x000b
        /*0046*/ 	.short	0x0038
        /*0048*/ 	.byte	0x00, 0xf0, 0x11, 0x00


	//----- nvinfo : EIATTR_KPARAM_INFO
	.align		4
.L_15:
        /*004c*/ 	.byte	0x04, 0x17
        /*004e*/ 	.short	(.L_17 - .L_16)
.L_16:
        /*0050*/ 	.word	0x00000000
        /*0054*/ 	.short	0x000a
        /*0056*/ 	.short	0x0034
        /*0058*/ 	.byte	0x00, 0xf0, 0x11, 0x00


	//----- nvinfo : EIATTR_KPARAM_INFO
	.align		4
.L_17:
        /*005c*/ 	.byte	0x04, 0x17
        /*005e*/ 	.short	(.L_19 - .L_18)
.L_18:
        /*0060*/ 	.word	0x00000000
        /*0064*/ 	.short	0x0009
        /*0066*/ 	.short	0x0030
        /*0068*/ 	.byte	0x00, 0xf0, 0x11, 0x00


	//----- nvinfo : EIATTR_KPARAM_INFO
	.align		4
.L_19:
        /*006c*/ 	.byte	0x04, 0x17
        /*006e*/ 	.short	(.L_21 - .L_20)
.L_20:
        /*0070*/ 	.word	0x00000000
        /*0074*/ 	.short	0x0008
        /*0076*/ 	.short	0x002c
        /*0078*/ 	.byte	0x00, 0xf0, 0x11, 0x00


	//----- nvinfo : EIATTR_KPARAM_INFO
	.align		4
.L_21:
        /*007c*/ 	.byte	0x04, 0x17
        /*007e*/ 	.short	(.L_23 - .L_22)
.L_22:
        /*0080*/ 	.word	0x00000000
        /*0084*/ 	.short	0x0007
        /*0086*/ 	.short	0x0028
        /*0088*/ 	.byte	0x00, 0xf0, 0x11, 0x00


	//----- nvinfo : EIATTR_KPARAM_INFO
	.align		4
.L_23:
        /*008c*/ 	.byte	0x04, 0x17
        /*008e*/ 	.short	(.L_25 - .L_24)
.L_24:
        /*0090*/ 	.word	0x00000000
        /*0094*/ 	.short	0x0006
        /*0096*/ 	.short	0x0024
        /*0098*/ 	.byte	0x00, 0xf0, 0x11, 0x00


	//----- nvinfo : EIATTR_KPARAM_INFO
	.align		4
.L_25:
        /*009c*/ 	.byte	0x04, 0x17
        /*009e*/ 	.short	(.L_27 - .L_26)
.L_26:
        /*00a0*/ 	.word	0x00000000
        /*00a4*/ 	.short	0x0005
        /*00a6*/ 	.short	0x0020
        /*00a8*/ 	.byte	0x00, 0xf0, 0x11, 0x00


	//----- nvinfo : EIATTR_KPARAM_INFO
	.align		4
.L_27:
        /*00ac*/ 	.byte	0x04, 0x17
        /*00ae*/ 	.short	(.L_29 - .L_28)
.L_28:
        /*00b0*/ 	.word	0x00000000
        /*00b4*/ 	.short	0x0004
        /*00b6*/ 	.short	0x001c
        /*00b8*/ 	.byte	0x00, 0xf0, 0x11, 0x00


	//----- nvinfo : EIATTR_KPARAM_INFO
	.align		4
.L_29:
        /*00bc*/ 	.byte	0x04, 0x17
        /*00be*/ 	.short	(.L_31 - .L_30)
.L_30:
        /*00c0*/ 	.word	0x00000000
        /*00c4*/ 	.short	0x0003
        /*00c6*/ 	.short	0x0018
        /*00c8*/ 	.byte	0x00, 0xf0, 0x11, 0x00


	//----- nvinfo : EIATTR_KPARAM_INFO
	.align		4
.L_31:
        /*00cc*/ 	.byte	0x04, 0x17
        /*00ce*/ 	.short	(.L_33 - .L_32)
.L_32:
        /*00d0*/ 	.word	0x00000000
        /*00d4*/ 	.short	0x0002
        /*00d6*/ 	.short	0x0010
        /*00d8*/ 	.byte	0x00, 0xf4, 0x21, 0x00


	//----- nvinfo : EIATTR_KPARAM_INFO
	.align		4
.L_33:
        /*00dc*/ 	.byte	0x04, 0x17
        /*00de*/ 	.short	(.L_35 - .L_34)
.L_34:
        /*00e0*/ 	.word	0x00000000
        /*00e4*/ 	.short	0x0001
        /*00e6*/ 	.short	0x0008
        /*00e8*/ 	.byte	0x00, 0xf4, 0x21, 0x00


	//----- nvinfo : EIATTR_KPARAM_INFO
	.align		4
.L_35:
        /*00ec*/ 	.byte	0x04, 0x17
        /*00ee*/ 	.short	(.L_37 - .L_36)
.L_36:
        /*00f0*/ 	.word	0x00000000
        /*00f4*/ 	.short	0x0000
        /*00f6*/ 	.short	0x0000
        /*00f8*/ 	.byte	0x00, 0xf4, 0x21, 0x00


	//----- nvinfo : EIATTR_MAXREG_COUNT
	.align		4
.L_37:
        /*00fc*/ 	.byte	0x03, 0x1b
        /*00fe*/ 	.short	0x0080


	//----- nvinfo : EIATTR_NUM_BARRIERS
	.align		4
        /*0100*/ 	.byte	0x02, 0x4c
        /*0102*/ 	.byte	0x01
	.zero		1


	//----- nvinfo : EIATTR_ANNOTATIONS
	.align		4
        /*0104*/ 	.byte	0x04, 0x55
        /*0106*/ 	.short	(.L_39 - .L_38)


	//   ....[0]....
.L_38:
        /*0108*/ 	.word	0x00000001
        /*010c*/ 	.byte	0x90, 0x05, 0x00, 0x00, 0x01, 0x00, 0x00, 0x00, 0x50, 0x06, 0x00, 0x00, 0x01, 0x00, 0x00, 0x00
        /* <DEDUP_REMOVED lines=328> */
        /*159c*/ 	.byte	0xd0, 0x8f, 0x00, 0x00, 0x01, 0x00, 0x00, 0x00, 0xe0, 0x8f, 0x00, 0x00


	//----- nvinfo : EIATTR_MERCURY_ISA_VERSION
	.align		4
.L_39:
        /*15a8*/ 	.byte	0x03, 0x5f
        /*15aa*/ 	.short	0x0000


	//----- nvinfo : EIATTR_EXIT_INSTR_OFFSETS
	.align		4
        /*15ac*/ 	.byte	0x04, 0x1c
        /*15ae*/ 	.short	(.L_41 - .L_40)


	//   ....[0]....
.L_40:
        /*15b0*/ 	.word	0x0003e840


	//   ....[1]....
        /*15b4*/ 	.word	0x0003e860


	//----- nvinfo : EIATTR_REQNTID
	.align		4
.L_41:
        /*15b8*/ 	.byte	0x04, 0x10
        /*15ba*/ 	.short	(.L_43 - .L_42)
.L_42:
        /*15bc*/ 	.word	0x00000200
        /*15c0*/ 	.word	0x00000001
        /*15c4*/ 	.word	0x00000001
.L_43:


//--------------------- .nv.callgraph             --------------------------
	.section	.nv.callgraph,"",@"SHT_CUDA_CALLGRAPH"
	.align	4
	.sectionentsize	8
	.align		4
        /*0000*/ 	.word	0x00000000
	.align		4
        /*0004*/ 	.word	0xffffffff
	.align		4
        /*0008*/ 	.word	0x00000000
	.align		4
        /*000c*/ 	.word	0xfffffffe
	.align		4
        /*0010*/ 	.word	0x00000000
	.align		4
        /*0014*/ 	.word	0xfffffffd
	.align		4
        /*0018*/ 	.word	0x00000000
	.align		4
        /*001c*/ 	.word	0xfffffffc


//--------------------- .nv.rel.action            --------------------------
	.section	.nv.rel.action,"",@"SHT_CUDA_RELOCINFO"
	.align	8
	.sectionentsize	8
        /*0000*/ 	.byte	0x73, 0x00, 0x00, 0x00, 0x00, 0x00, 0x00, 0x00, 0x00, 0x00, 0x00, 0x11, 0x25, 0x00, 0x05, 0x36


//--------------------- .nv.constant0.matmul_kernel --------------------------
	.section	.nv.constant0.matmul_kernel,"a",@progbits
	.sectionflags	@""
	.align	4
.nv.constant0.matmul_kernel:
	.zero		432


//--------------------- .text.matmul_kernel       --------------------------
	.section	.text.matmul_kernel,"ax",@progbits
	.sectioninfo	@"SHI_REGISTERS=32"
	.align	128
        .global         matmul_kernel
        .type           matmul_kernel,@function
        .size           matmul_kernel,(.L_x_3 - matmul_kernel)
        .other          matmul_kernel,@"STO_CUDA_ENTRY STV_DEFAULT"
matmul_kernel:
.text.matmul_kernel:
[----:B------:R-:W-:Y:S02]  /*0000*/  IMAD.MOV.U32 R1, RZ, RZ, c[0x0][0x28] ;  /* 0x00000a00ff017624 */ /* 0x000fe400078e00ff */
[----:B------:R-:W-:Y:S01]  /*0010*/  IMAD.MOV.U32 R0, RZ, RZ, c[0x0][0x17c] ;  /* 0x00005f00ff007624 */ /* 0x000fe200078e00ff */
[----:B------:R-:W-:Y:S01]  /*0020*/  IABS R13, c[0x0][0x17c] ;  /* 0x00005f00000d7a13 */ /* 0x000fe20000000000 */
[----:B------:R-:W1:Y:S01]  /*0030*/  S2R R15, SR_TID.X ;  /* 0x00000000000f7919 */ /* 0x000e620000002100 */
[----:B------:R-:W-:Y:S02]  /*0040*/  IADD3 R1, R1, -0x2d98, RZ ;  /* 0xffffd26801017810 */ /* 0x000fe40007ffe0ff */
[----:B------:R-:W-:-:S04]  /*0050*/  IADD3 R0, R0, 0x1ff, RZ ;  /* 0x000001ff00007810 */ /* 0x000fc80007ffe0ff */
[----:B------:R-:W-:-:S04]  /*0060*/  SHF.R.S32.HI R3, RZ, 0x1f, R0 ;  /* 0x0000001fff037819 */ /* 0x000fc80000011400 */
[----:B------:R-:W-:-:S04]  /*0070*/  LEA.HI R3, R3, R0, RZ, 0x9 ;  /* 0x0000000003037211 */ /* 0x000fc800078f48ff */
[----:B------:R-:W-:-:S05]  /*0080*/  SHF.R.S32.HI R3, RZ, 0x9, R3 ;  /* 0x00000009ff037819 */ /* 0x000fca0000011403 */
[----:B------:R-:W-:Y:S02]  /*0090*/  IMAD.SHL.U32 R12, R3, 0x8, RZ ;  /* 0x00000008030c7824 */ /* 0x000fe400078e00ff */
[----:B------:R-:W2:Y:S01]  /*00a0*/  S2R R3, SR_CTAID.X ;  /* 0x0000000000037919 */ /* 0x000ea20000002500 */
[----:B-1----:R-:W-:Y:S02]  /*00b0*/  LOP3.LUT R10, R15, 0xff, RZ, 0xc0, !PT ;  /* 0x000000ff0f0a7812 */ /* 0x002fe400078ec0ff */
[-C--:B------:R-:W-:Y:S02]  /*00c0*/  IABS R7, R12.reuse ;  /* 0x0000000c00077213 */ /* 0x080fe40000000000 */
[----:B------:R-:W-:Y:S02]  /*00d0*/  IABS R8, R12 ;  /* 0x0000000c00087213 */ /* 0x000fe40000000000 */
[----:B------:R-:W1:Y:S08]  /*00e0*/  I2F.RP R0, R7 ;  /* 0x0000000700007306 */ /* 0x000e700000209400 */
[----:B-1----:R-:W1:Y:S01]  /*00f0*/  MUFU.RCP R0, R0 ;  /* 0x0000000000007308 */ /* 0x002e620000001000 */
[----:B--2---:R-:W-:-:S02]  /*0100*/  IABS R6, R3 ;  /* 0x0000000300067213 */ /* 0x004fc40000000000 */
[----:B-1----:R-:W-:Y:S01]  /*0110*/  IADD3 R4, R0, 0xffffffe, RZ ;  /* 0x0ffffffe00047810 */ /* 0x002fe20007ffe0ff */
[----:B------:R-:W-:-:S04]  /*0120*/  IMAD.MOV R0, RZ, RZ, -R8 ;  /* 0x000000ffff007224 */ /* 0x000fc800078e0a08 */
[----:B------:R1:W2:Y:S02]  /*0130*/  F2I.FTZ.U32.TRUNC.NTZ R5, R4 ;  /* 0x0000000400057305 */ /* 0x0002a4000021f000 */
[----:B-1----:R-:W-:Y:S02]  /*0140*/  IMAD.MOV.U32 R4, RZ, RZ, RZ ;  /* 0x000000ffff047224 */ /* 0x002fe400078e00ff */
[----:B--2---:R-:W-:-:S04]  /*0150*/  IMAD.MOV R2, RZ, RZ, -R5 ;  /* 0x000000ffff027224 */ /* 0x004fc800078e0a05 */
[----:B------:R-:W-:Y:S02]  /*0160*/  IMAD R9, R2, R7, RZ ;  /* 0x0000000702097224 */ /* 0x000fe400078e02ff */
[----:B------:R-:W-:Y:S02]  /*0170*/  IMAD.MOV.U32 R2, RZ, RZ, R6 ;  /* 0x000000ffff027224 */ /* 0x000fe400078e0006 */
[----:B------:R-:W-:-:S06]  /*0180*/  IMAD.HI.U32 R5, R5, R9, R4 ;  /* 0x0000000905057227 */ /* 0x000fcc00078e0004 */
[----:B------:R-:W-:-:S04]  /*0190*/  IMAD.HI.U32 R5, R5, R2, RZ ;  /* 0x0000000205057227 */ /* 0x000fc800078e00ff */
[----:B------:R-:W-:-:S05]  /*01a0*/  IMAD R0, R5, R0, R2 ;  /* 0x0000000005007224 */ /* 0x000fca00078e0202 */
[----:B------:R-:W-:-:S13]  /*01b0*/  ISETP.GT.U32.AND P1, PT, R7, R0, PT ;  /* 0x000000000700720c */ /* 0x000fda0003f24070 */
[----:B------:R-:W-:Y:S01]  /*01c0*/  @!P1 IMAD.IADD R0, R0, 0x1, -R7 ;  /* 0x0000000100009824 */ /* 0x000fe200078e0a07 */
[----:B------:R-:W-:Y:S02]  /*01d0*/  @!P1 IADD3 R5, R5, 0x1, RZ ;  /* 0x0000000105059810 */ /* 0x000fe40007ffe0ff */
[----:B------:R-:W-:Y:S02]  /*01e0*/  ISETP.NE.AND P1, PT, R12, RZ, PT ;  /* 0x000000ff0c00720c */ /* 0x000fe40003f25270 */
[----:B------:R-:W-:Y:S02]  /*01f0*/  ISETP.GE.U32.AND P0, PT, R0, R7, PT ;  /* 0x000000070000720c */ /* 0x000fe40003f06070 */
[----:B------:R-:W-:Y:S01]  /*0200*/  LOP3.LUT R0, R3, R12, RZ, 0x3c, !PT ;  /* 0x0000000c03007212 */ /* 0x000fe200078e3cff */
[----:B------:R-:W1:Y:S03]  /*0210*/  I2F.RP R7, R13 ;  /* 0x0000000d00077306 */ /* 0x000e660000209400 */
[----:B------:R-:W-:Y:S01]  /*0220*/  ISETP.GE.AND P2, PT, R0, RZ, PT ;  /* 0x000000ff0000720c */ /* 0x000fe20003f46270 */
[----:B------:R-:W-:-:S05]  /*0230*/  IMAD.MOV.U32 R0, RZ, RZ, c[0x0][0x178] ;  /* 0x00005e00ff007624 */ /* 0x000fca00078e00ff */
[----:B------:R-:W-:Y:S02]  /*0240*/  IADD3 R0, R0, 0xff, RZ ;  /* 0x000000ff00007810 */ /* 0x000fe40007ffe0ff */
[----:B------:R-:W-:-:S05]  /*0250*/  @P0 IADD3 R5, R5, 0x1, RZ ;  /* 0x0000000105050810 */ /* 0x000fca0007ffe0ff */
[----:B------:R-:W-:Y:S01]  /*0260*/  IMAD.MOV.U32 R2, RZ, RZ, R5 ;  /* 0x000000ffff027224 */ /* 0x000fe200078e0005 */
[----:B------:R-:W-:Y:S01]  /*0270*/  SHF.R.S32.HI R5, RZ, 0x1f, R0 ;  /* 0x0000001fff057819 */ /* 0x000fe20000011400 */
[----:B-1----:R-:W1:Y:S02]  /*0280*/  MUFU.RCP R7, R7 ;  /* 0x0000000700077308 */ /* 0x002e640000001000 */
[----:B------:R-:W-:Y:S01]  /*0290*/  @!P2 IMAD.MOV R2, RZ, RZ, -R2 ;  /* 0x000000ffff02a224 */ /* 0x000fe200078e0a02 */
[----:B------:R-:W-:Y:S02]  /*02a0*/  @!P1 LOP3.LUT R2, RZ, R12, RZ, 0x33, !PT ;  /* 0x0000000cff029212 */ /* 0x000fe400078e33ff */
[----:B------:R-:W-:-:S03]  /*02b0*/  LEA.HI R5, R5, R0, RZ, 0x8 ;  /* 0x0000000005057211 */ /* 0x000fc600078f40ff */
[----:B------:R-:W-:Y:S02]  /*02c0*/  IMAD.SHL.U32 R26, R2, 0x8, RZ ;  /* 0x00000008021a7824 */ /* 0x000fe400078e00ff */
[----:B------:R-:W-:-:S03]  /*02d0*/  IMAD.MOV R2, RZ, RZ, -R2 ;  /* 0x000000ffff027224 */ /* 0x000fc600078e0a02 */
[----:B------:R-:W-:Y:S01]  /*02e0*/  LEA.HI.SX32 R5, R5, -R26, 0x18 ;  /* 0x8000001a05057211 */ /* 0x000fe200078fc2ff */
[----:B------:R-:W-:Y:S01]  /*02f0*/  IMAD R12, R12, R2, R3 ;  /* 0x000000020c0c7224 */ /* 0x000fe200078e0203 */
[----:B-1----:R-:W-:Y:S02]  /*0300*/  IADD3 R24, R7, 0xffffffe, RZ ;  /* 0x0ffffffe07187810 */ /* 0x002fe40007ffe0ff */
[----:B------:R-:W-:Y:S02]  /*0310*/  IMNMX R14, R5, 0x8, PT ;  /* 0x00000008050e7817 */ /* 0x000fe40003800200 */
[----:B------:R-:W-:Y:S01]  /*0320*/  IABS R2, R12 ;  /* 0x0000000c00027213 */ /* 0x000fe20000000000 */
[----:B------:R1:W-:Y:S01]  /*0330*/  F2I.FTZ.U32.TRUNC.NTZ R25, R24 ;  /* 0x0000001800197305 */ /* 0x0003e2000021f000 */
[----:B------:R-:W-:-:S07]  /*0340*/  IABS R0, R14 ;  /* 0x0000000e00007213 */ /* 0x000fce0000000000 */
[----:B------:R-:W2:Y:S01]  /*0350*/  I2F.RP R6, R0 ;  /* 0x0000000000067306 */ /* 0x000ea20000209400 */
[----:B-1----:R-:W-:-:S07]  /*0360*/  IMAD.MOV.U32 R24, RZ, RZ, RZ ;  /* 0x000000ffff187224 */ /* 0x002fce00078e00ff */
[----:B--2---:R-:W1:Y:S02]  /*0370*/  MUFU.RCP R6, R6 ;  /* 0x0000000600067308 */ /* 0x004e640000001000 */
[----:B-1----:R-:W-:Y:S02]  /*0380*/  IADD3 R4, R6, 0xffffffe, RZ ;  /* 0x0ffffffe06047810 */ /* 0x002fe40007ffe0ff */
[----:B------:R-:W-:-:S04]  /*0390*/  IABS R6, R14 ;  /* 0x0000000e00067213 */ /* 0x000fc80000000000 */
[----:B------:R1:W2:Y:S02]  /*03a0*/  F2I.FTZ.U32.TRUNC.NTZ R5, R4 ;  /* 0x0000000400057305 */ /* 0x0002a4000021f000 */
[----:B-1----:R-:W-:Y:S02]  /*03b0*/  IMAD.MOV.U32 R4, RZ, RZ, RZ ;  /* 0x000000ffff047224 */ /* 0x002fe400078e00ff */
[----:B--2---:R-:W-:-:S04]  /*03c0*/  IMAD.MOV R9, RZ, RZ, -R5 ;  /* 0x000000ffff097224 */ /* 0x004fc800078e0a05 */
[----:B------:R-:W-:-:S04]  /*03d0*/  IMAD R3, R9, R0, RZ ;  /* 0x0000000009037224 */ /* 0x000fc800078e02ff */
[----:B------:R-:W-:-:S04]  /*03e0*/  IMAD.HI.U32 R4, R5, R3, R4 ;  /* 0x0000000305047227 */ /* 0x000fc800078e0004 */
[----:B------:R-:W-:Y:S02]  /*03f0*/  IMAD.MOV.U32 R3, RZ, RZ, R2 ;  /* 0x000000ffff037224 */ /* 0x000fe400078e0002 */
[----:B------:R-:W-:Y:S01]  /*0400*/  IMAD.MOV R2, RZ, RZ, -R6 ;  /* 0x000000ffff027224 */ /* 0x000fe200078e0a06 */
[----:B------:R-:W-:Y:S01]  /*0410*/  LOP3.LUT R6, R15, 0x1ff, RZ, 0xc0, !PT ;  /* 0x000001ff0f067812 */ /* 0x000fe200078ec0ff */
[----:B------:R-:W-:-:S04]  /*0420*/  IMAD.HI.U32 R8, R4, R3, RZ ;  /* 0x0000000304087227 */ /* 0x000fc800078e00ff */
[----:B------:R-:W-:Y:S01]  /*0430*/  IMAD R3, R8, R2, R3 ;  /* 0x0000000208037224 */ /* 0x000fe200078e0203 */
[----:B------:R-:W-:Y:S01]  /*0440*/  IABS R2, c[0x0][0x178] ;  /* 0x00005e0000027a13 */ /* 0x000fe20000000000 */
[----:B------:R-:W-:Y:S02]  /*0450*/  IMAD.SHL.U32 R6, R6, 0x4, RZ ;  /* 0x0000000406067824 */ /* 0x000fe400078e00ff */
[----:B------:R-:W-:Y:S01]  /*0460*/  IMAD.MOV.U32 R5, RZ, RZ, 0x3f ;  /* 0x0000003fff057424 */ /* 0x000fe200078e00ff */
[----:B------:R-:W-:Y:S01]  /*0470*/  ISETP.GT.U32.AND P1, PT, R0, R3, PT ;  /* 0x000000030000720c */ /* 0x000fe20003f24070 */
[----:B------:R-:W-:Y:S01]  /*0480*/  IMAD.MOV.U32 R17, RZ, RZ, R2 ;  /* 0x000000ffff117224 */ /* 0x000fe200078e0002 */
[----:B------:R-:W-:Y:S02]  /*0490*/  SHF.R.S32.HI R2, RZ, 0x8, R15 ;  /* 0x00000008ff027819 */ /* 0x000fe4000001140f */
[----:B------:R-:W-:Y:S01]  /*04a0*/  IADD3 R5, R5, c[0x0][0x180], RZ ;  /* 0x0000600005057a10 */ /* 0x000fe20007ffe0ff */
[----:B------:R-:W1:Y:S01]  /*04b0*/  I2F.RP R4, R17 ;  /* 0x0000001100047306 */ /* 0x000e620000209400 */
[----:B------:R-:W-:-:S07]  /*04c0*/  SGXT R2, R2, 0x1 ;  /* 0x000000010202781a */ /* 0x000fce0000000200 */
[----:B------:R-:W-:Y:S01]  /*04d0*/  @!P1 IMAD.IADD R3, R3, 0x1, -R0 ;  /* 0x0000000103039824 */ /* 0x000fe200078e0a00 */
[----:B------:R-:W-:Y:S02]  /*04e0*/  @!P1 IADD3 R8, R8, 0x1, RZ ;  /* 0x0000000108089810 */ /* 0x000fe40007ffe0ff */
[----:B------:R-:W-:Y:S02]  /*04f0*/  ISETP.NE.AND P1, PT, R14, RZ, PT ;  /* 0x000000ff0e00720c */ /* 0x000fe40003f25270 */
[----:B------:R-:W-:Y:S01]  /*0500*/  ISETP.GE.U32.AND P0, PT, R3, R0, PT ;  /* 0x000000000300720c */ /* 0x000fe20003f06070 */
[----:B------:R-:W-:Y:S01]  /*0510*/  IMAD.SHL.U32 R3, R10, 0x4, RZ ;  /* 0x000000040a037824 */ /* 0x000fe200078e00ff */
[----:B------:R-:W-:Y:S01]  /*0520*/  LOP3.LUT R0, R12, R14, RZ, 0x3c, !PT ;  /* 0x0000000e0c007212 */ /* 0x000fe200078e3cff */
[----:B-1----:R-:W1:Y:S01]  /*0530*/  MUFU.RCP R4, R4 ;  /* 0x0000000400047308 */ /* 0x002e620000001000 */
[----:B------:R-:W-:Y:S02]  /*0540*/  IMAD.MOV R10, RZ, RZ, -R25 ;  /* 0x000000ffff0a7224 */ /* 0x000fe400078e0a19 */
[----:B------:R-:W-:-:S02]  /*0550*/  ISETP.GE.AND P2, PT, R0, RZ, PT ;  /* 0x000000ff0000720c */ /* 0x000fc40003f46270 */
[----:B------:R-:W-:Y:S02]  /*0560*/  LOP3.LUT R2, R3, 0x420, R2, 0x78, !PT ;  /* 0x0000042003027812 */ /* 0x000fe400078e7802 */
[----:B------:R-:W-:Y:S02]  /*0570*/  SHF.R.U32.HI R3, RZ, 0x8, R15 ;  /* 0x00000008ff037819 */ /* 0x000fe4000001160f */
[----:B------:R-:W-:Y:S01]  /*0580*/  LOP3.LUT R0, R15, 0x1c0, RZ, 0xc0, !PT ;  /* 0x000001c00f007812 */ /* 0x000fe200078ec0ff */
[----:B------:R2:W-:Y:S01]  /*0590*/  STL [R1+0x8b0], R2 ;  /* 0x0008b00201007387 */ /* 0x0005e20000100800 */
[----:B------:R-:W-:Y:S02]  /*05a0*/  @P0 IADD3 R8, R8, 0x1, RZ ;  /* 0x0000000108080810 */ /* 0x000fe40007ffe0ff */
[----:B------:R-:W-:Y:S02]  /*05b0*/  SGXT.U32 R9, R3, 0x1 ;  /* 0x000000010309781a */ /* 0x000fe40000000000 */
[----:B------:R-:W-:Y:S01]  /*05c0*/  SHF.R.U32.HI R7, RZ, 0x2, R0 ;  /* 0x00000002ff077819 */ /* 0x000fe20000011600 */
[----:B------:R-:W-:Y:S01]  /*05d0*/  @!P2 IMAD.MOV R8, RZ, RZ, -R8 ;  /* 0x000000ffff08a224 */ /* 0x000fe200078e0a08 */
[----:B------:R-:W-:-:S02]  /*05e0*/  @!P1 LOP3.LUT R8, RZ, R14, RZ, 0x33, !PT ;  /* 0x0000000eff089212 */ /* 0x000fc400078e33ff */
[----:B------:R-:W-:Y:S02]  /*05f0*/  ISETP.GE.AND P2, PT, R9, c[0x0][0x180], PT ;  /* 0x0000600009007a0c */ /* 0x000fe40003f46270 */
[----:B--2---:R-:W-:Y:S01]  /*0600*/  SHF.R.U32.HI R2, RZ, 0x6, R15 ;  /* 0x00000006ff027819 */ /* 0x004fe2000001160f */
[----:B------:R-:W-:Y:S01]  /*0610*/  IMAD.SHL.U32 R9, R8, 0x200, RZ ;  /* 0x0000020008097824 */ /* 0x000fe200078e00ff */
[----:B------:R-:W-:Y:S01]  /*0620*/  LOP3.LUT R27, R6, R7, RZ, 0x3c, !PT ;  /* 0x00000007061b7212 */ /* 0x000fe200078e3cff */
[----:B------:R-:W-:Y:S01]  /*0630*/  IMAD R7, R10, R13, RZ ;  /* 0x0000000d0a077224 */ /* 0x000fe200078e02ff */
[----:B------:R-:W-:Y:S02]  /*0640*/  SGXT.U32 R2, R2, 0x3 ;  /* 0x000000030202781a */ /* 0x000fe40000000000 */
[----:B------:R2:W-:Y:S01]  /*0650*/  STL [R1+0x41c], R9 ;  /* 0x00041c0901007387 */ /* 0x0005e20000100800 */
[----:B------:R-:W-:Y:S01]  /*0660*/  IMAD.HI.U32 R24, R25, R7, R24 ;  /* 0x0000000719187227 */ /* 0x000fe200078e0018 */
[----:B------:R-:W-:-:S02]  /*0670*/  LOP3.LUT R2, R9, R2, RZ, 0xfc, !PT ;  /* 0x0000000209027212 */ /* 0x000fc400078efcff */
[----:B-1----:R-:W-:Y:S01]  /*0680*/  IADD3 R4, R4, 0xffffffe, RZ ;  /* 0x0ffffffe04047810 */ /* 0x002fe20007ffe0ff */
[----:B------:R-:W-:Y:S01]  /*0690*/  STL [R1+0x6a4], R27 ;  /* 0x0006a41b01007387 */ /* 0x000fe20000100800 */
[----:B------:R-:W-:Y:S02]  /*06a0*/  LOP3.LUT R7, R2, 0x1f8, RZ, 0xfc, !PT ;  /* 0x000001f802077812 */ /* 0x000fe400078efcff */
[----:B------:R-:W-:Y:S02]  /*06b0*/  ISETP.GT.AND P0, PT, R5, 0x3f, PT ;  /* 0x0000003f0500780c */ /* 0x000fe40003f04270 */
[----:B--2---:R-:W-:Y:S01]  /*06c0*/  IABS R9, R2 ;  /* 0x0000000200097213 */ /* 0x004fe20000000000 */
[----:B------:R1:W2:Y:S01]  /*06d0*/  F2I.FTZ.U32.TRUNC.NTZ R5, R4 ;  /* 0x0000000400057305 */ /* 0x0002a2000021f000 */
[----:B------:R-:W-:Y:S02]  /*06e0*/  LOP3.LUT R6, R15, 0x3f, RZ, 0xc0, !PT ;  /* 0x0000003f0f067812 */ /* 0x000fe400078ec0ff */
[----:B------:R-:W-:-:S02]  /*06f0*/  IABS R10, R7 ;  /* 0x00000007000a7213 */ /* 0x000fc40000000000 */
[----:B------:R-:W-:Y:S02]  /*0700*/  SEL R0, RZ, 0x4, !P0 ;  /* 0x00000004ff007807 */ /* 0x000fe40004000000 */
[----:B------:R-:W-:Y:S01]  /*0710*/  ISETP.GE.AND P0, PT, R6, c[0x0][0x180], PT ;  /* 0x0000600006007a0c */ /* 0x000fe20003f06270 */
[----:B------:R-:W-:Y:S01]  /*0720*/  IMAD.HI.U32 R6, R24, R10, RZ ;  /* 0x0000000a18067227 */ /* 0x000fe200078e00ff */
[----:B------:R-:W-:Y:S02]  /*0730*/  LOP3.LUT R11, R2, 0x8, RZ, 0xfc, !PT ;  /* 0x00000008020b7812 */ /* 0x000fe400078efcff */
[----:B------:R-:W-:Y:S01]  /*0740*/  SEL R3, R0, RZ, !P2 ;  /* 0x000000ff00037207 */ /* 0x000fe20005000000 */
[----:B-1----:R-:W-:Y:S01]  /*0750*/  IMAD.HI.U32 R4, R24, R9, RZ ;  /* 0x0000000918047227 */ /* 0x002fe200078e00ff */
[----:B------:R-:W-:Y:S02]  /*0760*/  IABS R18, R11 ;  /* 0x0000000b00127213 */ /* 0x000fe40000000000 */
[----:B------:R-:W-:Y:S01]  /*0770*/  ISETP.NE.U32.AND P1, PT, R3, RZ, PT ;  /* 0x000000ff0300720c */ /* 0x000fe20003f25070 */
[----:B------:R-:W-:Y:S01]  /*0780*/  IMAD.MOV R4, RZ, RZ, -R4 ;  /* 0x000000ffff047224 */ /* 0x000fe200078e0a04 */
[----:B------:R-:W-:Y:S01]  /*0790*/  SEL R15, R0, RZ, !P0 ;  /* 0x000000ff000f7207 */ /* 0x000fe20004000000 */
[----:B------:R-:W-:Y:S01]  /*07a0*/  IMAD.MOV R6, RZ, RZ, -R6 ;  /* 0x000000ffff067224 */ /* 0x000fe200078e0a06 */
[----:B------:R-:W-:Y:S01]  /*07b0*/  ISETP.GE.AND P3, PT, R11, RZ, PT ;  /* 0x000000ff0b00720c */ /* 0x000fe20003f66270 */
[----:B------:R-:W-:Y:S01]  /*07c0*/  IMAD R9, R13, R4, R9 ;  /* 0x000000040d097224 */ /* 0x000fe200078e0209 */
[----:B------:R-:W-:Y:S01]  /*07d0*/  ISETP.NE.U32.AND P0, PT, R15, RZ, PT ;  /* 0x000000ff0f00720c */ /* 0x000fe20003f05070 */
[C---:B------:R-:W-:Y:S01]  /*07e0*/  IMAD R6, R13.reuse, R6, R10 ;  /* 0x000000060d067224 */ /* 0x040fe200078e020a */
[----:B------:R-:W-:Y:S01]  /*07f0*/  LOP3.LUT R10, R2, 0x20, RZ, 0xfc, !PT ;  /* 0x00000020020a7812 */ /* 0x000fe200078efcff */
[----:B--2---:R-:W-:Y:S01]  /*0800*/  IMAD.MOV R3, RZ, RZ, -R5 ;  /* 0x000000ffff037224 */ /* 0x004fe200078e0a05 */
[C---:B------:R-:W-:Y:S01]  /*0810*/  ISETP.GT.U32.AND P2, PT, R13.reuse, R9, PT ;  /* 0x000000090d00720c */ /* 0x040fe20003f44070 */
[----:B------:R-:W-:Y:S01]  /*0820*/  IMAD.HI.U32 R16, R24, R18, RZ ;  /* 0x0000001218107227 */ /* 0x000fe200078e00ff */
[----:B------:R-:W-:-:S03]  /*0830*/  ISETP.GT.U32.AND P5, PT, R13, R6, PT ;  /* 0x000000060d00720c */ /* 0x000fc60003fa4070 */
[----:B------:R-:W-:Y:S02]  /*0840*/  IMAD R15, R3, R17, RZ ;  /* 0x00000011030f7224 */ /* 0x000fe400078e02ff */
[----:B------:R-:W-:Y:S02]  /*0850*/  IMAD.MOV R3, RZ, RZ, -R16 ;  /* 0x000000ffff037224 */ /* 0x000fe400078e0a10 */
[----:B------:R-:W-:Y:S02]  /*0860*/  IMAD.MOV.U32 R4, RZ, RZ, RZ ;  /* 0x000000ffff047224 */ /* 0x000fe400078e00ff */
[----:B------:R-:W-:Y:S01]  /*0870*/  IMAD R18, R13, R3, R18 ;  /* 0x000000030d127224 */ /* 0x000fe200078e0212 */
[C---:B------:R-:W-:Y:S01]  /*0880*/  LOP3.LUT R3, R2.reuse, 0x10, RZ, 0xfc, !PT ;  /* 0x0000001002037812 */ /* 0x040fe200078efcff */
[----:B------:R-:W-:Y:S01]  /*0890*/  IMAD.HI.U32 R4, R5, R15, R4 ;  /* 0x0000000f05047227 */ /* 0x000fe200078e0004 */
[----:B------:R-:W-:Y:S02]  /*08a0*/  IABS R15, R10 ;  /* 0x0000000a000f7213 */ /* 0x000fe40000000000 */
[----:B------:R-:W-:Y:S01]  /*08b0*/  IABS R17, R3 ;  /* 0x0000000300117213 */ /* 0x000fe20000000000 */
[----:B------:R-:W-:Y:S01]  /*08c0*/  IMAD.MOV R5, RZ, RZ, -R8 ;  /* 0x000000ffff057224 */ /* 0x000fe200078e0a08 */
[----:B------:R-:W-:Y:S01]  /*08d0*/  LOP3.LUT R8, R2, 0x18, RZ, 0xfc, !PT ;  /* 0x0000001802087812 */ /* 0x000fe200078efcff */
[--C-:B------:R-:W-:Y:S01]  /*08e0*/  @!P2 IMAD.IADD R9, R9, 0x1, -R13.reuse ;  /* 0x000000010909a824 */ /* 0x100fe200078e0a0d */
[C---:B------:R-:W-:Y:S01]  /*08f0*/  ISETP.GT.U32.AND P6, PT, R13.reuse, R18, PT ;  /* 0x000000120d00720c */ /* 0x040fe20003fc4070 */
[----:B------:R-:W-:Y:S01]  /*0900*/  @!P5 IMAD.IADD R6, R6, 0x1, -R13 ;  /* 0x000000010606d824 */ /* 0x000fe200078e0a0d */
[----:B------:R-:W-:Y:S01]  /*0910*/  IABS R16, R8 ;  /* 0x0000000800107213 */ /* 0x000fe20000000000 */
[----:B------:R-:W-:Y:S01]  /*0920*/  IMAD R25, R14, R5, R12 ;  /* 0x000000050e197224 */ /* 0x000fe200078e020c */
[C---:B------:R-:W-:Y:S01]  /*0930*/  ISETP.GT.U32.AND P4, PT, R13.reuse, R9, PT ;  /* 0x000000090d00720c */ /* 0x040fe20003f84070 */
[----:B------:R-:W-:Y:S01]  /*0940*/  IMAD.HI.U32 R5, R24, R17, RZ ;  /* 0x0000001118057227 */ /* 0x000fe200078e00ff */
[----:B------:R-:W-:Y:S01]  /*0950*/  ISETP.GT.U32.AND P2, PT, R13, R6, PT ;  /* 0x000000060d00720c */ /* 0x000fe20003f44070 */
[----:B------:R1:W-:Y:S01]  /*0960*/  STL [R1+0xbc], R4 ;  /* 0x0000bc0401007387 */ /* 0x0003e20000100800 */
[----:B------:R-:W-:Y:S01]  /*0970*/  ISETP.GE.AND P5, PT, R2, RZ, PT ;  /* 0x000000ff0200720c */ /* 0x000fe20003fa6270 */
[----:B------:R-:W-:-:S04]  /*0980*/  IMAD.HI.U32 R12, R24, R16, RZ ;  /* 0x00000010180c7227 */ /* 0x000fc800078e00ff */
[----:B------:R-:W-:Y:S02]  /*0990*/  IMAD.MOV R11, RZ, RZ, -R5 ;  /* 0x000000ffff0b7224 */ /* 0x000fe400078e0a05 */
[----:B------:R-:W-:Y:S02]  /*09a0*/  IMAD.MOV R5, RZ, RZ, -R12 ;  /* 0x000000ffff057224 */ /* 0x000fe400078e0a0c */
[----:B------:R-:W-:Y:S02]  /*09b0*/  @!P4 IMAD.IADD R9, R9, 0x1, -R13 ;  /* 0x000000010909c824 */ /* 0x000fe400078e0a0d */
[C---:B------:R-:W-:Y:S02]  /*09c0*/  IMAD R16, R13.reuse, R5, R16 ;  /* 0x000000050d107224 */ /* 0x040fe400078e0210 */
[----:B------:R-:W-:Y:S01]  /*09d0*/  IMAD.MOV.U32 R19, RZ, RZ, R9 ;  /* 0x000000ffff137224 */ /* 0x000fe200078e0009 */
[----:B------:R-:W-:Y:S01]  /*09e0*/  LOP3.LUT R9, R2, 0x28, RZ, 0xfc, !PT ;  /* 0x0000002802097812 */ /* 0x000fe200078efcff */
[--C-:B------:R-:W-:Y:S01]  /*09f0*/  @!P2 IMAD.IADD R6, R6, 0x1, -R13.reuse ;  /* 0x000000010606a824 */ /* 0x100fe200078e0a0d */
[----:B------:R-:W-:Y:S01]  /*0a00*/  ISETP.GT.U32.AND P2, PT, R13, R16, PT ;  /* 0x000000100d00720c */ /* 0x000fe20003f44070 */
[----:B------:R-:W-:-:S02]  /*0a10*/  @!P6 IMAD.IADD R18, R18, 0x1, -R13 ;  /* 0x000000011212e824 */ /* 0x000fc400078e0a0d */
[----:B------:R-:W-:Y:S01]  /*0a20*/  IMAD R17, R13, R11, R17 ;  /* 0x0000000b0d117224 */ /* 0x000fe200078e0211 */
[----:B------:R-:W-:Y:S01]  /*0a30*/  LOP3.LUT R11, R2, 0x30, RZ, 0xfc, !PT ;  /* 0x00000030020b7812 */ /* 0x000fe200078efcff */
[----:B------:R-:W-:Y:S01]  /*0a40*/  @!P5 IMAD.MOV R19, RZ, RZ, -R19 ;  /* 0x000000ffff13d224 */ /* 0x000fe200078e0a13 */
[----:B------:R-:W-:Y:S01]  /*0a50*/  ISETP.GE.AND P5, PT, R7, RZ, PT ;  /* 0x000000ff0700720c */ /* 0x000fe20003fa6270 */
[----:B-1----:R-:W-:Y:S01]  /*0a60*/  IMAD.HI.U32 R4, R24, R15, RZ ;  /* 0x0000000f18047227 */ /* 0x002fe200078e00ff */
[C---:B------:R-:W-:Y:S02]  /*0a70*/  ISETP.GT.U32.AND P6, PT, R13.reuse, R18, PT ;  /* 0x000000120d00720c */ /* 0x040fe40003fc4070 */
[C---:B------:R-:W-:Y:S01]  /*0a80*/  ISETP.GT.U32.AND P4, PT, R13.reuse, R17, PT ;  /* 0x000000110d00720c */ /* 0x040fe20003f84070 */
[----:B------:R-:W-:Y:S01]  /*0a90*/  IMAD.MOV R4, RZ, RZ, -R4 ;  /* 0x000000ffff047224 */ /* 0x000fe200078e0a04 */
[----:B------:R-:W-:Y:S01]  /*0aa0*/  IABS R5, R11 ;  /* 0x0000000b00057213 */ /* 0x000fe20000000000 */
[----:B------:R-:W-:Y:S01]  /*0ab0*/  @!P2 IMAD.IADD R16, R16, 0x1, -R13 ;  /* 0x000000011010a824 */ /* 0x000fe200078e0a0d */
[----:B------:R-:W-:Y:S01]  /*0ac0*/  IABS R7, R9 ;  /* 0x0000000900077213 */ /* 0x000fe20000000000 */
[----:B------:R-:W-:Y:S01]  /*0ad0*/  IMAD.MOV.U32 R12, RZ, RZ, R6 ;  /* 0x000000ffff0c7224 */ /* 0x000fe200078e0006 */
[----:B------:R1:W-:Y:S01]  /*0ae0*/  STL [R1+0xb8], R19 ;  /* 0x0000b81301007387 */ /* 0x0003e20000100800 */
[----:B------:R-:W-:-:S02]  /*0af0*/  IMAD R15, R13, R4, R15 ;  /* 0x000000040d0f7224 */ /* 0x000fc400078e020f */
[----:B------:R-:W-:Y:S01]  /*0b00*/  @!P5 IMAD.MOV R12, RZ, RZ, -R12 ;  /* 0x000000ffff0cd224 */ /* 0x000fe200078e0a0c */
[----:B------:R-:W-:Y:S01]  /*0b10*/  ISETP.GT.U32.AND P5, PT, R13, R16, PT ;  /* 0x000000100d00720c */ /* 0x000fe20003fa4070 */
[----:B------:R-:W-:-:S03]  /*0b20*/  IMAD.HI.U32 R6, R24, R5, RZ ;  /* 0x0000000518067227 */ /* 0x000fc600078e00ff */
[----:B------:R2:W-:Y:S01]  /*0b30*/  STL [R1+0xd8], R12 ;  /* 0x0000d80c01007387 */ /* 0x0005e20000100800 */
[--C-:B------:R-:W-:Y:S01]  /*0b40*/  @!P6 IMAD.IADD R18, R18, 0x1, -R13.reuse ;  /* 0x000000011212e824 */ /* 0x100fe200078e0a0d */
[----:B------:R-:W-:Y:S01]  /*0b50*/  ISETP.GT.U32.AND P6, PT, R13, R15, PT ;  /* 0x0000000f0d00720c */ /* 0x000fe20003fc4070 */
[----:B------:R-:W-:Y:S01]  /*0b60*/  @!P4 IMAD.IADD R17, R17, 0x1, -R13 ;  /* 0x000000011111c824 */ /* 0x000fe200078e0a0d */
[----:B------:R-:W-:Y:S01]  /*0b70*/  ISETP.GE.AND P4, PT, R3, RZ, PT ;  /* 0x000000ff0300720c */ /* 0x000fe20003f86270 */
[----:B------:R-:W-:Y:S01]  /*0b80*/  IMAD.MOV R6, RZ, RZ, -R6 ;  /* 0x000000ffff067224 */ /* 0x000fe200078e0a06 */
[----:B------:R-:W-:Y:S01]  /*0b90*/  LOP3.LUT R3, R2, 0x38, RZ, 0xfc, !PT ;  /* 0x0000003802037812 */ /* 0x000fe200078efcff */
[----:B------:R-:W-:Y:S01]  /*0ba0*/  IMAD.HI.U32 R4, R24, R7, RZ ;  /* 0x0000000718047227 */ /* 0x000fe200078e00ff */
[C---:B------:R-:W-:Y:S02]  /*0bb0*/  ISETP.GT.U32.AND P2, PT, R13.reuse, R17, PT ;  /* 0x000000110d00720c */ /* 0x040fe40003f44070 */
[----:B-1----:R-:W-:Y:S01]  /*0bc0*/  IABS R19, R3 ;  /* 0x0000000300137213 */ /* 0x002fe20000000000 */
[----:B------:R-:W-:Y:S01]  /*0bd0*/  IMAD R5, R13, R6, R5 ;  /* 0x000000060d057224 */ /* 0x000fe200078e0205 */
[----:B------:R-:W-:Y:S01]  /*0be0*/  LOP3.LUT R6, R2, 0x48, RZ, 0xfc, !PT ;  /* 0x0000004802067812 */ /* 0x000fe200078efcff */
[----:B------:R-:W-:-:S02]  /*0bf0*/  IMAD.MOV R4, RZ, RZ, -R4 ;  /* 0x000000ffff047224 */ /* 0x000fc400078e0a04 */
[--C-:B------:R-:W-:Y:S01]  /*0c00*/  @!P5 IMAD.IADD R16, R16, 0x1, -R13.reuse ;  /* 0x000000011010d824 */ /* 0x100fe200078e0a0d */
[----:B------:R-:W-:Y:S01]  /*0c10*/  ISETP.GT.U32.AND P5, PT, R13, R5, PT ;  /* 0x000000050d00720c */ /* 0x000fe20003fa4070 */
[----:B------:R-:W-:Y:S02]  /*0c20*/  @!P6 IMAD.IADD R15, R15, 0x1, -R13 ;  /* 0x000000010f0fe824 */ /* 0x000fe400078e0a0d */
[----:B------:R-:W-:Y:S01]  /*0c30*/  IMAD R7, R13, R4, R7 ;  /* 0x000000040d077224 */ /* 0x000fe200078e0207 */
[----:B------:R-:W-:Y:S01]  /*0c40*/  LOP3.LUT R4, R2, 0x40, RZ, 0xfc, !PT ;  /* 0x0000004002047812 */ /* 0x000fe200078efcff */
[----:B------:R-:W-:Y:S01]  /*0c50*/  @!P2 IMAD.IADD R17, R17, 0x1, -R13 ;  /* 0x000000011111a824 */ /* 0x000fe200078e0a0d */
[C---:B------:R-:W-:Y:S01]  /*0c60*/  ISETP.GT.U32.AND P6, PT, R13.reuse, R15, PT ;  /* 0x0000000f0d00720c */ /* 0x040fe20003fc4070 */
[----:B------:R-:W-:Y:S01]  /*0c70*/  IMAD.HI.U32 R20, R24, R19, RZ ;  /* 0x0000001318147227 */ /* 0x000fe200078e00ff */
[----:B------:R-:W-:Y:S02]  /*0c80*/  ISETP.GT.U32.AND P2, PT, R13, R7, PT ;  /* 0x000000070d00720c */ /* 0x000fe40003f44070 */
[----:B------:R-:W-:Y:S01]  /*0c90*/  IABS R14, R4 ;  /* 0x00000004000e7213 */ /* 0x000fe20000000000 */
[----:B------:R-:W-:-:S02]  /*0ca0*/  @!P3 IMAD.MOV R18, RZ, RZ, -R18 ;  /* 0x000000ffff12b224 */ /* 0x000fc400078e0a12 */
[--C-:B------:R-:W-:Y:S02]  /*0cb0*/  @!P5 IMAD.IADD R5, R5, 0x1, -R13.reuse ;  /* 0x000000010505d824 */ /* 0x100fe400078e0a0d */
[----:B--2---:R-:W-:Y:S01]  /*0cc0*/  IMAD.HI.U32 R12, R24, R14, RZ ;  /* 0x0000000e180c7227 */ /* 0x004fe200078e00ff */
[----:B------:R-:W-:Y:S02]  /*0cd0*/  STL [R1+0xb4], R18 ;  /* 0x0000b41201007387 */ /* 0x000fe40000100800 */
[----:B------:R-:W-:Y:S01]  /*0ce0*/  ISETP.GT.U32.AND P5, PT, R13, R5, PT ;  /* 0x000000050d00720c */ /* 0x000fe20003fa4070 */
[--C-:B------:R-:W-:Y:S01]  /*0cf0*/  @!P6 IMAD.IADD R15, R15, 0x1, -R13.reuse ;  /* 0x000000010f0fe824 */ /* 0x100fe200078e0a0d */
[----:B------:R-:W-:Y:S01]  /*0d00*/  ISETP.GE.AND P6, PT, R8, RZ, PT ;  /* 0x000000ff0800720c */ /* 0x000fe20003fc6270 */
[----:B------:R-:W-:Y:S01]  /*0d10*/  @!P2 IMAD.IADD R7, R7, 0x1, -R13 ;  /* 0x000000010707a824 */ /* 0x000fe200078e0a0d */
[----:B------:R-:W-:Y:S01]  /*0d20*/  ISETP.GE.AND P2, PT, R10, RZ, PT ;  /* 0x000000ff0a00720c */ /* 0x000fe20003f46270 */
[----:B------:R-:W-:Y:S01]  /*0d30*/  IMAD.MOV R12, RZ, RZ, -R12 ;  /* 0x000000ffff0c7224 */ /* 0x000fe200078e0a0c */
[----:B------:R-:W-:Y:S01]  /*0d40*/  IABS R8, R6 ;  /* 0x0000000600087213 */ /* 0x000fe20000000000 */
[----:B------:R-:W-:Y:S01]  /*0d50*/  IMAD.MOV R20, RZ, RZ, -R20 ;  /* 0x000000ffff147224 */ /* 0x000fe200078e0a14 */
[C---:B------:R-:W-:Y:S01]  /*0d60*/  ISETP.GT.U32.AND P3, PT, R13.reuse, R7, PT ;  /* 0x000000070d00720c */ /* 0x040fe20003f64070 */
[----:B------:R-:W-:-:S02]  /*0d70*/  IMAD R14, R13, R12, R14 ;  /* 0x0000000c0d0e7224 */ /* 0x000fc400078e020e */
[----:B------:R-:W-:Y:S01]  /*0d80*/  IMAD R10, R13, R20, R19 ;  /* 0x000000140d0a7224 */ /* 0x000fe200078e0213 */
[----:B------:R-:W-:Y:S01]  /*0d90*/  LOP3.LUT R20, R2, 0xc8, RZ, 0xfc, !PT ;  /* 0x000000c802147812 */ /* 0x000fe200078efcff */
[----:B------:R-:W-:Y:S01]  /*0da0*/  @!P5 IMAD.IADD R5, R5, 0x1, -R13 ;  /* 0x000000010505d824 */ /* 0x000fe200078e0a0d */
[C---:B------:R-:W-:Y:S01]  /*0db0*/  ISETP.GT.U32.AND P5, PT, R13.reuse, R14, PT ;  /* 0x0000000e0d00720c */ /* 0x040fe20003fa4070 */
[----:B------:R-:W-:Y:S01]  /*0dc0*/  @!P4 IMAD.MOV R17, RZ, RZ, -R17 ;  /* 0x000000ffff11c224 */ /* 0x000fe200078e0a11 */
[----:B------:R-:W-:Y:S01]  /*0dd0*/  ISETP.GT.U32.AND P4, PT, R13, R10, PT ;  /* 0x0000000a0d00720c */ /* 0x000fe20003f84070 */
[----:B------:R-:W-:Y:S01]  /*0de0*/  @!P6 IMAD.MOV R16, RZ, RZ, -R16 ;  /* 0x000000ffff10e224 */ /* 0x000fe200078e0a10 */
[----:B------:R-:W-:Y:S01]  /*0df0*/  ISETP.GE.AND P6, PT, R9, RZ, PT ;  /* 0x000000ff0900720c */ /* 0x000fe20003fc6270 */
[----:B------:R-:W-:Y:S01]  /*0e00*/  @!P2 IMAD.MOV R15, RZ, RZ, -R15 ;  /* 0x000000ffff0fa224 */ /* 0x000fe200078e0a0f */
[----:B------:R-:W-:Y:S01]  /*0e10*/  ISETP.GE.AND P2, PT, R11, RZ, PT ;  /* 0x000000ff0b00720c */ /* 0x000fe20003f46270 */
[----:B------:R-:W-:Y:S01]  /*0e20*/  IMAD.HI.U32 R9, R24, R8, RZ ;  /* 0x0000000818097227 */ /* 0x000fe200078e00ff */
[----:B------:R1:W-:Y:S01]  /*0e30*/  STL [R1+0xb0], R17 ;  /* 0x0000b01101007387 */ /* 0x0003e20000100800 */
[----:B------:R-:W-:-:S02]  /*0e40*/  LOP3.LUT R11, R2, 0x60, RZ, 0xfc, !PT ;  /* 0x00000060020b7812 */ /* 0x000fc400078efcff */
[----:B------:R-:W-:Y:S01]  /*0e50*/  @!P3 IMAD.IADD R7, R7, 0x1, -R13 ;  /* 0x000000010707b824 */ /* 0x000fe200078e0a0d */
[----:B------:R-:W-:Y:S01]  /*0e60*/  ISETP.GE.AND P3, PT, R3, RZ, PT ;  /* 0x000000ff0300720c */ /* 0x000fe20003f66270 */
[----:B------:R2:W-:Y:S01]  /*0e70*/  STL [R1+0xac], R16 ;  /* 0x0000ac1001007387 */ /* 0x0005e20000100800 */
[----:B------:R-:W-:Y:S02]  /*0e80*/  IMAD.MOV R3, RZ, RZ, -R9 ;  /* 0x000000ffff037224 */ /* 0x000fe400078e0a09 */
[----:B------:R-:W-:Y:S01]  /*0e90*/  @!P5 IMAD.IADD R14, R14, 0x1, -R13 ;  /* 0x000000010e0ed824 */ /* 0x000fe200078e0a0d */
[----:B------:R3:W-:Y:S01]  /*0ea0*/  STL [R1+0xa8], R15 ;  /* 0x0000a80f01007387 */ /* 0x0007e20000100800 */
[C---:B------:R-:W-:Y:S01]  /*0eb0*/  IMAD R3, R13.reuse, R3, R8 ;  /* 0x000000030d037224 */ /* 0x040fe200078e0208 */
[----:B------:R-:W-:Y:S01]  /*0ec0*/  LOP3.LUT R8, R2, 0x68, RZ, 0xfc, !PT ;  /* 0x0000006802087812 */ /* 0x000fe200078efcff */
[----:B-1----:R-:W-:Y:S01]  /*0ed0*/  IMAD.MOV.U32 R17, RZ, RZ, R7 ;  /* 0x000000ffff117224 */ /* 0x002fe200078e0007 */
[----:B------:R-:W-:Y:S01]  /*0ee0*/  ISETP.GT.U32.AND P5, PT, R13, R14, PT ;  /* 0x0000000e0d00720c */ /* 0x000fe20003fa4070 */
[----:B------:R-:W-:-:S02]  /*0ef0*/  @!P4 IMAD.IADD R10, R10, 0x1, -R13 ;  /* 0x000000010a0ac824 */ /* 0x000fc400078e0a0d */
[----:B--2---:R-:W-:Y:S01]  /*0f00*/  IMAD.MOV.U32 R16, RZ, RZ, R5 ;  /* 0x000000ffff107224 */ /* 0x004fe200078e0005 */
[C---:B------:R-:W-:Y:S01]  /*0f10*/  LOP3.LUT R5, R2.reuse, 0x58, RZ, 0xfc, !PT ;  /* 0x0000005802057812 */ /* 0x040fe200078efcff */
[----:B------:R-:W-:Y:S01]  /*0f20*/  @!P6 IMAD.MOV R17, RZ, RZ, -R17 ;  /* 0x000000ffff11e224 */ /* 0x000fe200078e0a11 */
[----:B---3--:R-:W-:Y:S01]  /*0f30*/  LOP3.LUT R15, R2, 0x50, RZ, 0xfc, !PT ;  /* 0x00000050020f7812 */ /* 0x008fe200078efcff */
[----:B------:R-:W-:Y:S01]  /*0f40*/  @!P2 IMAD.MOV R16, RZ, RZ, -R16 ;  /* 0x000000ffff10a224 */ /* 0x000fe200078e0a10 */
[C---:B------:R-:W-:Y:S02]  /*0f50*/  ISETP.GT.U32.AND P2, PT, R13.reuse, R3, PT ;  /* 0x000000030d00720c */ /* 0x040fe40003f44070 */
[----:B------:R-:W-:Y:S01]  /*0f60*/  IABS R9, R15 ;  /* 0x0000000f00097213 */ /* 0x000fe20000000000 */
[----:B------:R-:W-:Y:S01]  /*0f70*/  STL [R1+0xa4], R17 ;  /* 0x0000a41101007387 */ /* 0x000fe20000100800 */
[----:B------:R-:W-:Y:S01]  /*0f80*/  ISETP.GE.AND P6, PT, R4, RZ, PT ;  /* 0x000000ff0400720c */ /* 0x000fe20003fc6270 */
[----:B------:R-:W-:Y:S01]  /*0f90*/  @!P5 IMAD.IADD R14, R14, 0x1, -R13 ;  /* 0x000000010e0ed824 */ /* 0x000fe200078e0a0d */
[----:B------:R-:W-:Y:S01]  /*0fa0*/  ISETP.GT.U32.AND P4, PT, R13, R10, PT ;  /* 0x0000000a0d00720c */ /* 0x000fe20003f84070 */
[----:B------:R-:W-:Y:S01]  /*0fb0*/  IMAD.HI.U32 R4, R24, R9, RZ ;  /* 0x0000000918047227 */ /* 0x000fe200078e00ff */
[----:B------:R-:W-:Y:S01]  /*0fc0*/  IABS R7, R5 ;  /* 0x0000000500077213 */ /* 0x000fe20000000000 */
[----:B------:R1:W-:Y:S02]  /*0fd0*/  STL [R1+0xa0], R16 ;  /* 0x0000a01001007387 */ /* 0x0003e40000100800 */
[----:B------:R-:W-:-:S02]  /*0fe0*/  IMAD.MOV R4, RZ, RZ, -R4 ;  /* 0x000000ffff047224 */ /* 0x000fc400078e0a04 */
[----:B------:R-:W-:Y:S02]  /*0ff0*/  @!P2 IMAD.IADD R3, R3, 0x1, -R13 ;  /* 0x000000010303a824 */ /* 0x000fe400078e0a0d */
[C---:B------:R-:W-:Y:S01]  /*1000*/  IMAD R9, R13.reuse, R4, R9 ;  /* 0x000000040d097224 */ /* 0x040fe200078e0209 */
[----:B------:R-:W-:Y:S01]  /*1010*/  IABS R4, R8 ;  /* 0x0000000800047213 */ /* 0x000fe20000000000 */
[----:B------:R-:W-:Y:S01]  /*1020*/  IMAD.HI.U32 R12, R24, R7, RZ ;  /* 0x00000007180c7227 */ /* 0x000fe200078e00ff */
[C---:B------:R-:W-:Y:S02]  /*1030*/  ISETP.GT.U32.AND P2, PT, R13.reuse, R3, PT ;  /* 0x000000030d00720c */ /* 0x040fe40003f44070 */
[----:B------:R-:W-:Y:S01]  /*1040*/  ISETP.GT.U32.AND P5, PT, R13, R9, PT ;  /* 0x000000090d00720c */ /* 0x000fe20003fa4070 */
[----:B------:R-:W-:Y:S01]  /*1050*/  @!P4 IMAD.IADD R10, R10, 0x1, -R13 ;  /* 0x000000010a0ac824 */ /* 0x000fe200078e0a0d */
[----:B------:R-:W-:Y:S01]  /*1060*/  ISETP.GE.AND P4, PT, R6, RZ, PT ;  /* 0x000000ff0600720c */ /* 0x000fe20003f86270 */
[----:B------:R-:W-:Y:S01]  /*1070*/  IMAD.MOV R12, RZ, RZ, -R12 ;  /* 0x000000ffff0c7224 */ /* 0x000fe200078e0a0c */
[----:B------:R-:W-:Y:S01]  /*1080*/  IABS R6, R11 ;  /* 0x0000000b00067213 */ /* 0x000fe20000000000 */
[----:B-1----:R-:W-:-:S02]  /*1090*/  IMAD.MOV.U32 R16, RZ, RZ, R10 ;  /* 0x000000ffff107224 */ /* 0x002fc400078e000a */
[----:B------:R-:W-:Y:S02]  /*10a0*/  IMAD R7, R13, R12, R7 ;  /* 0x0000000c0d077224 */ /* 0x000fe400078e0207 */
[----:B------:R-:W-:-:S04]  /*10b0*/  IMAD.HI.U32 R10, R24, R6, RZ ;  /* 0x00000006180a7227 */ /* 0x000fc800078e00ff */
[--C-:B------:R-:W-:Y:S02]  /*10c0*/  @!P5 IMAD.IADD R9, R9, 0x1, -R13.reuse ;  /* 0x000000010909d824 */ /* 0x100fe400078e0a0d */
[----:B------:R-:W-:Y:S02]  /*10d0*/  IMAD.MOV R10, RZ, RZ, -R10 ;  /* 0x000000ffff0a7224 */ /* 0x000fe400078e0a0a */
[----:B------:R-:W-:Y:S01]  /*10e0*/  @!P2 IMAD.IADD R3, R3, 0x1, -R13 ;  /* 0x000000010303a824 */ /* 0x000fe200078e0a0d */
[C---:B------:R-:W-:Y:S01]  /*10f0*/  ISETP.GT.U32.AND P5, PT, R13.reuse, R9, PT ;  /* 0x000000090d00720c */ /* 0x040fe20003fa4070 */
[C---:B------:R-:W-:Y:S01]  /*1100*/  IMAD R6, R13.reuse, R10, R6 ;  /* 0x0000000a0d067224 */ /* 0x040fe200078e0206 */
[----:B------:R-:W-:Y:S01]  /*1110*/  ISETP.GT.U32.AND P2, PT, R13, R7, PT ;  /* 0x000000070d00720c */ /* 0x000fe20003f44070 */
[----:B------:R-:W-:-:S04]  /*1120*/  IMAD.HI.U32 R10, R24, R4, RZ ;  /* 0x00000004180a7227 */ /* 0x000fc800078e00ff */
[----:B------:R-:W-:Y:S01]  /*1130*/  IMAD.MOV.U32 R12, RZ, RZ, R3 ;  /* 0x000000ffff0c7224 */ /* 0x000fe200078e0003 */
[----:B------:R-:W-:Y:S01]  /*1140*/  LOP3.LUT R3, R2, 0x78, RZ, 0xfc, !PT ;  /* 0x0000007802037812 */ /* 0x000fe200078efcff */
[----:B------:R-:W-:Y:S02]  /*1150*/  IMAD.MOV R10, RZ, RZ, -R10 ;  /* 0x000000ffff0a7224 */ /* 0x000fe400078e0a0a */
[----:B------:R-:W-:Y:S01]  /*1160*/  @!P4 IMAD.MOV R12, RZ, RZ, -R12 ;  /* 0x000000ffff0cc224 */ /* 0x000fe200078e0a0c */
[C---:B------:R-:W-:Y:S01]  /*1170*/  ISETP.GT.U32.AND P4, PT, R13.reuse, R6, PT ;  /* 0x000000060d00720c */ /* 0x040fe20003f84070 */
[----:B------:R-:W-:Y:S02]  /*1180*/  IMAD R4, R13, R10, R4 ;  /* 0x0000000a0d047224 */ /* 0x000fe400078e0204 */
[--C-:B------:R-:W-:Y:S02]  /*1190*/  @!P5 IMAD.IADD R9, R9, 0x1, -R13.reuse ;  /* 0x000000010909d824 */ /* 0x100fe400078e0a0d */
[----:B------:R-:W-:Y:S01]  /*11a0*/  @!P2 IMAD.IADD R7, R7, 0x1, -R13 ;  /* 0x000000010707a824 */ /* 0x000fe200078e0a0d */
[----:B------:R-:W-:Y:S01]  /*11b0*/  ISETP.GT.U32.AND P5, PT, R13, R4, PT ;  /* 0x000000040d00720c */ /* 0x000fe20003fa4070 */
[----:B------:R-:W-:Y:S01]  /*11c0*/  @!P3 IMAD.MOV R16, RZ, RZ, -R16 ;  /* 0x000000ffff10b224 */ /* 0x000fe200078e0a10 */
[----:B------:R-:W-:Y:S01]  /*11d0*/  ISETP.GE.AND P3, PT, R15, RZ, PT ;  /* 0x000000ff0f00720c */ /* 0x000fe20003f66270 */
[----:B------:R-:W-:Y:S01]  /*11e0*/  @!P6 IMAD.MOV R14, RZ, RZ, -R14 ;  /* 0x000000ffff0ee224 */ /* 0x000fe200078e0a0e */
[----:B------:R-:W-:-:S02]  /*11f0*/  ISETP.GE.AND P6, PT, R5, RZ, PT ;  /* 0x000000ff0500720c */ /* 0x000fc40003fc6270 */
[----:B------:R-:W-:Y:S01]  /*1200*/  LOP3.LUT R5, R2, 0x70, RZ, 0xfc, !PT ;  /* 0x0000007002057812 */ /* 0x000fe200078efcff */
[--C-:B------:R-:W-:Y:S01]  /*1210*/  @!P4 IMAD.IADD R6, R6, 0x1, -R13.reuse ;  /* 0x000000010606c824 */ /* 0x100fe200078e0a0d */
[C---:B------:R-:W-:Y:S01]  /*1220*/  ISETP.GT.U32.AND P2, PT, R13.reuse, R7, PT ;  /* 0x000000070d00720c */ /* 0x040fe20003f44070 */
[----:B------:R1:W-:Y:S01]  /*1230*/  STL [R1+0x9c], R16 ;  /* 0x00009c1001007387 */ /* 0x0003e20000100800 */
[----:B------:R-:W-:Y:S02]  /*1240*/  LOP3.LUT R15, R2, 0x80, RZ, 0xfc, !PT ;  /* 0x00000080020f7812 */ /* 0x000fe400078efcff */
[----:B------:R-:W-:Y:S01]  /*1250*/  IABS R17, R5 ;  /* 0x0000000500117213 */ /* 0x000fe20000000000 */
[----:B------:R2:W-:Y:S01]  /*1260*/  STL [R1+0x98], R14 ;  /* 0x0000980e01007387 */ /* 0x0005e20000100800 */
[----:B------:R-:W-:Y:S01]  /*1270*/  ISETP.GT.U32.AND P4, PT, R13, R6, PT ;  /* 0x000000060d00720c */ /* 0x000fe20003f84070 */
[----:B------:R-:W-:Y:S02]  /*1280*/  @!P5 IMAD.IADD R4, R4, 0x1, -R13 ;  /* 0x000000010404d824 */ /* 0x000fe400078e0a0d */
[----:B------:R3:W-:Y:S01]  /*1290*/  STL [R1+0x94], R12 ;  /* 0x0000940c01007387 */ /* 0x0007e20000100800 */
[----:B------:R-:W-:Y:S01]  /*12a0*/  IMAD.HI.U32 R10, R24, R17, RZ ;  /* 0x00000011180a7227 */ /* 0x000fe200078e00ff */
[----:B-1----:R-:W-:-:S02]  /*12b0*/  IABS R16, R3 ;  /* 0x0000000300107213 */ /* 0x002fc40000000000 */
[----:B------:R-:W-:Y:S01]  /*12c0*/  ISETP.GT.U32.AND P5, PT, R13, R4, PT ;  /* 0x000000040d00720c */ /* 0x000fe20003fa4070 */
[----:B------:R-:W-:Y:S01]  /*12d0*/  IMAD.MOV R10, RZ, RZ, -R10 ;  /* 0x000000ffff0a7224 */ /* 0x000fe200078e0a0a */
[----:B--2---:R-:W-:Y:S01]  /*12e0*/  IABS R14, R15 ;  /* 0x0000000f000e7213 */ /* 0x004fe20000000000 */
[----:B------:R-:W-:Y:S01]  /*12f0*/  @!P2 IMAD.IADD R7, R7, 0x1, -R13 ;  /* 0x000000010707a824 */ /* 0x000fe200078e0a0d */
[----:B------:R-:W-:Y:S01]  /*1300*/  ISETP.GE.AND P2, PT, R8, RZ, PT ;  /* 0x000000ff0800720c */ /* 0x000fe20003f46270 */
[----:B------:R-:W-:Y:S01]  /*1310*/  IMAD R17, R13, R10, R17 ;  /* 0x0000000a0d117224 */ /* 0x000fe200078e0211 */
[----:B------:R-:W-:Y:S01]  /*1320*/  LOP3.LUT R10, R2, 0xa0, RZ, 0xfc, !PT ;  /* 0x000000a0020a7812 */ /* 0x000fe200078efcff */
[----:B---3--:R-:W-:Y:S02]  /*1330*/  IMAD.MOV.U32 R12, RZ, RZ, R9 ;  /* 0x000000ffff0c7224 */ /* 0x008fe400078e0009 */
[----:B------:R-:W-:-:S04]  /*1340*/  IMAD.HI.U32 R9, R24, R16, RZ ;  /* 0x0000001018097227 */ /* 0x000fc800078e00ff */
[----:B------:R-:W-:Y:S01]  /*1350*/  @!P3 IMAD.MOV R12, RZ, RZ, -R12 ;  /* 0x000000ffff0cb224 */ /* 0x000fe200078e0a0c */
[----:B------:R-:W-:Y:S01]  /*1360*/  ISETP.GE.AND P3, PT, R11, RZ, PT ;  /* 0x000000ff0b00720c */ /* 0x000fe20003f66270 */
[----:B------:R-:W-:-:S03]  /*1370*/  IMAD.HI.U32 R11, R24, R14, RZ ;  /* 0x0000000e180b7227 */ /* 0x000fc600078e00ff */
[----:B------:R1:W-:Y:S01]  /*1380*/  STL [R1+0x90], R12 ;  /* 0x0000900c01007387 */ /* 0x0003e20000100800 */
[----:B------:R-:W-:Y:S02]  /*1390*/  IMAD.MOV R9, RZ, RZ, -R9 ;  /* 0x000000ffff097224 */ /* 0x000fe400078e0a09 */
[----:B------:R-:W-:Y:S01]  /*13a0*/  IMAD.MOV R8, RZ, RZ, -R11 ;  /* 0x000000ffff087224 */ /* 0x000fe200078e0a0b */
[----:B------:R-:W-:Y:S01]  /*13b0*/  LOP3.LUT R11, R2, 0x98, RZ, 0xfc, !PT ;  /* 0x00000098020b7812 */ /* 0x000fe200078efcff */
[C---:B------:R-:W-:Y:S02]  /*13c0*/  IMAD R16, R13.reuse, R9, R16 ;  /* 0x000000090d107224 */ /* 0x040fe400078e0210 */
[----:B------:R-:W-:Y:S02]  /*13d0*/  IMAD.MOV.U32 R19, RZ, RZ, R7 ;  /* 0x000000ffff137224 */ /* 0x000fe400078e0007 */
[----:B------:R-:W-:Y:S01]  /*13e0*/  @!P4 IMAD.IADD R6, R6, 0x1, -R13 ;  /* 0x000000010606c824 */ /* 0x000fe200078e0a0d */
[C---:B------:R-:W-:Y:S01]  /*13f0*/  ISETP.GT.U32.AND P4, PT, R13.reuse, R17, PT ;  /* 0x000000110d00720c */ /* 0x040fe20003f84070 */
[C---:B------:R-:W-:Y:S01]  /*1400*/  IMAD R14, R13.reuse, R8, R14 ;  /* 0x000000080d0e7224 */ /* 0x040fe200078e020e */
[----:B-1----:R-:W-:Y:S01]  /*1410*/  LOP3.LUT R12, R2, 0x88, RZ, 0xfc, !PT ;  /* 0x00000088020c7812 */ /* 0x002fe200078efcff */
[----:B------:R-:W-:Y:S01]  /*1420*/  @!P6 IMAD.MOV R19, RZ, RZ, -R19 ;  /* 0x000000ffff13e224 */ /* 0x000fe200078e0a13 */
[C---:B------:R-:W-:Y:S01]  /*1430*/  ISETP.GT.U32.AND P6, PT, R13.reuse, R16, PT ;  /* 0x000000100d00720c */ /* 0x040fe20003fc4070 */
[----:B------:R-:W-:Y:S01]  /*1440*/  IMAD.MOV.U32 R18, RZ, RZ, R6 ;  /* 0x000000ffff127224 */ /* 0x000fe200078e0006 */
[----:B------:R-:W-:Y:S01]  /*1450*/  IABS R9, R12 ;  /* 0x0000000c00097213 */ /* 0x000fe20000000000 */
[--C-:B------:R-:W-:Y:S01]  /*1460*/  @!P5 IMAD.IADD R4, R4, 0x1, -R13.reuse ;  /* 0x000000010404d824 */ /* 0x100fe200078e0a0d */
[----:B------:R-:W-:Y:S01]  /*1470*/  ISETP.GT.U32.AND P5, PT, R13, R14, PT ;  /* 0x0000000e0d00720c */ /* 0x000fe20003fa4070 */
[----:B------:R-:W-:Y:S01]  /*1480*/  @!P3 IMAD.MOV R18, RZ, RZ, -R18 ;  /* 0x000000ffff12b224 */ /* 0x000fe200078e0a12 */
[----:B------:R-:W-:Y:S01]  /*1490*/  ISETP.GE.AND P3, PT, R5, RZ, PT ;  /* 0x000000ff0500720c */ /* 0x000fe20003f66270 */
[----:B------:R-:W-:Y:S01]  /*14a0*/  IMAD.MOV.U32 R7, RZ, RZ, R4 ;  /* 0x000000ffff077224 */ /* 0x000fe200078e0004 */
[----:B------:R-:W-:Y:S01]  /*14b0*/  LOP3.LUT R5, R2, 0x90, RZ, 0xfc, !PT ;  /* 0x0000009002057812 */ /* 0x000fe200078efcff */
[----:B------:R-:W-:Y:S01]  /*14c0*/  @!P4 IMAD.IADD R17, R17, 0x1, -R13 ;  /* 0x000000011111c824 */ /* 0x000fe200078e0a0d */
[----:B------:R-:W-:Y:S01]  /*14d0*/  ISETP.GE.AND P4, PT, R3, RZ, PT ;  /* 0x000000ff0300720c */ /* 0x000fe20003f86270 */
[----:B------:R-:W-:Y:S01]  /*14e0*/  @!P2 IMAD.MOV R7, RZ, RZ, -R7 ;  /* 0x000000ffff07a224 */ /* 0x000fe200078e0a07 */
[----:B------:R-:W-:Y:S01]  /*14f0*/  IABS R6, R5 ;  /* 0x0000000500067213 */ /* 0x000fe20000000000 */
[----:B------:R-:W-:Y:S01]  /*1500*/  @!P6 IMAD.IADD R16, R16, 0x1, -R13 ;  /* 0x000000011010e824 */ /* 0x000fe200078e0a0d */
[----:B------:R-:W-:Y:S01]  /*1510*/  ISETP.GT.U32.AND P6, PT, R13, R17, PT ;  /* 0x000000110d00720c */ /* 0x000fe20003fc4070 */
[----:B------:R-:W-:Y:S01]  /*1520*/  STL [R1+0x8c], R19 ;  /* 0x00008c1301007387 */ /* 0x000fe20000100800 */
[----:B------:R-:W-:Y:S01]  /*1530*/  LOP3.LUT R8, R2, 0xa8, RZ, 0xfc, !PT ;  /* 0x000000a802087812 */ /* 0x000fe200078efcff */
[----:B------:R-:W-:-:S02]  /*1540*/  IMAD.MOV.U32 R3, RZ, RZ, R6 ;  /* 0x000000ffff037224 */ /* 0x000fc400078e0006 */
[----:B------:R-:W-:Y:S01]  /*1550*/  @!P5 IMAD.IADD R14, R14, 0x1, -R13 ;  /* 0x000000010e0ed824 */ /* 0x000fe200078e0a0d */
[C---:B------:R-:W-:Y:S01]  /*1560*/  ISETP.GT.U32.AND P5, PT, R13.reuse, R16, PT ;  /* 0x000000100d00720c */ /* 0x040fe20003fa4070 */
[C---:B------:R-:W-:Y:S01]  /*1570*/  IMAD.HI.U32 R4, R24.reuse, R3, RZ ;  /* 0x0000000318047227 */ /* 0x040fe200078e00ff */
[----:B------:R-:W-:Y:S02]  /*1580*/  STL [R1+0x88], R18 ;  /* 0x0000881201007387 */ /* 0x000fe40000100800 */
[----:B------:R-:W-:Y:S01]  /*1590*/  ISETP.GT.U32.AND P2, PT, R13, R14, PT ;  /* 0x0000000e0d00720c */ /* 0x000fe20003f44070 */
[----:B------:R-:W-:Y:S01]  /*15a0*/  IMAD.MOV R4, RZ, RZ, -R4 ;  /* 0x000000ffff047224 */ /* 0x000fe200078e0a04 */
[----:B------:R1:W-:Y:S01]  /*15b0*/  STL [R1+0x84], R7 ;  /* 0x0000840701007387 */ /* 0x0003e20000100800 */
[----:B------:R-:W-:-:S04]  /*15c0*/  IMAD.HI.U32 R6, R24, R9, RZ ;  /* 0x0000000918067227 */ /* 0x000fc800078e00ff */
[C---:B------:R-:W-:Y:S02]  /*15d0*/  IMAD R3, R13.reuse, R4, R3 ;  /* 0x000000040d037224 */ /* 0x040fe400078e0203 */
[--C-:B------:R-:W-:Y:S02]  /*15e0*/  @!P5 IMAD.IADD R16, R16, 0x1, -R13.reuse ;  /* 0x000000011010d824 */ /* 0x100fe400078e0a0d */
[----:B------:R-:W-:Y:S01]  /*15f0*/  IMAD.MOV R6, RZ, RZ, -R6 ;  /* 0x000000ffff067224 */ /* 0x000fe200078e0a06 */
[----:B------:R-:W-:Y:S01]  /*1600*/  ISETP.GT.U32.AND P5, PT, R13, R3, PT ;  /* 0x000000030d00720c */ /* 0x000fe20003fa4070 */
[----:B------:R-:W-:Y:S01]  /*1610*/  @!P6 IMAD.IADD R17, R17, 0x1, -R13 ;  /* 0x000000011111e824 */ /* 0x000fe200078e0a0d */
[----:B-1----:R-:W-:Y:S01]  /*1620*/  IABS R7, R11 ;  /* 0x0000000b00077213 */ /* 0x002fe20000000000 */
[----:B------:R-:W-:Y:S01]  /*1630*/  IMAD R9, R13, R6, R9 ;  /* 0x000000060d097224 */ /* 0x000fe200078e0209 */
[----:B------:R-:W-:Y:S01]  /*1640*/  IABS R6, R10 ;  /* 0x0000000a00067213 */ /* 0x000fe20000000000 */
[----:B------:R-:W-:-:S02]  /*1650*/  IMAD.MOV.U32 R18, RZ, RZ, R17 ;  /* 0x000000ffff127224 */ /* 0x000fc400078e0011 */
[----:B------:R-:W-:Y:S01]  /*1660*/  IMAD.HI.U32 R4, R24, R7, RZ ;  /* 0x0000000718047227 */ /* 0x000fe200078e00ff */
[----:B------:R-:W-:-:S03]  /*1670*/  ISETP.GT.U32.AND P6, PT, R13, R9, PT ;  /* 0x000000090d00720c */ /* 0x000fc60003fc4070 */
[----:B------:R-:W-:Y:S01]  /*1680*/  @!P3 IMAD.MOV R18, RZ, RZ, -R18 ;  /* 0x000000ffff12b224 */ /* 0x000fe200078e0a12 */
[----:B------:R-:W-:Y:S01]  /*1690*/  ISETP.GE.AND P3, PT, R12, RZ, PT ;  /* 0x000000ff0c00720c */ /* 0x000fe20003f66270 */
[----:B------:R-:W-:Y:S02]  /*16a0*/  @!P5 IMAD.IADD R3, R3, 0x1, -R13 ;  /* 0x000000010303d824 */ /* 0x000fe400078e0a0d */
[----:B------:R-:W-:Y:S01]  /*16b0*/  IMAD.MOV R4, RZ, RZ, -R4 ;  /* 0x000000ffff047224 */ /* 0x000fe200078e0a04 */
[----:B------:R-:W-:Y:S01]  /*16c0*/  STL [R1+0x80], R18 ;  /* 0x0000801201007387 */ /* 0x000fe20000100800 */
[----:B------:R-:W-:Y:S01]  /*16d0*/  IMAD.HI.U32 R12, R24, R6, RZ ;  /* 0x00000006180c7227 */ /* 0x000fe200078e00ff */
[----:B------:R-:W-:-:S03]  /*16e0*/  ISETP.GT.U32.AND P5, PT, R13, R3, PT ;  /* 0x000000030d00720c */ /* 0x000fc60003fa4070 */
[----:B------:R-:W-:Y:S02]  /*16f0*/  IMAD R7, R13, R4, R7 ;  /* 0x000000040d077224 */ /* 0x000fe400078e0207 */
[----:B------:R-:W-:Y:S02]  /*1700*/  IMAD.MOV R12, RZ, RZ, -R12 ;  /* 0x000000ffff0c7224 */ /* 0x000fe400078e0a0c */
[--C-:B------:R-:W-:Y:S01]  /*1710*/  @!P2 IMAD.IADD R14, R14, 0x1, -R13.reuse ;  /* 0x000000010e0ea824 */ /* 0x100fe200078e0a0d */
[----:B------:R-:W-:Y:S01]  /*1720*/  ISETP.GE.AND P2, PT, R15, RZ, PT ;  /* 0x000000ff0f00720c */ /* 0x000fe20003f46270 */
[----:B------:R-:W-:Y:S01]  /*1730*/  @!P4 IMAD.MOV R16, RZ, RZ, -R16 ;  /* 0x000000ffff10c224 */ /* 0x000fe200078e0a10 */
[C---:B------:R-:W-:Y:S01]  /*1740*/  ISETP.GT.U32.AND P4, PT, R13.reuse, R7, PT ;  /* 0x000000070d00720c */ /* 0x040fe20003f84070 */
[----:B------:R-:W-:Y:S01]  /*1750*/  IMAD R6, R13, R12, R6 ;  /* 0x0000000c0d067224 */ /* 0x000fe200078e0206 */
[----:B------:R-:W-:Y:S01]  /*1760*/  IABS R15, R8 ;  /* 0x00000008000f7213 */ /* 0x000fe20000000000 */
[--C-:B------:R-:W-:Y:S01]  /*1770*/  @!P6 IMAD.IADD R9, R9, 0x1, -R13.reuse ;  /* 0x000000010909e824 */ /* 0x100fe200078e0a0d */
[----:B------:R-:W-:Y:S01]  /*1780*/  STL [R1+0x7c], R16 ;  /* 0x00007c1001007387 */ /* 0x000fe20000100800 */
[----:B------:R-:W-:Y:S01]  /*1790*/  @!P5 IMAD.IADD R3, R3, 0x1, -R13 ;  /* 0x000000010303d824 */ /* 0x000fe200078e0a0d */
[C---:B------:R-:W-:Y:S01]  /*17a0*/  ISETP.GT.U32.AND P5, PT, R13.reuse, R6, PT ;  /* 0x000000060d00720c */ /* 0x040fe20003fa4070 */
[----:B------:R-:W-:Y:S01]  /*17b0*/  IMAD.HI.U32 R4, R24, R15, RZ ;  /* 0x0000000f18047227 */ /* 0x000fe200078e00ff */
[----:B------:R-:W-:-:S02]  /*17c0*/  ISETP.GT.U32.AND P6, PT, R13, R9, PT ;  /* 0x000000090d00720c */ /* 0x000fc40003fc4070 */
[C---:B------:R-:W-:Y:S01]  /*17d0*/  LOP3.LUT R12, R2.reuse, 0xc0, RZ, 0xfc, !PT ;  /* 0x000000c0020c7812 */ /* 0x040fe200078efcff */
[----:B------:R-:W-:Y:S01]  /*17e0*/  @!P2 IMAD.MOV R14, RZ, RZ, -R14 ;  /* 0x000000ffff0ea224 */ /* 0x000fe200078e0a0e */
[----:B------:R-:W-:Y:S01]  /*17f0*/  ISETP.GE.AND P2, PT, R5, RZ, PT ;  /* 0x000000ff0500720c */ /* 0x000fe20003f46270 */
[----:B------:R-:W-:Y:S01]  /*1800*/  IMAD.MOV R4, RZ, RZ, -R4 ;  /* 0x000000ffff047224 */ /* 0x000fe200078e0a04 */
[C---:B------:R-:W-:Y:S01]  /*1810*/  LOP3.LUT R5, R2.reuse, 0xb0, RZ, 0xfc, !PT ;  /* 0x000000b002057812 */ /* 0x040fe200078efcff */
[----:B------:R-:W-:Y:S01]  /*1820*/  @!P4 IMAD.IADD R7, R7, 0x1, -R13 ;  /* 0x000000010707c824 */ /* 0x000fe200078e0a0d */
[----:B------:R1:W-:Y:S01]  /*1830*/  STL [R1+0x78], R14 ;  /* 0x0000780e01007387 */ /* 0x0003e20000100800 */
[----:B------:R-:W-:Y:S01]  /*1840*/  IMAD R15, R13, R4, R15 ;  /* 0x000000040d0f7224 */ /* 0x000fe200078e020f */
[----:B------:R-:W-:Y:S01]  /*1850*/  LOP3.LUT R4, R2, 0xb8, RZ, 0xfc, !PT ;  /* 0x000000b802047812 */ /* 0x000fe200078efcff */
[--C-:B------:R-:W-:Y:S01]  /*1860*/  @!P5 IMAD.IADD R6, R6, 0x1, -R13.reuse ;  /* 0x000000010606d824 */ /* 0x100fe200078e0a0d */
[----:B------:R-:W-:Y:S01]  /*1870*/  IABS R22, R5 ;  /* 0x0000000500167213 */ /* 0x000fe20000000000 */
[----:B------:R-:W-:Y:S01]  /*1880*/  @!P6 IMAD.IADD R9, R9, 0x1, -R13 ;  /* 0x000000010909e824 */ /* 0x000fe200078e0a0d */
[----:B------:R-:W-:-:S02]  /*1890*/  ISETP.GT.U32.AND P4, PT, R13, R7, PT ;  /* 0x000000070d00720c */ /* 0x000fc40003f84070 */
[----:B------:R-:W-:Y:S01]  /*18a0*/  IABS R21, R4 ;  /* 0x0000000400157213 */ /* 0x000fe20000000000 */
[----:B-1----:R-:W-:Y:S01]  /*18b0*/  IMAD.MOV.U32 R14, RZ, RZ, R9 ;  /* 0x000000ffff0e7224 */ /* 0x002fe200078e0009 */
[----:B------:R-:W-:Y:S01]  /*18c0*/  ISETP.GT.U32.AND P5, PT, R13, R6, PT ;  /* 0x000000060d00720c */ /* 0x000fe20003fa4070 */
[----:B------:R-:W-:Y:S01]  /*18d0*/  IMAD.HI.U32 R9, R24, R22, RZ ;  /* 0x0000001618097227 */ /* 0x000fe200078e00ff */
[----:B------:R-:W-:-:S03]  /*18e0*/  ISETP.GE.AND P6, PT, R11, RZ, PT ;  /* 0x000000ff0b00720c */ /* 0x000fc60003fc6270 */
[----:B------:R-:W-:Y:S02]  /*18f0*/  IMAD.MOV.U32 R11, RZ, RZ, R3 ;  /* 0x000000ffff0b7224 */ /* 0x000fe400078e0003 */
[----:B------:R-:W-:-:S04]  /*1900*/  IMAD.HI.U32 R3, R24, R21, RZ ;  /* 0x0000001518037227 */ /* 0x000fc800078e00ff */
[----:B------:R-:W-:Y:S02]  /*1910*/  IMAD.MOV R9, RZ, RZ, -R9 ;  /* 0x000000ffff097224 */ /* 0x000fe400078e0a09 */
[----:B------:R-:W-:Y:S02]  /*1920*/  IMAD.MOV R3, RZ, RZ, -R3 ;  /* 0x000000ffff037224 */ /* 0x000fe400078e0a03 */
[----:B------:R-:W-:Y:S01]  /*1930*/  @!P4 IMAD.IADD R7, R7, 0x1, -R13 ;  /* 0x000000010707c824 */ /* 0x000fe200078e0a0d */
[----:B------:R-:W-:Y:S01]  /*1940*/  ISETP.GE.AND P4, PT, R8, RZ, PT ;  /* 0x000000ff0800720c */ /* 0x000fe20003f86270 */
[C---:B------:R-:W-:Y:S01]  /*1950*/  IMAD R22, R13.reuse, R9, R22 ;  /* 0x000000090d167224 */ /* 0x040fe200078e0216 */
[----:B------:R-:W-:Y:S01]  /*1960*/  LOP3.LUT R9, R2, 0xd8, RZ, 0xfc, !PT ;  /* 0x000000d802097812 */ /* 0x000fe200078efcff */
[C---:B------:R-:W-:Y:S02]  /*1970*/  IMAD R21, R13.reuse, R3, R21 ;  /* 0x000000030d157224 */ /* 0x040fe400078e0215 */
[----:B------:R-:W-:Y:S01]  /*1980*/  @!P5 IMAD.IADD R6, R6, 0x1, -R13 ;  /* 0x000000010606d824 */ /* 0x000fe200078e0a0d */
[C---:B------:R-:W-:Y:S01]  /*1990*/  ISETP.GT.U32.AND P5, PT, R13.reuse, R22, PT ;  /* 0x000000160d00720c */ /* 0x040fe20003fa4070 */
[----:B------:R-:W-:Y:S01]  /*19a0*/  IMAD.MOV.U32 R16, RZ, RZ, R7 ;  /* 0x000000ffff107224 */ /* 0x000fe200078e0007 */
[----:B------:R-:W-:Y:S01]  /*19b0*/  LOP3.LUT R7, R2, 0xe8, RZ, 0xfc, !PT ;  /* 0x000000e802077812 */ /* 0x000fe200078efcff */
[----:B------:R-:W-:Y:S01]  /*19c0*/  @!P2 IMAD.MOV R11, RZ, RZ, -R11 ;  /* 0x000000ffff0ba224 */ /* 0x000fe200078e0a0b */
[----:B------:R-:W-:Y:S01]  /*19d0*/  ISETP.GE.AND P2, PT, R10, RZ, PT ;  /* 0x000000ff0a00720c */ /* 0x000fe20003f46270 */
[----:B------:R-:W-:Y:S01]  /*19e0*/  @!P6 IMAD.MOV R16, RZ, RZ, -R16 ;  /* 0x000000ffff10e224 */ /* 0x000fe200078e0a10 */
[----:B------:R-:W-:Y:S01]  /*19f0*/  ISETP.GT.U32.AND P6, PT, R13, R21, PT ;  /* 0x000000150d00720c */ /* 0x000fe20003fc4070 */
[----:B------:R-:W-:Y:S01]  /*1a00*/  @!P3 IMAD.MOV R14, RZ, RZ, -R14 ;  /* 0x000000ffff0eb224 */ /* 0x000fe200078e0a0e */
[----:B------:R-:W-:-:S02]  /*1a10*/  IABS R10, R12 ;  /* 0x0000000c000a7213 */ /* 0x000fc40000000000 */
[C---:B------:R-:W-:Y:S02]  /*1a20*/  ISETP.GT.U32.AND P3, PT, R13.reuse, R15, PT ;  /* 0x0000000f0d00720c */ /* 0x040fe40003f64070 */
[----:B------:R1:W-:Y:S01]  /*1a30*/  STL [R1+0x74], R14 ;  /* 0x0000740e01007387 */ /* 0x0003e20000100800 */
[----:B------:R-:W-:Y:S01]  /*1a40*/  IMAD.MOV.U32 R8, RZ, RZ, R10 ;  /* 0x000000ffff087224 */ /* 0x000fe200078e000a */
[----:B------:R-:W-:Y:S01]  /*1a50*/  IABS R10, R9 ;  /* 0x00000009000a7213 */ /* 0x000fe20000000000 */
[--C-:B------:R-:W-:Y:S01]  /*1a60*/  @!P5 IMAD.IADD R22, R22, 0x1, -R13.reuse ;  /* 0x000000011616d824 */ /* 0x100fe200078e0a0d */
[----:B------:R2:W-:Y:S01]  /*1a70*/  STL [R1+0x70], R11 ;  /* 0x0000700b01007387 */ /* 0x0005e20000100800 */
[----:B------:R-:W-:Y:S01]  /*1a80*/  IMAD.HI.U32 R3, R24, R8, RZ ;  /* 0x0000000818037227 */ /* 0x000fe200078e00ff */
[----:B------:R-:W-:Y:S02]  /*1a90*/  IABS R19, R7 ;  /* 0x0000000700137213 */ /* 0x000fe40000000000 */
[----:B------:R-:W-:Y:S01]  /*1aa0*/  ISETP.GT.U32.AND P5, PT, R13, R22, PT ;  /* 0x000000160d00720c */ /* 0x000fe20003fa4070 */
[----:B------:R-:W-:Y:S01]  /*1ab0*/  @!P6 IMAD.IADD R21, R21, 0x1, -R13 ;  /* 0x000000011515e824 */ /* 0x000fe200078e0a0d */
[----:B-1----:R-:W-:Y:S01]  /*1ac0*/  IABS R14, R20 ;  /* 0x00000014000e7213 */ /* 0x002fe20000000000 */
[----:B------:R-:W-:Y:S01]  /*1ad0*/  IMAD.MOV R3, RZ, RZ, -R3 ;  /* 0x000000ffff037224 */ /* 0x000fe200078e0a03 */
[----:B------:R1:W-:Y:S01]  /*1ae0*/  STL [R1+0x6c], R16 ;  /* 0x00006c1001007387 */ /* 0x0003e20000100800 */
[----:B------:R-:W-:Y:S01]  /*1af0*/  @!P3 IMAD.IADD R15, R15, 0x1, -R13 ;  /* 0x000000010f0fb824 */ /* 0x000fe200078e0a0d */
[C---:B------:R-:W-:Y:S01]  /*1b00*/  ISETP.GT.U32.AND P6, PT, R13.reuse, R21, PT ;  /* 0x000000150d00720c */ /* 0x040fe20003fc4070 */
[----:B--2---:R-:W-:Y:S01]  /*1b10*/  IMAD.MOV.U32 R11, RZ, RZ, R6 ;  /* 0x000000ffff0b7224 */ /* 0x004fe200078e0006 */
[----:B------:R-:W-:Y:S01]  /*1b20*/  LOP3.LUT R6, R2, 0xe0, RZ, 0xfc, !PT ;  /* 0x000000e002067812 */ /* 0x000fe200078efcff */
[C---:B------:R-:W-:Y:S01]  /*1b30*/  IMAD R8, R13.reuse, R3, R8 ;  /* 0x000000030d087224 */ /* 0x040fe200078e0208 */
[----:B------:R-:W-:Y:S01]  /*1b40*/  ISETP.GT.U32.AND P3, PT, R13, R15, PT ;  /* 0x0000000f0d00720c */ /* 0x000fe20003f64070 */
[----:B------:R-:W-:Y:S01]  /*1b50*/  @!P2 IMAD.MOV R11, RZ, RZ, -R11 ;  /* 0x000000ffff0ba224 */ /* 0x000fe200078e0a0b */
[----:B------:R-:W-:Y:S01]  /*1b60*/  ISETP.GE.AND P2, PT, R5, RZ, PT ;  /* 0x000000ff0500720c */ /* 0x000fe20003f46270 */
[----:B------:R-:W-:Y:S01]  /*1b70*/  IMAD.HI.U32 R3, R24, R14, RZ ;  /* 0x0000000e18037227 */ /* 0x000fe200078e00ff */
[----:B-1----:R-:W-:-:S02]  /*1b80*/  LOP3.LUT R16, R2, 0xd0, RZ, 0xfc, !PT ;  /* 0x000000d002107812 */ /* 0x002fc400078efcff */
[----:B------:R1:W-:Y:S01]  /*1b90*/  STL [R1+0x68], R11 ;  /* 0x0000680b01007387 */ /* 0x0003e20000100800 */
[----:B------:R-:W-:Y:S02]  /*1ba0*/  IMAD.MOV R3, RZ, RZ, -R3 ;  /* 0x000000ffff037224 */ /* 0x000fe400078e0a03 */
[--C-:B------:R-:W-:Y:S01]  /*1bb0*/  @!P5 IMAD.IADD R22, R22, 0x1, -R13.reuse ;  /* 0x000000011616d824 */ /* 0x100fe200078e0a0d */
[C---:B------:R-:W-:Y:S01]  /*1bc0*/  ISETP.GT.U32.AND P5, PT, R13.reuse, R8, PT ;  /* 0x000000080d00720c */ /* 0x040fe20003fa4070 */
[----:B------:R-:W-:Y:S02]  /*1bd0*/  IMAD R14, R13, R3, R14 ;  /* 0x000000030d0e7224 */ /* 0x000fe400078e020e */
[----:B------:R-:W-:Y:S02]  /*1be0*/  @!P6 IMAD.IADD R21, R21, 0x1, -R13 ;  /* 0x000000011515e824 */ /* 0x000fe400078e0a0d */
[----:B------:R-:W-:Y:S01]  /*1bf0*/  IMAD.HI.U32 R3, R24, R10, RZ ;  /* 0x0000000a18037227 */ /* 0x000fe200078e00ff */
[----:B-1----:R-:W-:-:S02]  /*1c00*/  IABS R11, R16 ;  /* 0x00000010000b7213 */ /* 0x002fc40000000000 */
[----:B------:R-:W-:Y:S01]  /*1c10*/  ISETP.GT.U32.AND P6, PT, R13, R14, PT ;  /* 0x0000000e0d00720c */ /* 0x000fe20003fc4070 */
[----:B------:R-:W-:Y:S02]  /*1c20*/  IMAD.MOV R3, RZ, RZ, -R3 ;  /* 0x000000ffff037224 */ /* 0x000fe400078e0a03 */
[----:B------:R-:W-:-:S04]  /*1c30*/  IMAD.HI.U32 R5, R24, R11, RZ ;  /* 0x0000000b18057227 */ /* 0x000fc800078e00ff */
[----:B------:R-:W-:Y:S02]  /*1c40*/  IMAD.MOV R5, RZ, RZ, -R5 ;  /* 0x000000ffff057224 */ /* 0x000fe400078e0a05 */
[C---:B------:R-:W-:Y:S01]  /*1c50*/  IMAD R10, R13.reuse, R3, R10 ;  /* 0x000000030d0a7224 */ /* 0x040fe200078e020a */
[C---:B------:R-:W-:Y:S01]  /*1c60*/  LOP3.LUT R3, R2.reuse, 0xf8, RZ, 0xfc, !PT ;  /* 0x000000f802037812 */ /* 0x040fe200078efcff */
[C---:B------:R-:W-:Y:S01]  /*1c70*/  IMAD R11, R13.reuse, R5, R11 ;  /* 0x000000050d0b7224 */ /* 0x040fe200078e020b */
[----:B------:R-:W-:Y:S01]  /*1c80*/  LOP3.LUT R5, R2, 0xf0, RZ, 0xfc, !PT ;  /* 0x000000f002057812 */ /* 0x000fe200078efcff */
[--C-:B------:R-:W-:Y:S02]  /*1c90*/  @!P5 IMAD.IADD R8, R8, 0x1, -R13.reuse ;  /* 0x000000010808d824 */ /* 0x100fe400078e0a0d */
[--C-:B------:R-:W-:Y:S01]  /*1ca0*/  @!P6 IMAD.IADD R14, R14, 0x1, -R13.reuse ;  /* 0x000000010e0ee824 */ /* 0x100fe200078e0a0d */
[----:B------:R-:W-:Y:S01]  /*1cb0*/  ISETP.GT.U32.AND P5, PT, R13, R11, PT ;  /* 0x0000000b0d00720c */ /* 0x000fe20003fa4070 */
[----:B------:R-:W-:Y:S01]  /*1cc0*/  @!P3 IMAD.IADD R15, R15, 0x1, -R13 ;  /* 0x000000010f0fb824 */ /* 0x000fe200078e0a0d */
[----:B------:R-:W-:Y:S01]  /*1cd0*/  ISETP.GT.U32.AND P6, PT, R13, R10, PT ;  /* 0x0000000a0d00720c */ /* 0x000fe20003fc4070 */
[----:B------:R-:W-:Y:S01]  /*1ce0*/  IMAD.HI.U32 R17, R24, R19, RZ ;  /* 0x0000001318117227 */ /* 0x000fe200078e00ff */
[----:B------:R-:W-:-:S02]  /*1cf0*/  ISETP.GE.AND P3, PT, R4, RZ, PT ;  /* 0x000000ff0400720c */ /* 0x000fc40003f66270 */
[----:B------:R-:W-:Y:S01]  /*1d00*/  IABS R4, R6 ;  /* 0x0000000600047213 */ /* 0x000fe20000000000 */
[----:B------:R-:W-:Y:S01]  /*1d10*/  IMAD.MOV.U32 R28, RZ, RZ, R15 ;  /* 0x000000ffff1c7224 */ /* 0x000fe200078e000f */
[----:B------:R-:W-:Y:S01]  /*1d20*/  IABS R18, R5 ;  /* 0x0000000500127213 */ /* 0x000fe20000000000 */
[----:B------:R-:W-:Y:S02]  /*1d30*/  IMAD.MOV R17, RZ, RZ, -R17 ;  /* 0x000000ffff117224 */ /* 0x000fe400078e0a11 */
[----:B------:R-:W-:Y:S01]  /*1d40*/  @!P4 IMAD.MOV R28, RZ, RZ, -R28 ;  /* 0x000000ffff1cc224 */ /* 0x000fe200078e0a1c */
[----:B------:R-:W-:Y:S01]  /*1d50*/  ISETP.GT.U32.AND P4, PT, R13, R8, PT ;  /* 0x000000080d00720c */ /* 0x000fe20003f84070 */
[--C-:B------:R-:W-:Y:S01]  /*1d60*/  @!P5 IMAD.IADD R11, R11, 0x1, -R13.reuse ;  /* 0x000000010b0bd824 */ /* 0x100fe200078e0a0d */
[C---:B------:R-:W-:Y:S01]  /*1d70*/  ISETP.GT.U32.AND P5, PT, R13.reuse, R14, PT ;  /* 0x0000000e0d00720c */ /* 0x040fe20003fa4070 */
[----:B------:R-:W-:Y:S01]  /*1d80*/  @!P6 IMAD.IADD R10, R10, 0x1, -R13 ;  /* 0x000000010a0ae824 */ /* 0x000fe200078e0a0d */
[----:B------:R-:W-:Y:S01]  /*1d90*/  STL [R1+0x64], R28 ;  /* 0x0000641c01007387 */ /* 0x000fe20000100800 */
[----:B------:R-:W-:Y:S01]  /*1da0*/  IMAD.HI.U32 R23, R24, R4, RZ ;  /* 0x0000000418177227 */ /* 0x000fe200078e00ff */
[----:B------:R-:W-:-:S03]  /*1db0*/  ISETP.GT.U32.AND P6, PT, R13, R11, PT ;  /* 0x0000000b0d00720c */ /* 0x000fc60003fc4070 */
[----:B------:R-:W-:-:S04]  /*1dc0*/  IMAD.HI.U32 R15, R24, R18, RZ ;  /* 0x00000012180f7227 */ /* 0x000fc800078e00ff */
[----:B------:R-:W-:Y:S02]  /*1dd0*/  IMAD.MOV R23, RZ, RZ, -R23 ;  /* 0x000000ffff177224 */ /* 0x000fe400078e0a17 */
[----:B------:R-:W-:Y:S02]  /*1de0*/  IMAD.MOV R15, RZ, RZ, -R15 ;  /* 0x000000ffff0f7224 */ /* 0x000fe400078e0a0f */
[----:B------:R-:W-:Y:S01]  /*1df0*/  @!P2 IMAD.MOV R22, RZ, RZ, -R22 ;  /* 0x000000ffff16a224 */ /* 0x000fe200078e0a16 */
[C---:B------:R-:W-:Y:S01]  /*1e00*/  ISETP.GT.U32.AND P2, PT, R13.reuse, R10, PT ;  /* 0x0000000a0d00720c */ /* 0x040fe20003f44070 */
[C---:B------:R-:W-:Y:S02]  /*1e10*/  IMAD R4, R13.reuse, R23, R4 ;  /* 0x000000170d047224 */ /* 0x040fe400078e0204 */
[C---:B------:R-:W-:Y:S01]  /*1e20*/  IMAD R19, R13.reuse, R17, R19 ;  /* 0x000000110d137224 */ /* 0x040fe200078e0213 */
[----:B------:R-:W-:Y:S01]  /*1e30*/  IABS R17, R3 ;  /* 0x0000000300117213 */ /* 0x000fe20000000000 */
[C---:B------:R-:W-:Y:S01]  /*1e40*/  IMAD R18, R13.reuse, R15, R18 ;  /* 0x0000000f0d127224 */ /* 0x040fe200078e0212 */
[----:B------:R1:W-:Y:S01]  /*1e50*/  STL [R1+0x60], R22 ;  /* 0x0000601601007387 */ /* 0x0003e20000100800 */
[----:B------:R-:W-:Y:S01]  /*1e60*/  @!P3 IMAD.MOV R21, RZ, RZ, -R21 ;  /* 0x000000ffff15b224 */ /* 0x000fe200078e0a15 */
[C---:B------:R-:W-:Y:S01]  /*1e70*/  ISETP.GT.U32.AND P3, PT, R13.reuse, R4, PT ;  /* 0x000000040d00720c */ /* 0x040fe20003f64070 */
[--C-:B------:R-:W-:Y:S01]  /*1e80*/  @!P4 IMAD.IADD R8, R8, 0x1, -R13.reuse ;  /* 0x000000010808c824 */ /* 0x100fe200078e0a0d */
[----:B------:R-:W-:Y:S01]  /*1e90*/  ISETP.GT.U32.AND P4, PT, R13, R19, PT ;  /* 0x000000130d00720c */ /* 0x000fe20003f84070 */
[--C-:B------:R-:W-:Y:S01]  /*1ea0*/  @!P6 IMAD.IADD R11, R11, 0x1, -R13.reuse ;  /* 0x000000010b0be824 */ /* 0x100fe200078e0a0d */
[----:B------:R-:W-:Y:S01]  /*1eb0*/  ISETP.GT.U32.AND P6, PT, R13, R18, PT ;  /* 0x000000120d00720c */ /* 0x000fe20003fc4070 */
[--C-:B------:R-:W-:Y:S01]  /*1ec0*/  @!P5 IMAD.IADD R14, R14, 0x1, -R13.reuse ;  /* 0x000000010e0ed824 */ /* 0x100fe200078e0a0d */
[----:B------:R-:W-:Y:S01]  /*1ed0*/  ISETP.GE.AND P5, PT, R12, RZ, PT ;  /* 0x000000ff0c00720c */ /* 0x000fe20003fa6270 */
[--C-:B------:R-:W-:Y:S01]  /*1ee0*/  @!P2 IMAD.IADD R10, R10, 0x1, -R13.reuse ;  /* 0x000000010a0aa824 */ /* 0x100fe200078e0a0d */
[----:B------:R-:W-:Y:S01]  /*1ef0*/  LOP3.LUT R12, R2, 0x100, RZ, 0xfc, !PT ;  /* 0x00000100020c7812 */ /* 0x000fe200078efcff */
[----:B------:R-:W-:Y:S01]  /*1f00*/  IMAD.HI.U32 R15, R24, R17, RZ ;  /* 0x00000011180f7227 */ /* 0x000fe200078e00ff */
[----:B------:R-:W-:Y:S01]  /*1f10*/  ISETP.GE.AND P2, PT, R20, RZ, PT ;  /* 0x000000ff1400720c */ /* 0x000fe20003f46270 */
[----:B------:R2:W-:Y:S01]  /*1f20*/  STL [R1+0x5c], R21 ;  /* 0x00005c1501007387 */ /* 0x0005e20000100800 */
[----:B------:R-:W-:Y:S01]  /*1f30*/  IABS R20, R12 ;  /* 0x0000000c00147213 */ /* 0x000fe20000000000 */
[--C-:B------:R-:W-:Y:S01]  /*1f40*/  @!P3 IMAD.IADD R4, R4, 0x1, -R13.reuse ;  /* 0x000000010404b824 */ /* 0x100fe200078e0a0d */
[----:B------:R-:W-:Y:S01]  /*1f50*/  ISETP.GE.AND P3, PT, R16, RZ, PT ;  /* 0x000000ff1000720c */ /* 0x000fe20003f66270 */
[--C-:B------:R-:W-:Y:S01]  /*1f60*/  @!P4 IMAD.IADD R19, R19, 0x1, -R13.reuse ;  /* 0x000000011313c824 */ /* 0x100fe200078e0a0d */
[----:B------:R-:W-:Y:S01]  /*1f70*/  ISETP.GE.AND P4, PT, R9, RZ, PT ;  /* 0x000000ff0900720c */ /* 0x000fe20003f86270 */
[----:B------:R-:W-:Y:S01]  /*1f80*/  @!P6 IMAD.IADD R18, R18, 0x1, -R13 ;  /* 0x000000011212e824 */ /* 0x000fe200078e0a0d */
[----:B------:R-:W-:Y:S01]  /*1f90*/  LOP3.LUT R9, R2, 0x108, RZ, 0xfc, !PT ;  /* 0x0000010802097812 */ /* 0x000fe200078efcff */
[----:B------:R-:W-:-:S02]  /*1fa0*/  IMAD.MOV.U32 R16, RZ, RZ, R20 ;  /* 0x000000ffff107224 */ /* 0x000fc400078e0014 */
[----:B-1----:R-:W-:Y:S01]  /*1fb0*/  IMAD.MOV.U32 R22, RZ, RZ, R8 ;  /* 0x000000ffff167224 */ /* 0x002fe200078e0008 */
[----:B------:R-:W-:Y:S01]  /*1fc0*/  ISETP.GT.U32.AND P6, PT, R13, R18, PT ;  /* 0x000000120d00720c */ /* 0x000fe20003fc4070 */
[----:B------:R-:W-:Y:S02]  /*1fd0*/  IMAD.MOV R15, RZ, RZ, -R15 ;  /* 0x000000ffff0f7224 */ /* 0x000fe400078e0a0f */
[----:B------:R-:W-:-:S04]  /*1fe0*/  IMAD.HI.U32 R8, R24, R16, RZ ;  /* 0x0000001018087227 */ /* 0x000fc800078e00ff */
[----:B--2---:R-:W-:Y:S02]  /*1ff0*/  IMAD.MOV.U32 R21, RZ, RZ, R14 ;  /* 0x000000ffff157224 */ /* 0x004fe400078e000e */
[C---:B------:R-:W-:Y:S02]  /*2000*/  IMAD R17, R13.reuse, R15, R17 ;  /* 0x0000000f0d117224 */ /* 0x040fe400078e0211 */
[----:B------:R-:W-:Y:S02]  /*2010*/  IMAD.MOV R8, RZ, RZ, -R8 ;  /* 0x000000ffff087224 */ /* 0x000fe400078e0a08 */
[----:B------:R-:W-:Y:S01]  /*2020*/  @!P2 IMAD.MOV R21, RZ, RZ, -R21 ;  /* 0x000000ffff15a224 */ /* 0x000fe200078e0a15 */
[C---:B------:R-:W-:Y:S01]  /*2030*/  ISETP.GT.U32.AND P2, PT, R13.reuse, R19, PT ;  /* 0x000000130d00720c */ /* 0x040fe20003f44070 */
[----:B------:R-:W-:Y:S01]  /*2040*/  @!P5 IMAD.MOV R22, RZ, RZ, -R22 ;  /* 0x000000ffff16d224 */ /* 0x000fe200078e0a16 */
[C---:B------:R-:W-:Y:S01]  /*2050*/  ISETP.GT.U32.AND P5, PT, R13.reuse, R4, PT ;  /* 0x000000040d00720c */ /* 0x040fe20003fa4070 */
[----:B------:R-:W-:Y:S01]  /*2060*/  @!P4 IMAD.MOV R10, RZ, RZ, -R10 ;  /* 0x000000ffff0ac224 */ /* 0x000fe200078e0a0a */
[C---:B------:R-:W-:Y:S01]  /*2070*/  ISETP.GT.U32.AND P4, PT, R13.reuse, R17, PT ;  /* 0x000000110d00720c */ /* 0x040fe20003f84070 */
[C---:B------:R-:W-:Y:S01]  /*2080*/  IMAD R16, R13.reuse, R8, R16 ;  /* 0x000000080d107224 */ /* 0x040fe200078e0210 */
[----:B------:R-:W-:Y:S01]  /*2090*/  STL [R1+0x58], R22 ;  /* 0x0000581601007387 */ /* 0x000fe20000100800 */
[----:B------:R-:W-:Y:S01]  /*20a0*/  @!P6 IMAD.IADD R18, R18, 0x1, -R13 ;  /* 0x000000011212e824 */ /* 0x000fe200078e0a0d */
[----:B------:R-:W-:Y:S01]  /*20b0*/  LOP3.LUT R8, R2, 0x118, RZ, 0xfc, !PT ;  /* 0x0000011802087812 */ /* 0x000fe200078efcff */
[----:B------:R-:W-:Y:S01]  /*20c0*/  @!P3 IMAD.MOV R11, RZ, RZ, -R11 ;  /* 0x000000ffff0bb224 */ /* 0x000fe200078e0a0b */
[----:B------:R-:W-:Y:S01]  /*20d0*/  ISETP.GT.U32.AND P6, PT, R13, R16, PT ;  /* 0x000000100d00720c */ /* 0x000fe20003fc4070 */
[----:B------:R-:W-:Y:S01]  /*20e0*/  STL [R1+0x54], R21 ;  /* 0x0000541501007387 */ /* 0x000fe20000100800 */
[----:B------:R-:W-:Y:S01]  /*20f0*/  ISETP.GE.AND P3, PT, R6, RZ, PT ;  /* 0x000000ff0600720c */ /* 0x000fe20003f66270 */
[--C-:B------:R-:W-:Y:S01]  /*2100*/  @!P2 IMAD.IADD R19, R19, 0x1, -R13.reuse ;  /* 0x000000011313a824 */ /* 0x100fe200078e0a0d */
[----:B------:R-:W-:Y:S01]  /*2110*/  IABS R6, R9 ;  /* 0x0000000900067213 */ /* 0x000fe20000000000 */
[--C-:B------:R-:W-:Y:S01]  /*2120*/  @!P5 IMAD.IADD R4, R4, 0x1, -R13.reuse ;  /* 0x000000010404d824 */ /* 0x100fe200078e0a0d */
[----:B------:R-:W-:Y:S01]  /*2130*/  ISETP.GE.AND P2, PT, R5, RZ, PT ;  /* 0x000000ff0500720c */ /* 0x000fe20003f46270 */
[----:B------:R-:W-:Y:S01]  /*2140*/  @!P4 IMAD.IADD R17, R17, 0x1, -R13 ;  /* 0x000000011111c824 */ /* 0x000fe200078e0a0d */
[----:B------:R-:W-:Y:S01]  /*2150*/  ISETP.GE.AND P5, PT, R7, RZ, PT ;  /* 0x000000ff0700720c */ /* 0x000fe20003fa6270 */
[----:B------:R-:W-:Y:S01]  /*2160*/  IMAD.HI.U32 R5, R24, R6, RZ ;  /* 0x0000000618057227 */ /* 0x000fe200078e00ff */
[----:B------:R1:W-:Y:S01]  /*2170*/  STL [R1+0x50], R11 ;  /* 0x0000500b01007387 */ /* 0x0003e20000100800 */
[----:B------:R-:W-:-:S02]  /*2180*/  LOP3.LUT R7, R2, 0x110, RZ, 0xfc, !PT ;  /* 0x0000011002077812 */ /* 0x000fc400078efcff */
[----:B------:R-:W-:Y:S01]  /*2190*/  @!P6 IMAD.IADD R16, R16, 0x1, -R13 ;  /* 0x000000011010e824 */ /* 0x000fe200078e0a0d */
[----:B------:R2:W-:Y:S01]  /*21a0*/  STL [R1+0x44], R10 ;  /* 0x0000440a01007387 */ /* 0x0005e20000100800 */
[C---:B------:R-:W-:Y:S01]  /*21b0*/  ISETP.GT.U32.AND P4, PT, R13.reuse, R17, PT ;  /* 0x000000110d00720c */ /* 0x040fe20003f84070 */
[----:B------:R-:W-:Y:S01]  /*21c0*/  IMAD.MOV.U32 R23, RZ, RZ, R27 ;  /* 0x000000ffff177224 */ /* 0x000fe200078e001b */
[----:B------:R-:W-:Y:S02]  /*21d0*/  IABS R15, R8 ;  /* 0x00000008000f7213 */ /* 0x000fe40000000000 */
[----:B------:R-:W-:Y:S01]  /*21e0*/  ISETP.GT.U32.AND P6, PT, R13, R16, PT ;  /* 0x000000100d00720c */ /* 0x000fe20003fc4070 */
[----:B------:R-:W-:Y:S01]  /*21f0*/  @!P2 IMAD.MOV R18, RZ, RZ, -R18 ;  /* 0x000000ffff12a224 */ /* 0x000fe200078e0a12 */
[----:B-1----:R-:W-:Y:S01]  /*2200*/  LOP3.LUT R11, R2, 0x128, RZ, 0xfc, !PT ;  /* 0x00000128020b7812 */ /* 0x002fe200078efcff */
[----:B------:R-:W-:-:S04]  /*2210*/  IMAD.HI.U32 R22, R24, R15, RZ ;  /* 0x0000000f18167227 */ /* 0x000fc800078e00ff */
[----:B--2---:R-:W-:Y:S02]  /*2220*/  IMAD.MOV.U32 R10, RZ, RZ, R4 ;  /* 0x000000ffff0a7224 */ /* 0x004fe400078e0004 */
[----:B------:R-:W-:Y:S01]  /*2230*/  IMAD.MOV R4, RZ, RZ, -R5 ;  /* 0x000000ffff047224 */ /* 0x000fe200078e0a05 */
[----:B------:R-:W-:Y:S01]  /*2240*/  IABS R5, R7 ;  /* 0x0000000700057213 */ /* 0x000fe20000000000 */
[----:B------:R-:W-:Y:S01]  /*2250*/  @!P3 IMAD.MOV R10, RZ, RZ, -R10 ;  /* 0x000000ffff0ab224 */ /* 0x000fe200078e0a0a */
[----:B------:R-:W-:Y:S01]  /*2260*/  ISETP.GE.AND P3, PT, R3, RZ, PT ;  /* 0x000000ff0300720c */ /* 0x000fe20003f66270 */
[----:B------:R-:W-:Y:S01]  /*2270*/  IMAD R6, R13, R4, R6 ;  /* 0x000000040d067224 */ /* 0x000fe200078e0206 */
[----:B------:R-:W-:Y:S01]  /*2280*/  LOP3.LUT R3, R2, 0x120, RZ, 0xfc, !PT ;  /* 0x0000012002037812 */ /* 0x000fe200078efcff */
[----:B------:R-:W-:Y:S01]  /*2290*/  IMAD.HI.U32 R4, R24, R5, RZ ;  /* 0x0000000518047227 */ /* 0x000fe200078e00ff */
[----:B------:R1:W-:Y:S02]  /*22a0*/  STL [R1+0x40], R10 ;  /* 0x0000400a01007387 */ /* 0x0003e40000100800 */
[----:B------:R-:W-:Y:S01]  /*22b0*/  IABS R14, R3 ;  /* 0x00000003000e7213 */ /* 0x000fe20000000000 */
[----:B------:R-:W-:-:S02]  /*22c0*/  IMAD.MOV R4, RZ, RZ, -R4 ;  /* 0x000000ffff047224 */ /* 0x000fc400078e0a04 */
[----:B------:R-:W-:Y:S01]  /*22d0*/  @!P4 IMAD.IADD R17, R17, 0x1, -R13 ;  /* 0x000000011111c824 */ /* 0x000fe200078e0a0d */
[C---:B------:R-:W-:Y:S01]  /*22e0*/  ISETP.GT.U32.AND P4, PT, R13.reuse, R6, PT ;  /* 0x000000060d00720c */ /* 0x040fe20003f84070 */
[----:B------:R-:W-:Y:S01]  /*22f0*/  IMAD R5, R13, R4, R5 ;  /* 0x000000040d057224 */ /* 0x000fe200078e0205 */
[----:B------:R-:W-:Y:S01]  /*2300*/  LOP3.LUT R4, R2, 0x130, RZ, 0xfc, !PT ;  /* 0x0000013002047812 */ /* 0x000fe200078efcff */
[----:B------:R-:W-:Y:S01]  /*2310*/  IMAD.HI.U32 R21, R24, R14, RZ ;  /* 0x0000000e18157227 */ /* 0x000fe200078e00ff */
[----:B-1----:R-:W-:-:S03]  /*2320*/  IABS R10, R11 ;  /* 0x0000000b000a7213 */ /* 0x002fc60000000000 */
[----:B------:R-:W-:Y:S02]  /*2330*/  IMAD.MOV R22, RZ, RZ, -R22 ;  /* 0x000000ffff167224 */ /* 0x000fe400078e0a16 */
[----:B------:R-:W-:Y:S01]  /*2340*/  @!P6 IMAD.IADD R16, R16, 0x1, -R13 ;  /* 0x000000011010e824 */ /* 0x000fe200078e0a0d */
[C---:B------:R-:W-:Y:S01]  /*2350*/  ISETP.GT.U32.AND P6, PT, R13.reuse, R5, PT ;  /* 0x000000050d00720c */ /* 0x040fe20003fc4070 */
[----:B------:R-:W-:Y:S02]  /*2360*/  IMAD.MOV R21, RZ, RZ, -R21 ;  /* 0x000000ffff157224 */ /* 0x000fe400078e0a15 */
[C---:B------:R-:W-:Y:S02]  /*2370*/  IMAD R15, R13.reuse, R22, R15 ;  /* 0x000000160d0f7224 */ /* 0x040fe400078e020f */
[C---:B------:R-:W-:Y:S02]  /*2380*/  IMAD R14, R13.reuse, R21, R14 ;  /* 0x000000150d0e7224 */ /* 0x040fe400078e020e */
[----:B------:R-:W-:Y:S01]  /*2390*/  @!P4 IMAD.IADD R6, R6, 0x1, -R13 ;  /* 0x000000010606c824 */ /* 0x000fe200078e0a0d */
[C---:B------:R-:W-:Y:S01]  /*23a0*/  ISETP.GT.U32.AND P2, PT, R13.reuse, R15, PT ;  /* 0x0000000f0d00720c */ /* 0x040fe20003f44070 */
[----:B------:R-:W-:Y:S01]  /*23b0*/  @!P3 IMAD.MOV R17, RZ, RZ, -R17 ;  /* 0x000000ffff11b224 */ /* 0x000fe200078e0a11 */
[----:B------:R-:W-:Y:S01]  /*23c0*/  ISETP.GE.AND P4, PT, R12, RZ, PT ;  /* 0x000000ff0c00720c */ /* 0x000fe20003f86270 */
[----:B------:R-:W-:Y:S01]  /*23d0*/  @!P5 IMAD.MOV R19, RZ, RZ, -R19 ;  /* 0x000000ffff13d224 */ /* 0x000fe200078e0a13 */
[----:B------:R-:W-:Y:S01]  /*23e0*/  ISETP.GT.U32.AND P3, PT, R13, R14, PT ;  /* 0x0000000e0d00720c */ /* 0x000fe20003f64070 */
[----:B------:R-:W-:Y:S01]  /*23f0*/  @!P6 IMAD.IADD R5, R5, 0x1, -R13 ;  /* 0x000000010505e824 */ /* 0x000fe200078e0a0d */
[----:B------:R-:W-:Y:S01]  /*2400*/  ISETP.GT.U32.AND P5, PT, R13, R6, PT ;  /* 0x000000060d00720c */ /* 0x000fe20003fa4070 */
[----:B------:R-:W-:Y:S01]  /*2410*/  IMAD.HI.U32 R20, R24, R10, RZ ;  /* 0x0000000a18147227 */ /* 0x000fe200078e00ff */
[----:B------:R-:W-:Y:S01]  /*2420*/  STL [R1+0x3c], R19 ;  /* 0x00003c1301007387 */ /* 0x000fe20000100800 */
[----:B------:R-:W-:-:S02]  /*2430*/  IABS R12, R4 ;  /* 0x00000004000c7213 */ /* 0x000fc40000000000 */
[----:B------:R-:W-:Y:S01]  /*2440*/  ISETP.GT.U32.AND P6, PT, R13, R5, PT ;  /* 0x000000050d00720c */ /* 0x000fe20003fc4070 */
[----:B------:R1:W-:Y:S01]  /*2450*/  STL [R1+0x38], R18 ;  /* 0x0000381201007387 */ /* 0x0003e20000100800 */
[--C-:B------:R-:W-:Y:S01]  /*2460*/  @!P2 IMAD.IADD R15, R15, 0x1, -R13.reuse ;  /* 0x000000010f0fa824 */ /* 0x100fe200078e0a0d */
[----:B------:R-:W-:Y:S01]  /*2470*/  ISETP.GE.AND P2, PT, R8, RZ, PT ;  /* 0x000000ff0800720c */ /* 0x000fe20003f46270 */
[----:B------:R-:W-:Y:S01]  /*2480*/  IMAD.MOV R20, RZ, RZ, -R20 ;  /* 0x000000ffff147224 */ /* 0x000fe200078e0a14 */
[----:B------:R2:W-:Y:S01]  /*2490*/  STL [R1+0x34], R17 ;  /* 0x0000341101007387 */ /* 0x0005e20000100800 */
[--C-:B------:R-:W-:Y:S01]  /*24a0*/  @!P3 IMAD.IADD R14, R14, 0x1, -R13.reuse ;  /* 0x000000010e0eb824 */ /* 0x100fe200078e0a0d */
[C---:B------:R-:W-:Y:S01]  /*24b0*/  ISETP.GT.U32.AND P3, PT, R13.reuse, R15, PT ;  /* 0x0000000f0d00720c */ /* 0x040fe20003f64070 */
[----:B------:R-:W-:Y:S01]  /*24c0*/  IMAD R10, R13, R20, R10 ;  /* 0x000000140d0a7224 */ /* 0x000fe200078e020a */
[----:B------:R-:W-:Y:S01]  /*24d0*/  LOP3.LUT R8, R2, 0x140, RZ, 0xfc, !PT ;  /* 0x0000014002087812 */ /* 0x000fe200078efcff */
[----:B------:R-:W-:-:S02]  /*24e0*/  @!P5 IMAD.IADD R6, R6, 0x1, -R13 ;  /* 0x000000010606d824 */ /* 0x000fc400078e0a0d */
[----:B-1----:R-:W-:Y:S01]  /*24f0*/  IMAD.MOV.U32 R18, RZ, RZ, R16 ;  /* 0x000000ffff127224 */ /* 0x002fe200078e0010 */
[----:B------:R-:W-:Y:S01]  /*2500*/  ISETP.GT.U32.AND P5, PT, R13, R10, PT ;  /* 0x0000000a0d00720c */ /* 0x000fe20003fa4070 */
[----:B------:R-:W-:-:S04]  /*2510*/  IMAD.HI.U32 R16, R24, R12, RZ ;  /* 0x0000000c18107227 */ /* 0x000fc800078e00ff */
[----:B------:R-:W-:Y:S01]  /*2520*/  @!P4 IMAD.MOV R18, RZ, RZ, -R18 ;  /* 0x000000ffff12c224 */ /* 0x000fe200078e0a12 */
[----:B------:R-:W-:Y:S01]  /*2530*/  ISETP.GE.AND P4, PT, R9, RZ, PT ;  /* 0x000000ff0900720c */ /* 0x000fe20003f86270 */
[----:B------:R-:W-:Y:S01]  /*2540*/  IMAD.MOV R16, RZ, RZ, -R16 ;  /* 0x000000ffff107224 */ /* 0x000fe200078e0a10 */
[----:B------:R-:W-:Y:S01]  /*2550*/  LOP3.LUT R9, R2, 0x138, RZ, 0xfc, !PT ;  /* 0x0000013802097812 */ /* 0x000fe200078efcff */
[--C-:B------:R-:W-:Y:S01]  /*2560*/  @!P6 IMAD.IADD R5, R5, 0x1, -R13.reuse ;  /* 0x000000010505e824 */ /* 0x100fe200078e0a0d */
[----:B------:R1:W-:Y:S01]  /*2570*/  STL [R1+0x30], R18 ;  /* 0x0000301201007387 */ /* 0x0003e20000100800 */
[----:B------:R-:W-:Y:S01]  /*2580*/  ISETP.GE.AND P6, PT, R7, RZ, PT ;  /* 0x000000ff0700720c */ /* 0x000fe20003fc6270 */
[----:B------:R-:W-:Y:S01]  /*2590*/  IMAD R7, R13, R16, R12 ;  /* 0x000000100d077224 */ /* 0x000fe200078e020c */
[----:B--2---:R-:W-:Y:S01]  /*25a0*/  IABS R17, R9 ;  /* 0x0000000900117213 */ /* 0x004fe20000000000 */
[--C-:B------:R-:W-:Y:S01]  /*25b0*/  @!P3 IMAD.IADD R15, R15, 0x1, -R13.reuse ;  /* 0x000000010f0fb824 */ /* 0x100fe200078e0a0d */
[----:B------:R-:W-:Y:S01]  /*25c0*/  IABS R16, R8 ;  /* 0x0000000800107213 */ /* 0x000fe20000000000 */
[----:B------:R-:W-:Y:S01]  /*25d0*/  @!P5 IMAD.IADD R10, R10, 0x1, -R13 ;  /* 0x000000010a0ad824 */ /* 0x000fe200078e0a0d */
[----:B------:R-:W-:Y:S01]  /*25e0*/  ISETP.GT.U32.AND P3, PT, R13, R7, PT ;  /* 0x000000070d00720c */ /* 0x000fe20003f64070 */
[----:B------:R-:W-:-:S02]  /*25f0*/  IMAD.MOV.U32 R12, RZ, RZ, R17 ;  /* 0x000000ffff0c7224 */ /* 0x000fc400078e0011 */
[----:B-1----:R-:W-:Y:S01]  /*2600*/  IMAD.MOV.U32 R18, RZ, RZ, R6 ;  /* 0x000000ffff127224 */ /* 0x002fe200078e0006 */
[----:B------:R-:W-:Y:S01]  /*2610*/  ISETP.GT.U32.AND P5, PT, R13, R10, PT ;  /* 0x0000000a0d00720c */ /* 0x000fe20003fa4070 */
[----:B------:R-:W-:-:S04]  /*2620*/  IMAD.HI.U32 R17, R24, R16, RZ ;  /* 0x0000001018117227 */ /* 0x000fc800078e00ff */
[----:B------:R-:W-:Y:S01]  /*2630*/  @!P4 IMAD.MOV R18, RZ, RZ, -R18 ;  /* 0x000000ffff12c224 */ /* 0x000fe200078e0a12 */
[----:B------:R-:W-:Y:S01]  /*2640*/  ISETP.GT.U32.AND P4, PT, R13, R14, PT ;  /* 0x0000000e0d00720c */ /* 0x000fe20003f84070 */
[----:B------:R-:W-:Y:S01]  /*2650*/  @!P6 IMAD.MOV R5, RZ, RZ, -R5 ;  /* 0x000000ffff05e224 */ /* 0x000fe200078e0a05 */
[----:B------:R-:W-:Y:S01]  /*2660*/  ISETP.GE.AND P6, PT, R3, RZ, PT ;  /* 0x000000ff0300720c */ /* 0x000fe20003fc6270 */
[----:B------:R-:W-:Y:S01]  /*2670*/  IMAD.HI.U32 R6, R24, R12, RZ ;  /* 0x0000000c18067227 */ /* 0x000fe200078e00ff */
[----:B------:R-:W-:Y:S03]  /*2680*/  STL [R1+0x2c], R18 ;  /* 0x00002c1201007387 */ /* 0x000fe60000100800 */
[----:B------:R-:W-:Y:S01]  /*2690*/  IMAD.MOV R17, RZ, RZ, -R17 ;  /* 0x000000ffff117224 */ /* 0x000fe200078e0a11 */
[----:B------:R1:W-:Y:S01]  /*26a0*/  STL [R1+0x28], R5 ;  /* 0x0000280501007387 */ /* 0x0003e20000100800 */
[----:B------:R-:W-:-:S02]  /*26b0*/  IMAD.MOV R6, RZ, RZ, -R6 ;  /* 0x000000ffff067224 */ /* 0x000fc400078e0a06 */
[--C-:B------:R-:W-:Y:S01]  /*26c0*/  @!P3 IMAD.IADD R7, R7, 0x1, -R13.reuse ;  /* 0x000000010707b824 */ /* 0x100fe200078e0a0d */
[----:B------:R-:W-:Y:S01]  /*26d0*/  ISETP.GE.AND P3, PT, R4, RZ, PT ;  /* 0x000000ff0400720c */ /* 0x000fe20003f66270 */
[----:B------:R-:W-:Y:S02]  /*26e0*/  @!P4 IMAD.IADD R14, R14, 0x1, -R13 ;  /* 0x000000010e0ec824 */ /* 0x000fe400078e0a0d */
[C---:B------:R-:W-:Y:S02]  /*26f0*/  IMAD R4, R13.reuse, R17, R16 ;  /* 0x000000110d047224 */ /* 0x040fe400078e0210 */
[C---:B------:R-:W-:Y:S01]  /*2700*/  IMAD R3, R13.reuse, R6, R12 ;  /* 0x000000060d037224 */ /* 0x040fe200078e020c */
[C---:B-1----:R-:W-:Y:S01]  /*2710*/  LOP3.LUT R5, R2.reuse, 0x148, RZ, 0xfc, !PT ;  /* 0x0000014802057812 */ /* 0x042fe200078efcff */
[----:B------:R-:W-:Y:S01]  /*2720*/  IMAD.MOV.U32 R17, RZ, RZ, R14 ;  /* 0x000000ffff117224 */ /* 0x000fe200078e000e */
[----:B------:R-:W-:Y:S01]  /*2730*/  LOP3.LUT R12, R2, 0x150, RZ, 0xfc, !PT ;  /* 0x00000150020c7812 */ /* 0x000fe200078efcff */
[----:B------:R-:W-:Y:S01]  /*2740*/  IMAD.MOV.U32 R18, RZ, RZ, R15 ;  /* 0x000000ffff127224 */ /* 0x000fe200078e000f */
[C---:B------:R-:W-:Y:S01]  /*2750*/  ISETP.GT.U32.AND P4, PT, R13.reuse, R3, PT ;  /* 0x000000030d00720c */ /* 0x040fe20003f84070 */
[----:B------:R-:W-:Y:S01]  /*2760*/  @!P6 IMAD.MOV R17, RZ, RZ, -R17 ;  /* 0x000000ffff11e224 */ /* 0x000fe200078e0a11 */
[C---:B------:R-:W-:Y:S01]  /*2770*/  ISETP.GT.U32.AND P6, PT, R13.reuse, R4, PT ;  /* 0x000000040d00720c */ /* 0x040fe20003fc4070 */
[----:B------:R-:W-:Y:S01]  /*2780*/  @!P2 IMAD.MOV R18, RZ, RZ, -R18 ;  /* 0x000000ffff12a224 */ /* 0x000fe200078e0a12 */
[----:B------:R-:W-:Y:S01]  /*2790*/  ISETP.GT.U32.AND P2, PT, R13, R7, PT ;  /* 0x000000070d00720c */ /* 0x000fe20003f44070 */
[----:B------:R-:W-:Y:S01]  /*27a0*/  @!P5 IMAD.IADD R10, R10, 0x1, -R13 ;  /* 0x000000010a0ad824 */ /* 0x000fe200078e0a0d */
[----:B------:R-:W-:Y:S01]  /*27b0*/  IABS R6, R5 ;  /* 0x0000000500067213 */ /* 0x000fe20000000000 */
[----:B------:R-:W-:Y:S01]  /*27c0*/  IMAD.MOV.U32 R20, RZ, RZ, R25 ;  /* 0x000000ffff147224 */ /* 0x000fe200078e0019 */
[----:B------:R-:W-:Y:S01]  /*27d0*/  ISETP.GE.AND P5, PT, R11, RZ, PT ;  /* 0x000000ff0b00720c */ /* 0x000fe20003fa6270 */
[----:B------:R-:W-:Y:S01]  /*27e0*/  IMAD.MOV.U32 R16, RZ, RZ, R10 ;  /* 0x000000ffff107224 */ /* 0x000fe200078e000a */
[----:B------:R-:W-:Y:S01]  /*27f0*/  LOP3.LUT R10, R2, 0x158, RZ, 0xfc, !PT ;  /* 0x00000158020a7812 */ /* 0x000fe200078efcff */
[----:B------:R-:W-:Y:S01]  /*2800*/  IMAD.HI.U32 R15, R24, R6, RZ ;  /* 0x00000006180f7227 */ /* 0x000fe200078e00ff */
[----:B------:R-:W-:Y:S01]  /*2810*/  IABS R11, R12 ;  /* 0x0000000c000b7213 */ /* 0x000fe20000000000 */
[----:B------:R1:W-:Y:S01]  /*2820*/  STL [R1+0x24], R18 ;  /* 0x0000241201007387 */ /* 0x0003e20000100800 */
[----:B------:R-:W-:Y:S01]  /*2830*/  IABS R21, R10 ;  /* 0x0000000a00157213 */ /* 0x000fe20000000000 */
[----:B------:R-:W-:-:S02]  /*2840*/  @!P4 IMAD.IADD R3, R3, 0x1, -R13 ;  /* 0x000000010303c824 */ /* 0x000fc400078e0a0d */
[--C-:B------:R-:W-:Y:S01]  /*2850*/  @!P6 IMAD.IADD R4, R4, 0x1, -R13.reuse ;  /* 0x000000010404e824 */ /* 0x100fe200078e0a0d */
[----:B------:R2:W-:Y:S01]  /*2860*/  STL [R1+0x20], R17 ;  /* 0x0000201101007387 */ /* 0x0005e20000100800 */
[----:B------:R-:W-:Y:S01]  /*2870*/  @!P2 IMAD.IADD R7, R7, 0x1, -R13 ;  /* 0x000000010707a824 */ /* 0x000fe200078e0a0d */
[C---:B------:R-:W-:Y:S01]  /*2880*/  ISETP.GT.U32.AND P4, PT, R13.reuse, R3, PT ;  /* 0x000000030d00720c */ /* 0x040fe20003f84070 */
[----:B------:R-:W-:Y:S01]  /*2890*/  IMAD.MOV R14, RZ, RZ, -R15 ;  /* 0x000000ffff0e7224 */ /* 0x000fe200078e0a0f */
[----:B------:R-:W-:Y:S01]  /*28a0*/  ISETP.GT.U32.AND P6, PT, R13, R4, PT ;  /* 0x000000040d00720c */ /* 0x000fe20003fc4070 */
[----:B------:R-:W-:Y:S01]  /*28b0*/  IMAD.MOV.U32 R15, RZ, RZ, R7 ;  /* 0x000000ffff0f7224 */ /* 0x000fe200078e0007 */
[----:B------:R-:W-:Y:S01]  /*28c0*/  ISETP.GE.AND P2, PT, R8, RZ, PT ;  /* 0x000000ff0800720c */ /* 0x000fe20003f46270 */
[----:B------:R-:W-:Y:S01]  /*28d0*/  IMAD.HI.U32 R7, R24, R21, RZ ;  /* 0x0000001518077227 */ /* 0x000fe200078e00ff */
[----:B-1----:R-:W1:Y:S03]  /*28e0*/  S2R R18, SR_TID.X ;  /* 0x0000000000127919 */ /* 0x002e660000002100 */
[----:B------:R-:W-:Y:S01]  /*28f0*/  @!P5 IMAD.MOV R16, RZ, RZ, -R16 ;  /* 0x000000ffff10d224 */ /* 0x000fe200078e0a10 */
[----:B------:R-:W-:Y:S01]  /*2900*/  ISETP.GE.AND P5, PT, R9, RZ, PT ;  /* 0x000000ff0900720c */ /* 0x000fe20003fa6270 */
[----:B------:R-:W-:-:S02]  /*2910*/  IMAD.MOV R7, RZ, RZ, -R7 ;  /* 0x000000ffff077224 */ /* 0x000fc400078e0a07 */
[----:B------:R-:W-:Y:S01]  /*2920*/  IMAD.HI.U32 R9, R24, R11, RZ ;  /* 0x0000000b18097227 */ /* 0x000fe200078e00ff */
[----:B------:R-:W-:Y:S03]  /*2930*/  STL [R1+0x1c], R16 ;  /* 0x00001c1001007387 */ /* 0x000fe60000100800 */
[C---:B------:R-:W-:Y:S01]  /*2940*/  IMAD R21, R13.reuse, R7, R21 ;  /* 0x000000070d157224 */ /* 0x040fe200078e0215 */
[C---:B------:R-:W-:Y:S01]  /*2950*/  LOP3.LUT R7, R2.reuse, 0x168, RZ, 0xfc, !PT ;  /* 0x0000016802077812 */ /* 0x040fe200078efcff */
[----:B------:R-:W-:Y:S02]  /*2960*/  IMAD.MOV R9, RZ, RZ, -R9 ;  /* 0x000000ffff097224 */ /* 0x000fe400078e0a09 */
[----:B------:R-:W-:Y:S01]  /*2970*/  IMAD R6, R13, R14, R6 ;  /* 0x0000000e0d067224 */ /* 0x000fe200078e0206 */
[----:B--2---:R-:W-:Y:S01]  /*2980*/  IABS R17, R7 ;  /* 0x0000000700117213 */ /* 0x004fe20000000000 */
[--C-:B------:R-:W-:Y:S01]  /*2990*/  @!P4 IMAD.IADD R3, R3, 0x1, -R13.reuse ;  /* 0x000000010303c824 */ /* 0x100fe200078e0a0d */
[----:B------:R-:W-:Y:S01]  /*29a0*/  LOP3.LUT R14, R2, 0x188, RZ, 0xfc, !PT ;  /* 0x00000188020e7812 */ /* 0x000fe200078efcff */
[----:B------:R-:W-:Y:S01]  /*29b0*/  @!P6 IMAD.IADD R4, R4, 0x1, -R13 ;  /* 0x000000010404e824 */ /* 0x000fe200078e0a0d */
[C---:B------:R-:W-:Y:S01]  /*29c0*/  ISETP.GT.U32.AND P6, PT, R13.reuse, R21, PT ;  /* 0x000000150d00720c */ /* 0x040fe20003fc4070 */
[C---:B------:R-:W-:Y:S01]  /*29d0*/  IMAD R11, R13.reuse, R9, R11 ;  /* 0x000000090d0b7224 */ /* 0x040fe200078e020b */
[----:B------:R-:W-:Y:S01]  /*29e0*/  LOP3.LUT R9, R2, 0x160, RZ, 0xfc, !PT ;  /* 0x0000016002097812 */ /* 0x000fe200078efcff */
[----:B------:R-:W-:Y:S01]  /*29f0*/  @!P5 IMAD.MOV R3, RZ, RZ, -R3 ;  /* 0x000000ffff03d224 */ /* 0x000fe200078e0a03 */
[----:B------:R-:W-:Y:S01]  /*2a00*/  ISETP.GT.U32.AND P4, PT, R13, R6, PT ;  /* 0x000000060d00720c */ /* 0x000fe20003f84070 */
[----:B------:R-:W-:Y:S01]  /*2a10*/  @!P3 IMAD.MOV R15, RZ, RZ, -R15 ;  /* 0x000000ffff0fb224 */ /* 0x000fe200078e0a0f */
[----:B------:R-:W-:Y:S01]  /*2a20*/  ISETP.GE.AND P5, PT, R5, RZ, PT ;  /* 0x000000ff0500720c */ /* 0x000fe20003fa6270 */
[----:B------:R-:W-:Y:S01]  /*2a30*/  @!P2 IMAD.MOV R4, RZ, RZ, -R4 ;  /* 0x000000ffff04a224 */ /* 0x000fe200078e0a04 */
[----:B------:R-:W-:-:S02]  /*2a40*/  ISETP.GT.U32.AND P3, PT, R13, R11, PT ;  /* 0x0000000b0d00720c */ /* 0x000fc40003f64070 */
[----:B------:R-:W-:Y:S01]  /*2a50*/  IABS R5, R9 ;  /* 0x0000000900057213 */ /* 0x000fe20000000000 */
[----:B------:R2:W-:Y:S01]  /*2a60*/  STL [R1+0x18], R15 ;  /* 0x0000180f01007387 */ /* 0x0005e20000100800 */
[----:B------:R-:W-:Y:S01]  /*2a70*/  ISETP.GE.AND P2, PT, R12, RZ, PT ;  /* 0x000000ff0c00720c */ /* 0x000fe20003f46270 */
[--C-:B------:R-:W-:Y:S01]  /*2a80*/  @!P6 IMAD.IADD R21, R21, 0x1, -R13.reuse ;  /* 0x000000011515e824 */ /* 0x100fe200078e0a0d */
[----:B------:R-:W-:Y:S01]  /*2a90*/  IABS R25, R14 ;  /* 0x0000000e00197213 */ /* 0x000fe20000000000 */
[----:B------:R-:W-:Y:S01]  /*2aa0*/  IMAD.HI.U32 R8, R24, R5, RZ ;  /* 0x0000000518087227 */ /* 0x000fe200078e00ff */
[----:B------:R-:W-:Y:S01]  /*2ab0*/  STL [R1+0xc70], R3 ;  /* 0x000c700301007387 */ /* 0x000fe20000100800 */
[----:B-1----:R-:W-:Y:S02]  /*2ac0*/  LOP3.LUT R18, R18, 0xff, RZ, 0xc0, !PT ;  /* 0x000000ff12127812 */ /* 0x002fe400078ec0ff */
[----:B------:R-:W-:Y:S01]  /*2ad0*/  IMAD.MOV R8, RZ, RZ, -R8 ;  /* 0x000000ffff087224 */ /* 0x000fe200078e0a08 */
[----:B------:R-:W-:Y:S01]  /*2ae0*/  ISETP.GT.U32.AND P6, PT, R13, R21, PT ;  /* 0x000000150d00720c */ /* 0x000fe20003fc4070 */
[--C-:B------:R-:W-:Y:S01]  /*2af0*/  @!P4 IMAD.IADD R6, R6, 0x1, -R13.reuse ;  /* 0x000000010606c824 */ /* 0x100fe200078e0a0d */
[----:B--2---:R-:W-:Y:S01]  /*2b00*/  LOP3.LUT R15, R2, 0x170, RZ, 0xfc, !PT ;  /* 0x00000170020f7812 */ /* 0x004fe200078efcff */
[----:B------:R-:W-:Y:S01]  /*2b10*/  @!P3 IMAD.IADD R11, R11, 0x1, -R13 ;  /* 0x000000010b0bb824 */ /* 0x000fe200078e0a0d */
[----:B------:R-:W-:Y:S01]  /*2b20*/  STL [R1+0xc6c], R4 ;  /* 0x000c6c0401007387 */ /* 0x000fe20000100800 */
[C---:B------:R-:W-:Y:S01]  /*2b30*/  IMAD R5, R13.reuse, R8, R5 ;  /* 0x000000080d057224 */ /* 0x040fe200078e0205 */
[C---:B------:R-:W-:Y:S01]  /*2b40*/  ISETP.GT.U32.AND P4, PT, R13.reuse, R6, PT ;  /* 0x000000060d00720c */ /* 0x040fe20003f84070 */
[----:B------:R-:W-:Y:S01]  /*2b50*/  IMAD.HI.U32 R8, R24, R17, RZ ;  /* 0x0000001118087227 */ /* 0x000fe200078e00ff */
[----:B------:R-:W-:-:S02]  /*2b60*/  ISETP.GT.U32.AND P3, PT, R13, R11, PT ;  /* 0x0000000b0d00720c */ /* 0x000fc40003f64070 */
[----:B------:R-:W-:Y:S01]  /*2b70*/  IABS R22, R15 ;  /* 0x0000000f00167213 */ /* 0x000fe20000000000 */
[----:B------:R-:W-:Y:S02]  /*2b80*/  IMAD.MOV R8, RZ, RZ, -R8 ;  /* 0x000000ffff087224 */ /* 0x000fe400078e0a08 */
[----:B------:R-:W-:Y:S02]  /*2b90*/  @!P6 IMAD.IADD R21, R21, 0x1, -R13 ;  /* 0x000000011515e824 */ /* 0x000fe400078e0a0d */
[----:B------:R-:W-:Y:S01]  /*2ba0*/  IMAD R17, R13, R8, R17 ;  /* 0x000000080d117224 */ /* 0x000fe200078e0211 */
[----:B------:R-:W-:-:S03]  /*2bb0*/  LOP3.LUT R8, R2, 0x180, RZ, 0xfc, !PT ;  /* 0x0000018002087812 */ /* 0x000fc600078efcff */
[--C-:B------:R-:W-:Y:S01]  /*2bc0*/  @!P4 IMAD.IADD R6, R6, 0x1, -R13.reuse ;  /* 0x000000010606c824 */ /* 0x100fe200078e0a0d */
[----:B------:R-:W-:Y:S01]  /*2bd0*/  ISETP.GT.U32.AND P6, PT, R13, R17, PT ;  /* 0x000000110d00720c */ /* 0x000fe20003fc4070 */
[----:B------:R-:W-:Y:S01]  /*2be0*/  @!P3 IMAD.IADD R11, R11, 0x1, -R13 ;  /* 0x000000010b0bb824 */ /* 0x000fe200078e0a0d */
[----:B------:R-:W-:Y:S01]  /*2bf0*/  ISETP.GE.AND P4, PT, R10, RZ, PT ;  /* 0x000000ff0a00720c */ /* 0x000fe20003f86270 */
[----:B------:R-:W-:Y:S01]  /*2c00*/  @!P5 IMAD.MOV R6, RZ, RZ, -R6 ;  /* 0x000000ffff06d224 */ /* 0x000fe200078e0a06 */
[----:B------:R-:W-:Y:S01]  /*2c10*/  ISETP.GT.U32.AND P3, PT, R13, R5, PT ;  /* 0x000000050d00720c */ /* 0x000fe20003f64070 */
[----:B------:R-:W-:Y:S01]  /*2c20*/  @!P2 IMAD.MOV R11, RZ, RZ, -R11 ;  /* 0x000000ffff0ba224 */ /* 0x000fe200078e0a0b */
[----:B------:R-:W-:Y:S01]  /*2c30*/  ISETP.GE.AND P5, PT, R9, RZ, PT ;  /* 0x000000ff0900720c */ /* 0x000fe20003fa6270 */
[----:B------:R-:W-:Y:S01]  /*2c40*/  IMAD.HI.U32 R9, R24, R22, RZ ;  /* 0x0000001618097227 */ /* 0x000fe200078e00ff */
[----:B------:R-:W-:Y:S01]  /*2c50*/  ISETP.GE.AND P2, PT, R7, RZ, PT ;  /* 0x000000ff0700720c */ /* 0x000fe20003f46270 */
[----:B------:R-:W-:Y:S01]  /*2c60*/  STL [R1+0xc74], R6 ;  /* 0x000c740601007387 */ /* 0x000fe20000100800 */
[C---:B------:R-:W-:Y:S01]  /*2c70*/  LOP3.LUT R7, R2.reuse, 0x178, RZ, 0xfc, !PT ;  /* 0x0000017802077812 */ /* 0x040fe200078efcff */
[----:B------:R-:W-:Y:S01]  /*2c80*/  IMAD.MOV R9, RZ, RZ, -R9 ;  /* 0x000000ffff097224 */ /* 0x000fe200078e0a09 */
[----:B------:R-:W-:Y:S01]  /*2c90*/  IABS R28, R8 ;  /* 0x00000008001c7213 */ /* 0x000fe20000000000 */
[--C-:B------:R-:W-:Y:S01]  /*2ca0*/  @!P6 IMAD.IADD R17, R17, 0x1, -R13.reuse ;  /* 0x000000011111e824 */ /* 0x100fe200078e0a0d */
[----:B------:R-:W-:Y:S01]  /*2cb0*/  IABS R27, R7 ;  /* 0x00000007001b7213 */ /* 0x000fe20000000000 */
[----:B------:R-:W-:Y:S01]  /*2cc0*/  IMAD R22, R13, R9, R22 ;  /* 0x000000090d167224 */ /* 0x000fe200078e0216 */
[----:B------:R-:W-:Y:S01]  /*2cd0*/  LOP3.LUT R9, R2, 0x190, RZ, 0xfc, !PT ;  /* 0x0000019002097812 */ /* 0x000fe200078efcff */
[----:B------:R-:W-:Y:S01]  /*2ce0*/  @!P3 IMAD.IADD R5, R5, 0x1, -R13 ;  /* 0x000000010505b824 */ /* 0x000fe200078e0a0d */
[C---:B------:R-:W-:Y:S01]  /*2cf0*/  ISETP.GT.U32.AND P6, PT, R13.reuse, R17, PT ;  /* 0x000000110d00720c */ /* 0x040fe20003fc4070 */
[----:B------:R-:W-:Y:S01]  /*2d00*/  IMAD.HI.U32 R12, R24, R27, RZ ;  /* 0x0000001b180c7227 */ /* 0x000fe200078e00ff */
[----:B------:R-:W-:Y:S01]  /*2d10*/  IABS R29, R9 ;  /* 0x00000009001d7213 */ /* 0x000fe20000000000 */
[----:B------:R-:W-:Y:S01]  /*2d20*/  STL [R1+0xc78], R11 ;  /* 0x000c780b01007387 */ /* 0x000fe20000100800 */
[C---:B------:R-:W-:Y:S01]  /*2d30*/  ISETP.GT.U32.AND P3, PT, R13.reuse, R5, PT ;  /* 0x000000050d00720c */ /* 0x040fe20003f64070 */
[----:B------:R-:W-:Y:S01]  /*2d40*/  @!P4 IMAD.MOV R21, RZ, RZ, -R21 ;  /* 0x000000ffff15c224 */ /* 0x000fe200078e0a15 */
[----:B------:R-:W-:Y:S01]  /*2d50*/  ISETP.GT.U32.AND P4, PT, R13, R22, PT ;  /* 0x000000160d00720c */ /* 0x000fe20003f84070 */
[----:B------:R-:W-:-:S02]  /*2d60*/  IMAD.MOV R12, RZ, RZ, -R12 ;  /* 0x000000ffff0c7224 */ /* 0x000fc400078e0a0c */
[----:B------:R-:W-:Y:S01]  /*2d70*/  IMAD.HI.U32 R10, R24, R28, RZ ;  /* 0x0000001c180a7227 */ /* 0x000fe200078e00ff */
[----:B------:R-:W-:Y:S03]  /*2d80*/  STL [R1+0xc7c], R21 ;  /* 0x000c7c1501007387 */ /* 0x000fe60000100800 */
[----:B------:R-:W-:Y:S01]  /*2d90*/  IMAD R27, R13, R12, R27 ;  /* 0x0000000c0d1b7224 */ /* 0x000fe200078e021b */
[----:B------:R-:W-:Y:S01]  /*2da0*/  LOP3.LUT R12, R2, 0x198, RZ, 0xfc, !PT ;  /* 0x00000198020c7812 */ /* 0x000fe200078efcff */
[--C-:B------:R-:W-:Y:S02]  /*2db0*/  @!P6 IMAD.IADD R17, R17, 0x1, -R13.reuse ;  /* 0x000000011111e824 */ /* 0x100fe400078e0a0d */
[----:B------:R-:W-:Y:S01]  /*2dc0*/  IMAD.MOV R10, RZ, RZ, -R10 ;  /* 0x000000ffff0a7224 */ /* 0x000fe200078e0a0a */
[----:B------:R-:W-:Y:S01]  /*2dd0*/  ISETP.GT.U32.AND P6, PT, R13, R27, PT ;  /* 0x0000001b0d00720c */ /* 0x000fe20003fc4070 */
[----:B------:R-:W-:-:S02]  /*2de0*/  @!P4 IMAD.IADD R22, R22, 0x1, -R13 ;  /* 0x000000011616c824 */ /* 0x000fc400078e0a0d */
[----:B------:R-:W-:Y:S01]  /*2df0*/  @!P3 IMAD.IADD R5, R5, 0x1, -R13 ;  /* 0x000000010505b824 */ /* 0x000fe200078e0a0d */
[----:B------:R-:W-:Y:S01]  /*2e00*/  ISETP.GE.AND P3, PT, R15, RZ, PT ;  /* 0x000000ff0f00720c */ /* 0x000fe20003f66270 */
[C---:B------:R-:W-:Y:S01]  /*2e10*/  IMAD R28, R13.reuse, R10, R28 ;  /* 0x0000000a0d1c7224 */ /* 0x040fe200078e021c */
[----:B------:R-:W-:Y:S01]  /*2e20*/  ISETP.GT.U32.AND P4, PT, R13, R22, PT ;  /* 0x000000160d00720c */ /* 0x000fe20003f84070 */
[----:B------:R-:W-:Y:S01]  /*2e30*/  IMAD.HI.U32 R15, R24, R25, RZ ;  /* 0x00000019180f7227 */ /* 0x000fe200078e00ff */
[----:B------:R-:W-:-:S03]  /*2e40*/  IABS R10, R12 ;  /* 0x0000000c000a7213 */ /* 0x000fc60000000000 */
[----:B------:R-:W-:Y:S01]  /*2e50*/  @!P5 IMAD.MOV R5, RZ, RZ, -R5 ;  /* 0x000000ffff05d224 */ /* 0x000fe200078e0a05 */
[----:B------:R-:W-:Y:S01]  /*2e60*/  ISETP.GT.U32.AND P5, PT, R13, R28, PT ;  /* 0x0000001c0d00720c */ /* 0x000fe20003fa4070 */
[----:B------:R-:W-:Y:S02]  /*2e70*/  IMAD.MOV R15, RZ, RZ, -R15 ;  /* 0x000000ffff0f7224 */ /* 0x000fe400078e0a0f */
[----:B------:R-:W-:Y:S01]  /*2e80*/  @!P6 IMAD.IADD R27, R27, 0x1, -R13 ;  /* 0x000000011b1be824 */ /* 0x000fe200078e0a0d */
[----:B------:R-:W-:Y:S01]  /*2e90*/  STL [R1+0xc80], R5 ;  /* 0x000c800501007387 */ /* 0x000fe20000100800 */
[C---:B------:R-:W-:Y:S02]  /*2ea0*/  IMAD R25, R13.reuse, R15, R25 ;  /* 0x0000000f0d197224 */ /* 0x040fe400078e0219 */
[----:B------:R-:W-:Y:S01]  /*2eb0*/  @!P2 IMAD.MOV R17, RZ, RZ, -R17 ;  /* 0x000000ffff11a224 */ /* 0x000fe200078e0a11 */
[----:B------:R-:W-:Y:S01]  /*2ec0*/  ISETP.GT.U32.AND P6, PT, R13, R27, PT ;  /* 0x0000001b0d00720c */ /* 0x000fe20003fc4070 */
[----:B------:R-:W-:Y:S01]  /*2ed0*/  @!P4 IMAD.IADD R22, R22, 0x1, -R13 ;  /* 0x000000011616c824 */ /* 0x000fe200078e0a0d */
[----:B------:R-:W-:Y:S01]  /*2ee0*/  ISETP.GE.AND P2, PT, R7, RZ, PT ;  /* 0x000000ff0700720c */ /* 0x000fe20003f46270 */
[----:B------:R-:W-:Y:S01]  /*2ef0*/  IMAD.HI.U32 R16, R24, R29, RZ ;  /* 0x0000001d18107227 */ /* 0x000fe200078e00ff */
[----:B------:R-:W-:Y:S01]  /*2f00*/  ISETP.GT.U32.AND P4, PT, R13, R25, PT ;  /* 0x000000190d00720c */ /* 0x000fe20003f84070 */
[----:B------:R-:W-:Y:S01]  /*2f10*/  STL [R1+0xc84], R17 ;  /* 0x000c841101007387 */ /* 0x000fe20000100800 */
[----:B------:R-:W-:Y:S01]  /*2f20*/  LOP3.LUT R7, R2, 0x1a0, RZ, 0xfc, !PT ;  /* 0x000001a002077812 */ /* 0x000fe200078efcff */
[----:B------:R-:W-:-:S03]  /*2f30*/  IMAD.HI.U32 R15, R24, R10, RZ ;  /* 0x0000000a180f7227 */ /* 0x000fc600078e00ff */
[----:B------:R-:W-:Y:S01]  /*2f40*/  IABS R19, R7 ;  /* 0x0000000700137213 */ /* 0x000fe20000000000 */
[----:B------:R-:W-:Y:S02]  /*2f50*/  @!P5 IMAD.IADD R28, R28, 0x1, -R13 ;  /* 0x000000011c1cd824 */ /* 0x000fe400078e0a0d */
[----:B------:R-:W-:Y:S02]  /*2f60*/  IMAD.MOV R16, RZ, RZ, -R16 ;  /* 0x000000ffff107224 */ /* 0x000fe400078e0a10 */
[----:B------:R-:W-:Y:S01]  /*2f70*/  IMAD.MOV R15, RZ, RZ, -R15 ;  /* 0x000000ffff0f7224 */ /* 0x000fe200078e0a0f */
[C---:B------:R-:W-:Y:S01]  /*2f80*/  ISETP.GT.U32.AND P5, PT, R13.reuse, R28, PT ;  /* 0x0000001c0d00720c */ /* 0x040fe20003fa4070 */
[----:B------:R-:W-:Y:S02]  /*2f90*/  IMAD R29, R13, R16, R29 ;  /* 0x000000100d1d7224 */ /* 0x000fe400078e021d */
[--C-:B------:R-:W-:Y:S02]  /*2fa0*/  @!P6 IMAD.IADD R27, R27, 0x1, -R13.reuse ;  /* 0x000000011b1be824 */ /* 0x100fe400078e0a0d */
[C---:B------:R-:W-:Y:S01]  /*2fb0*/  IMAD R10, R13.reuse, R15, R10 ;  /* 0x0000000f0d0a7224 */ /* 0x040fe200078e020a */
[----:B------:R-:W-:Y:S01]  /*2fc0*/  ISETP.GT.U32.AND P6, PT, R13, R29, PT ;  /* 0x0000001d0d00720c */ /* 0x000fe20003fc4070 */
[----:B------:R-:W-:-:S02]  /*2fd0*/  @!P4 IMAD.IADD R25, R25, 0x1, -R13 ;  /* 0x000000011919c824 */ /* 0x000fc400078e0a0d */
[----:B------:R-:W-:Y:S01]  /*2fe0*/  @!P2 IMAD.MOV R27, RZ, RZ, -R27 ;  /* 0x000000ffff1ba224 */ /* 0x000fe200078e0a1b */
[C---:B------:R-:W-:Y:S01]  /*2ff0*/  ISETP.GT.U32.AND P2, PT, R13.reuse, R10, PT ;  /* 0x0000000a0d00720c */ /* 0x040fe20003f44070 */
[----:B------:R-:W-:Y:S01]  /*3000*/  @!P3 IMAD.MOV R22, RZ, RZ, -R22 ;  /* 0x000000ffff16b224 */ /* 0x000fe200078e0a16 */
[----:B------:R-:W-:Y:S01]  /*3010*/  ISETP.GT.U32.AND P4, PT, R13, R25, PT ;  /* 0x000000190d00720c */ /* 0x000fe20003f84070 */
[--C-:B------:R-:W-:Y:S01]  /*3020*/  @!P5 IMAD.IADD R28, R28, 0x1, -R13.reuse ;  /* 0x000000011c1cd824 */ /* 0x100fe200078e0a0d */
[----:B------:R-:W-:Y:S01]  /*3030*/  ISETP.GE.AND P3, PT, R8, RZ, PT ;  /* 0x000000ff0800720c */ /* 0x000fe20003f66270 */
[----:B------:R-:W-:Y:S01]  /*3040*/  IMAD.HI.U32 R8, R24, R19, RZ ;  /* 0x0000001318087227 */ /* 0x000fe200078e00ff */
[----:B------:R-:W-:Y:S01]  /*3050*/  ISETP.GE.AND P5, PT, R14, RZ, PT ;  /* 0x000000ff0e00720c */ /* 0x000fe20003fa6270 */
[----:B------:R-:W-:Y:S02]  /*3060*/  STL [R1+0xc88], R22 ;  /* 0x000c881601007387 */ /* 0x000fe40000100800 */
[----:B------:R-:W-:-:S02]  /*3070*/  @!P6 IMAD.IADD R29, R29, 0x1, -R13 ;  /* 0x000000011d1de824 */ /* 0x000fc400078e0a0d */
[----:B------:R-:W-:Y:S01]  /*3080*/  STL [R1+0xc8c], R27 ;  /* 0x000c8c1b01007387 */ /* 0x000fe20000100800 */
[----:B------:R-:W-:Y:S02]  /*3090*/  IMAD.MOV R15, RZ, RZ, -R8 ;  /* 0x000000ffff0f7224 */ /* 0x000fe400078e0a08 */
[--C-:B------:R-:W-:Y:S01]  /*30a0*/  @!P2 IMAD.IADD R10, R10, 0x1, -R13.reuse ;  /* 0x000000010a0aa824 */ /* 0x100fe200078e0a0d */
[----:B------:R-:W-:Y:S01]  /*30b0*/  ISETP.GT.U32.AND P6, PT, R13, R29, PT ;  /* 0x0000001d0d00720c */ /* 0x000fe20003fc4070 */
[----:B------:R-:W-:Y:S02]  /*30c0*/  @!P4 IMAD.IADD R25, R25, 0x1, -R13 ;  /* 0x000000011919c824 */ /* 0x000fe400078e0a0d */
[----:B------:R-:W-:Y:S01]  /*30d0*/  @!P3 IMAD.MOV R28, RZ, RZ, -R28 ;  /* 0x000000ffff1cb224 */ /* 0x000fe200078e0a1c */
[----:B------:R-:W-:Y:S01]  /*30e0*/  ISETP.GT.U32.AND P2, PT, R13, R10, PT ;  /* 0x0000000a0d00720c */ /* 0x000fe20003f44070 */
[----:B------:R-:W-:Y:S01]  /*30f0*/  @!P5 IMAD.MOV R25, RZ, RZ, -R25 ;  /* 0x000000ffff19d224 */ /* 0x000fe200078e0a19 */
[----:B------:R-:W-:Y:S01]  /*3100*/  ISETP.GE.AND P3, PT, R9, RZ, PT ;  /* 0x000000ff0900720c */ /* 0x000fe20003f66270 */
[C---:B------:R-:W-:Y:S01]  /*3110*/  IMAD R19, R13.reuse, R15, R19 ;  /* 0x0000000f0d137224 */ /* 0x040fe200078e0213 */
[----:B------:R-:W-:Y:S01]  /*3120*/  ISETP.GE.AND P5, PT, R12, RZ, PT ;  /* 0x000000ff0c00720c */ /* 0x000fe20003fa6270 */
[----:B------:R-:W-:Y:S01]  /*3130*/  STL [R1+0xc90], R28 ;  /* 0x000c901c01007387 */ /* 0x000fe20000100800 */
[----:B------:R-:W-:Y:S01]  /*3140*/  LOP3.LUT R15, R2, 0x1a8, RZ, 0xfc, !PT ;  /* 0x000001a8020f7812 */ /* 0x000fe200078efcff */
[----:B------:R-:W-:Y:S01]  /*3150*/  IMAD.IADD R8, R26, 0x1, R20 ;  /* 0x000000011a087824 */ /* 0x000fe200078e0214 */
[----:B------:R-:W-:Y:S01]  /*3160*/  ISETP.GT.U32.AND P4, PT, R13, R19, PT ;  /* 0x000000130d00720c */ /* 0x000fe20003f84070 */
[----:B------:R-:W-:Y:S01]  /*3170*/  @!P6 IMAD.IADD R29, R29, 0x1, -R13 ;  /* 0x000000011d1de824 */ /* 0x000fe200078e0a0d */
[----:B------:R-:W-:Y:S01]  /*3180*/  STL [R1+0xc94], R25 ;  /* 0x000c941901007387 */ /* 0x000fe20000100800 */
[----:B------:R-:W-:Y:S01]  /*3190*/  IMAD.MOV.U32 R20, RZ, RZ, R23 ;  /* 0x000000ffff147224 */ /* 0x000fe200078e0017 */
[----:B------:R-:W-:Y:S01]  /*31a0*/  IABS R23, R15 ;  /* 0x0000000f00177213 */ /* 0x000fe20000000000 */
[----:B------:R-:W-:Y:S01]  /*31b0*/  @!P2 IMAD.IADD R10, R10, 0x1, -R13 ;  /* 0x000000010a0aa824 */ /* 0x000fe200078e0a0d */
[C---:B------:R-:W-:Y:S01]  /*31c0*/  LOP3.LUT R9, R2.reuse, 0x1b0, RZ, 0xfc, !PT ;  /* 0x000001b002097812 */ /* 0x040fe200078efcff */
[----:B------:R-:W-:Y:S01]  /*31d0*/  @!P3 IMAD.MOV R29, RZ, RZ, -R29 ;  /* 0x000000ffff1db224 */ /* 0x000fe200078e0a1d */
[----:B------:R-:W-:Y:S01]  /*31e0*/  LOP3.LUT R12, R2, 0x1b8, RZ, 0xfc, !PT ;  /* 0x000001b8020c7812 */ /* 0x000fe200078efcff */
[----:B------:R-:W-:Y:S01]  /*31f0*/  @!P5 IMAD.MOV R10, RZ, RZ, -R10 ;  /* 0x000000ffff0ad224 */ /* 0x000fe200078e0a0a */
[----:B------:R-:W-:Y:S01]  /*3200*/  IABS R14, R9 ;  /* 0x00000009000e7213 */ /* 0x000fe20000000000 */
[----:B------:R-:W-:Y:S01]  /*3210*/  IMAD.HI.U32 R16, R24, R23, RZ ;  /* 0x0000001718107227 */ /* 0x000fe200078e00ff */
[----:B------:R1:W-:Y:S01]  /*3220*/  STL [R1+0xc98], R29 ;  /* 0x000c981d01007387 */ /* 0x0003e20000100800 */
[----:B------:R-:W-:-:S02]  /*3230*/  ISETP.GE.AND P6, PT, R7, RZ, PT ;  /* 0x000000ff0700720c */ /* 0x000fc40003fc6270 */
[----:B------:R-:W-:Y:S01]  /*3240*/  IMAD.MOV R16, RZ, RZ, -R16 ;  /* 0x000000ffff107224 */ /* 0x000fe200078e0a10 */
[----:B------:R2:W-:Y:S01]  /*3250*/  STL [R1+0xc9c], R10 ;  /* 0x000c9c0a01007387 */ /* 0x0005e20000100800 */
[----:B------:R-:W-:Y:S01]  /*3260*/  @!P4 IMAD.IADD R19, R19, 0x1, -R13 ;  /* 0x000000011313c824 */ /* 0x000fe200078e0a0d */
[----:B------:R-:W-:Y:S01]  /*3270*/  IABS R7, R12 ;  /* 0x0000000c00077213 */ /* 0x000fe20000000000 */
[----:B------:R-:W-:Y:S01]  /*3280*/  IMAD R23, R13, R16, R23 ;  /* 0x000000100d177224 */ /* 0x000fe200078e0217 */
[----:B------:R-:W-:Y:S01]  /*3290*/  ISETP.GE.AND P2, PT, R15, RZ, PT ;  /* 0x000000ff0f00720c */ /* 0x000fe20003f46270 */
[C---:B------:R-:W-:Y:S01]  /*32a0*/  IMAD.HI.U32 R15, R24.reuse, R14, RZ ;  /* 0x0000000e180f7227 */ /* 0x040fe200078e00ff */
[----:B-1----:R-:W3:Y:S01]  /*32b0*/  LDL.LU R29, [R1+0xbc] ;  /* 0x0000bc00011d7983 */ /* 0x002ee20000300800 */
[C---:B------:R-:W-:Y:S02]  /*32c0*/  ISETP.GT.U32.AND P4, PT, R13.reuse, R19, PT ;  /* 0x000000130d00720c */ /* 0x040fe40003f84070 */
[----:B------:R-:W-:Y:S01]  /*32d0*/  ISETP.GT.U32.AND P5, PT, R13, R23, PT ;  /* 0x000000170d00720c */ /* 0x000fe20003fa4070 */
[----:B------:R-:W-:Y:S01]  /*32e0*/  IMAD.HI.U32 R16, R24, R7, RZ ;  /* 0x0000000718107227 */ /* 0x000fe200078e00ff */
[----:B------:R-:W-:-:S02]  /*32f0*/  LOP3.LUT R28, R2, 0x1c0, RZ, 0xfc, !PT ;  /* 0x000001c0021c7812 */ /* 0x000fc400078efcff */
[----:B------:R-:W-:Y:S01]  /*3300*/  ISETP.GE.AND P3, PT, R9, RZ, PT ;  /* 0x000000ff0900720c */ /* 0x000fe20003f66270 */
[----:B------:R-:W-:Y:S02]  /*3310*/  IMAD.MOV R15, RZ, RZ, -R15 ;  /* 0x000000ffff0f7224 */ /* 0x000fe400078e0a0f */
[----:B------:R-:W-:Y:S02]  /*3320*/  IMAD.MOV R16, RZ, RZ, -R16 ;  /* 0x000000ffff107224 */ /* 0x000fe400078e0a10 */
[----:B------:R-:W-:Y:S02]  /*3330*/  IMAD R4, R8, 0x100, R18 ;  /* 0x0000010008047824 */ /* 0x000fe400078e0212 */
[--C-:B------:R-:W-:Y:S01]  /*3340*/  @!P4 IMAD.IADD R19, R19, 0x1, -R13.reuse ;  /* 0x000000011313c824 */ /* 0x100fe200078e0a0d */
[----:B------:R-:W-:Y:S01]  /*3350*/  ISETP.GE.AND P4, PT, R12, RZ, PT ;  /* 0x000000ff0c00720c */ /* 0x000fe20003f86270 */
[----:B------:R-:W-:Y:S01]  /*3360*/  @!P5 IMAD.IADD R23, R23, 0x1, -R13 ;  /* 0x000000011717d824 */ /* 0x000fe200078e0a0d */
[C---:B------:R-:W-:Y:S01]  /*3370*/  LOP3.LUT R27, R2.reuse, 0x1c8, RZ, 0xfc, !PT ;  /* 0x000001c8021b7812 */ /* 0x040fe200078efcff */
[----:B------:R-:W1:Y:S01]  /*3380*/  S2R R6, SR_TID.X ;  /* 0x0000000000067919 */ /* 0x000e620000002100 */
[----:B------:R-:W-:Y:S01]  /*3390*/  LOP3.LUT R25, R2, 0x1d0, RZ, 0xfc, !PT ;  /* 0x000001d002197812 */ /* 0x000fe200078efcff */
[----:B------:R-:W-:Y:S01]  /*33a0*/  IMAD.MOV.U32 R3, RZ, RZ, R20 ;  /* 0x000000ffff037224 */ /* 0x000fe200078e0014 */
[C---:B------:R-:W-:Y:S01]  /*33b0*/  ISETP.GT.U32.AND P5, PT, R13.reuse, R23, PT ;  /* 0x000000170d00720c */ /* 0x040fe20003fa4070 */
[C---:B------:R-:W-:Y:S01]  /*33c0*/  IMAD R12, R13.reuse, R15, R14 ;  /* 0x0000000f0d0c7224 */ /* 0x040fe200078e020e */
[----:B------:R-:W-:Y:S01]  /*33d0*/  IABS R18, R28 ;  /* 0x0000001c00127213 */ /* 0x000fe20000000000 */
[----:B------:R-:W-:-:S02]  /*33e0*/  IMAD R7, R13, R16, R7 ;  /* 0x000000100d077224 */ /* 0x000fc400078e0207 */
[----:B------:R-:W-:Y:S01]  /*33f0*/  @!P6 IMAD.MOV R19, RZ, RZ, -R19 ;  /* 0x000000ffff13e224 */ /* 0x000fe200078e0a13 */
[----:B------:R-:W-:Y:S01]  /*3400*/  ISETP.GT.U32.AND P6, PT, R13, R12, PT ;  /* 0x0000000c0d00720c */ /* 0x000fe20003fc4070 */
[----:B------:R-:W-:-:S06]  /*3410*/  IMAD.HI.U32 R9, R24, R18, RZ ;  /* 0x0000001218097227 */ /* 0x000fcc00078e00ff */
[----:B------:R-:W-:Y:S01]  /*3420*/  @!P5 IMAD.IADD R23, R23, 0x1, -R13 ;  /* 0x000000011717d824 */ /* 0x000fe200078e0a0d */
[----:B------:R-:W-:Y:S01]  /*3430*/  ISETP.GT.U32.AND P5, PT, R13, R7, PT ;  /* 0x000000070d00720c */ /* 0x000fe20003fa4070 */
[----:B------:R-:W-:Y:S01]  /*3440*/  IMAD.MOV R9, RZ, RZ, -R9 ;  /* 0x000000ffff097224 */ /* 0x000fe200078e0a09 */
[----:B------:R-:W-:-:S03]  /*3450*/  IABS R15, R27 ;  /* 0x0000001b000f7213 */ /* 0x000fc60000000000 */
[----:B------:R-:W-:Y:S02]  /*3460*/  IMAD R18, R13, R9, R18 ;  /* 0x000000090d127224 */ /* 0x000fe400078e0212 */
[----:B------:R-:W-:Y:S01]  /*3470*/  IMAD.HI.U32 R8, R24, R15, RZ ;  /* 0x0000000f18087227 */ /* 0x000fe200078e00ff */
[----:B------:R-:W-:-:S03]  /*3480*/  IABS R14, R25 ;  /* 0x00000019000e7213 */ /* 0x000fc60000000000 */
[--C-:B------:R-:W-:Y:S01]  /*3490*/  @!P6 IMAD.IADD R12, R12, 0x1, -R13.reuse ;  /* 0x000000010c0ce824 */ /* 0x100fe200078e0a0d */
[----:B------:R-:W-:Y:S01]  /*34a0*/  ISETP.GT.U32.AND P6, PT, R13, R18, PT ;  /* 0x000000120d00720c */ /* 0x000fe20003fc4070 */
[----:B------:R-:W-:Y:S02]  /*34b0*/  @!P5 IMAD.IADD R7, R7, 0x1, -R13 ;  /* 0x000000010707d824 */ /* 0x000fe400078e0a0d */
[----:B------:R-:W-:Y:S02]  /*34c0*/  IMAD.MOV R8, RZ, RZ, -R8 ;  /* 0x000000ffff087224 */ /* 0x000fe400078e0a08 */
[----:B------:R-:W-:Y:S01]  /*34d0*/  @!P2 IMAD.MOV R23, RZ, RZ, -R23 ;  /* 0x000000ffff17a224 */ /* 0x000fe200078e0a17 */
[C---:B------:R-:W-:Y:S01]  /*34e0*/  ISETP.GT.U32.AND P2, PT, R13.reuse, R7, PT ;  /* 0x000000070d00720c */ /* 0x040fe20003f44070 */
[----:B------:R-:W-:Y:S02]  /*34f0*/  IMAD R15, R13, R8, R15 ;  /* 0x000000080d0f7224 */ /* 0x000fe400078e020f */
[----:B------:R-:W-:Y:S01]  /*3500*/  IMAD.HI.U32 R8, R24, R14, RZ ;  /* 0x0000000e18087227 */ /* 0x000fe200078e00ff */
[----:B------:R-:W-:-:S02]  /*3510*/  LOP3.LUT R22, R2, 0x1d8, RZ, 0xfc, !PT ;  /* 0x000001d802167812 */ /* 0x000fc400078efcff */
[C---:B------:R-:W-:Y:S01]  /*3520*/  ISETP.GT.U32.AND P5, PT, R13.reuse, R12, PT ;  /* 0x0000000c0d00720c */ /* 0x040fe20003fa4070 */
[----:B------:R-:W-:Y:S01]  /*3530*/  IMAD.MOV R8, RZ, RZ, -R8 ;  /* 0x000000ffff087224 */ /* 0x000fe200078e0a08 */
[----:B------:R-:W-:Y:S01]  /*3540*/  IABS R20, R22 ;  /* 0x0000001600147213 */ /* 0x000fe20000000000 */
[--C-:B------:R-:W-:Y:S01]  /*3550*/  @!P6 IMAD.IADD R18, R18, 0x1, -R13.reuse ;  /* 0x000000011212e824 */ /* 0x100fe200078e0a0d */
[----:B------:R-:W-:Y:S01]  /*3560*/  LOP3.LUT R21, R2, 0x1e0, RZ, 0xfc, !PT ;  /* 0x000001e002157812 */ /* 0x000fe200078efcff */
[C---:B------:R-:W-:Y:S02]  /*3570*/  IMAD R8, R13.reuse, R8, R14 ;  /* 0x000000080d087224 */ /* 0x040fe400078e020e */
[----:B------:R-:W-:Y:S01]  /*3580*/  IMAD.HI.U32 R9, R24, R20, RZ ;  /* 0x0000001418097227 */ /* 0x000fe200078e00ff */
[----:B------:R-:W-:Y:S02]  /*3590*/  ISETP.GT.U32.AND P6, PT, R13, R18, PT ;  /* 0x000000120d00720c */ /* 0x000fe40003fc4070 */
[----:B------:R-:W-:Y:S01]  /*35a0*/  IABS R16, R21 ;  /* 0x0000001500107213 */ /* 0x000fe20000000000 */
[----:B------:R-:W-:Y:S01]  /*35b0*/  @!P2 IMAD.IADD R7, R7, 0x1, -R13 ;  /* 0x000000010707a824 */ /* 0x000fe200078e0a0d */
[C---:B------:R-:W-:Y:S01]  /*35c0*/  ISETP.GT.U32.AND P2, PT, R13.reuse, R8, PT ;  /* 0x000000080d00720c */ /* 0x040fe20003f44070 */
[----:B------:R-:W-:Y:S01]  /*35d0*/  IMAD.MOV R9, RZ, RZ, -R9 ;  /* 0x000000ffff097224 */ /* 0x000fe200078e0a09 */
[----:B-1----:R-:W-:Y:S01]  /*35e0*/  SHF.R.U32.HI R11, RZ, 0x8, R6 ;  /* 0x00000008ff0b7819 */ /* 0x002fe20000011606 */
[----:B------:R-:W-:Y:S01]  /*35f0*/  @!P5 IMAD.IADD R12, R12, 0x1, -R13 ;  /* 0x000000010c0cd824 */ /* 0x000fe200078e0a0d */
[----:B------:R-:W-:Y:S01]  /*3600*/  ISETP.GT.U32.AND P5, PT, R13, R15, PT ;  /* 0x0000000f0d00720c */ /* 0x000fe20003fa4070 */
[----:B------:R-:W-:Y:S01]  /*3610*/  IMAD.HI.U32 R26, R24, R16, RZ ;  /* 0x00000010181a7227 */ /* 0x000fe200078e00ff */
[----:B------:R-:W-:-:S03]  /*3620*/  SGXT.U32 R11, R11, 0x1 ;  /* 0x000000010b0b781a */ /* 0x000fc60000000000 */
[C---:B------:R-:W-:Y:S02]  /*3630*/  IMAD R20, R13.reuse, R9, R20 ;  /* 0x000000090d147224 */ /* 0x040fe400078e0214 */
[----:B------:R-:W-:Y:S02]  /*3640*/  IMAD.MOV R26, RZ, RZ, -R26 ;  /* 0x000000ffff1a7224 */ /* 0x000fe400078e0a1a */
[----:B------:R-:W-:Y:S01]  /*3650*/  @!P6 IMAD.IADD R18, R18, 0x1, -R13 ;  /* 0x000000011212e824 */ /* 0x000fe200078e0a0d */
[----:B------:R-:W-:Y:S01]  /*3660*/  ISETP.GT.U32.AND P6, PT, R13, R20, PT ;  /* 0x000000140d00720c */ /* 0x000fe20003fc4070 */
[----:B--2---:R-:W-:Y:S02]  /*3670*/  IMAD.MOV.U32 R10, RZ, RZ, c[0x0][0x188] ;  /* 0x00006200ff0a7624 */ /* 0x004fe400078e00ff */
[----:B------:R-:W-:Y:S02]  /*3680*/  IMAD R5, R11, c[0x0][0x188], RZ ;  /* 0x000062000b057a24 */ /* 0x000fe400078e02ff */
[----:B------:R-:W-:-:S02]  /*3690*/  IMAD R16, R13, R26, R16 ;  /* 0x0000001a0d107224 */ /* 0x000fc400078e0210 */
[----:B------:R-:W-:Y:S01]  /*36a0*/  @!P2 IMAD.IADD R8, R8, 0x1, -R13 ;  /* 0x000000010808a824 */ /* 0x000fe200078e0a0d */
[----:B------:R-:W-:Y:S01]  /*36b0*/  ISETP.GE.AND P2, PT, R28, RZ, PT ;  /* 0x000000ff1c00720c */ /* 0x000fe20003f46270 */
[C---:B------:R-:W-:Y:S01]  /*36c0*/  IMAD R5, R10.reuse, 0x2, R5 ;  /* 0x000000020a057824 */ /* 0x040fe200078e0205 */
[----:B------:R-:W-:Y:S01]  /*36d0*/  STL [R1+0x980], R4 ;  /* 0x0009800401007387 */ /* 0x000fe20000100800 */
[----:B------:R-:W-:Y:S01]  /*36e0*/  @!P5 IMAD.IADD R15, R15, 0x1, -R13 ;  /* 0x000000010f0fd824 */ /* 0x000fe200078e0a0d */
[----:B------:R-:W-:Y:S01]  /*36f0*/  ISETP.GT.U32.AND P5, PT, R13, R16, PT ;  /* 0x000000100d00720c */ /* 0x000fe20003fa4070 */
[----:B------:R-:W-:Y:S01]  /*3700*/  IMAD R5, R10, 0x2, R5 ;  /* 0x000000020a057824 */ /* 0x000fe200078e0205 */
[----:B------:R1:W-:Y:S01]  /*3710*/  STL [R1+0xca0], R19 ;  /* 0x000ca01301007387 */ /* 0x0003e20000100800 */
[----:B------:R-:W-:Y:S02]  /*3720*/  @!P6 IMAD.IADD R20, R20, 0x1, -R13 ;  /* 0x000000011414e824 */ /* 0x000fe400078e0a0d */
[----:B------:R-:W-:-:S02]  /*3730*/  IMAD R5, R10, 0x2, R5 ;  /* 0x000000020a057824 */ /* 0x000fc400078e0205 */
[----:B------:R-:W-:Y:S01]  /*3740*/  @!P3 IMAD.MOV R12, RZ, RZ, -R12 ;  /* 0x000000ffff0cb224 */ /* 0x000fe200078e0a0c */
[----:B-1----:R-:W-:Y:S01]  /*3750*/  LOP3.LUT R19, R2, 0x1e8, RZ, 0xfc, !PT ;  /* 0x000001e802137812 */ /* 0x002fe200078efcff */
[----:B------:R-:W-:-:S03]  /*3760*/  @!P4 IMAD.MOV R7, RZ, RZ, -R7 ;  /* 0x000000ffff07c224 */ /* 0x000fc600078e0a07 */
[----:B------:R-:W-:Y:S01]  /*3770*/  IABS R9, R19 ;  /* 0x0000001300097213 */ /* 0x000fe20000000000 */
[----:B------:R-:W-:Y:S01]  /*3780*/  @!P2 IMAD.MOV R18, RZ, RZ, -R18 ;  /* 0x000000ffff12a224 */ /* 0x000fe200078e0a12 */
[----:B------:R-:W-:Y:S01]  /*3790*/  STL [R1+0xca4], R23 ;  /* 0x000ca41701007387 */ /* 0x000fe20000100800 */
[----:B------:R-:W-:Y:S01]  /*37a0*/  IMAD R5, R10, 0x2, R5 ;  /* 0x000000020a057824 */ /* 0x000fe200078e0205 */
[----:B------:R-:W-:Y:S01]  /*37b0*/  ISETP.GT.U32.AND P4, PT, R13, R20, PT ;  /* 0x000000140d00720c */ /* 0x000fe20003f84070 */
[----:B------:R-:W-:Y:S01]  /*37c0*/  IMAD.HI.U32 R14, R24, R9, RZ ;  /* 0x00000009180e7227 */ /* 0x000fe200078e00ff */
[----:B------:R-:W-:Y:S03]  /*37d0*/  STL [R1+0xca8], R12 ;  /* 0x000ca80c01007387 */ /* 0x000fe60000100800 */
[----:B------:R-:W-:Y:S01]  /*37e0*/  @!P5 IMAD.IADD R16, R16, 0x1, -R13 ;  /* 0x000000011010d824 */ /* 0x000fe200078e0a0d */
[----:B------:R-:W-:Y:S01]  /*37f0*/  STL [R1+0xcac], R7 ;  /* 0x000cac0701007387 */ /* 0x000fe20000100800 */
[----:B------:R-:W-:-:S03]  /*3800*/  IMAD.MOV R6, RZ, RZ, -R14 ;  /* 0x000000ffff067224 */ /* 0x000fc600078e0a0e */
[----:B------:R-:W-:Y:S01]  /*3810*/  STL [R1+0xcb0], R18 ;  /* 0x000cb01201007387 */ /* 0x000fe20000100800 */
[----:B------:R-:W-:-:S03]  /*3820*/  LOP3.LUT R17, R2, 0x1f0, RZ, 0xfc, !PT ;  /* 0x000001f002117812 */ /* 0x000fc600078efcff */
[----:B------:R1:W-:Y:S01]  /*3830*/  STL [R1+0x370], R5 ;  /* 0x0003700501007387 */ /* 0x0003e20000100800 */
[----:B------:R-:W-:Y:S01]  /*3840*/  IABS R2, R4 ;  /* 0x0000000400027213 */ /* 0x000fe20000000000 */
[C---:B------:R-:W-:Y:S01]  /*3850*/  IMAD R9, R13.reuse, R6, R9 ;  /* 0x000000060d097224 */ /* 0x040fe200078e0209 */
[C---:B------:R-:W-:Y:S01]  /*3860*/  ISETP.GT.U32.AND P5, PT, R13.reuse, R16, PT ;  /* 0x000000100d00720c */ /* 0x040fe20003fa4070 */
[----:B-1----:R-:W-:Y:S01]  /*3870*/  IMAD R5, R10, 0x2, R5 ;  /* 0x000000020a057824 */ /* 0x002fe200078e0205 */
[C---:B------:R-:W-:Y:S02]  /*3880*/  ISETP.GT.U32.AND P6, PT, R13.reuse, R15, PT ;  /* 0x0000000f0d00720c */ /* 0x040fe40003fc4070 */
[C---:B------:R-:W-:Y:S02]  /*3890*/  ISETP.GT.U32.AND P3, PT, R13.reuse, R8, PT ;  /* 0x000000080d00720c */ /* 0x040fe40003f64070 */
[----:B------:R1:W-:Y:S01]  /*38a0*/  STL [R1+0x68c], R5 ;  /* 0x00068c0501007387 */ /* 0x0003e20000100800 */
[----:B------:R-:W-:Y:S01]  /*38b0*/  ISETP.GT.U32.AND P2, PT, R13, R9, PT ;  /* 0x000000090d00720c */ /* 0x000fe20003f44070 */
[----:B------:R-:W-:Y:S01]  /*38c0*/  @!P4 IMAD.IADD R20, R20, 0x1, -R13 ;  /* 0x000000011414c824 */ /* 0x000fe200078e0a0d */
[----:B------:R-:W-:-:S02]  /*38d0*/  IABS R26, R17 ;  /* 0x00000011001a7213 */ /* 0x000fc40000000000 */
[----:B------:R-:W-:Y:S01]  /*38e0*/  IABS R6, c[0x0][0x178] ;  /* 0x00005e0000067a13 */ /* 0x000fe20000000000 */
[----:B-1----:R-:W-:Y:S01]  /*38f0*/  IMAD R5, R10, 0x2, R5 ;  /* 0x000000020a057824 */ /* 0x002fe200078e0205 */
[----:B------:R-:W-:Y:S01]  /*3900*/  ISETP.GE.AND P4, PT, R27, RZ, PT ;  /* 0x000000ff1b00720c */ /* 0x000fe20003f86270 */
[----:B------:R-:W-:-:S03]  /*3910*/  IMAD.HI.U32 R24, R24, R26, RZ ;  /* 0x0000001a18187227 */ /* 0x000fc600078e00ff */
[----:B------:R1:W-:Y:S01]  /*3920*/  STL [R1+0x2d4], R5 ;  /* 0x0002d40501007387 */ /* 0x0003e20000100800 */
[----:B------:R-:W-:Y:S01]  /*3930*/  @!P5 IMAD.IADD R16, R16, 0x1, -R13 ;  /* 0x000000011010d824 */ /* 0x000fe200078e0a0d */
[----:B------:R-:W-:Y:S01]  /*3940*/  ISETP.GE.AND P5, PT, R25, RZ, PT ;  /* 0x000000ff1900720c */ /* 0x000fe20003fa6270 */
[----:B------:R-:W-:Y:S02]  /*3950*/  IMAD.MOV R24, RZ, RZ, -R24 ;  /* 0x000000ffff187224 */ /* 0x000fe400078e0a18 */
[----:B-1----:R-:W-:Y:S02]  /*3960*/  IMAD R5, R10, 0x2, R5 ;  /* 0x000000020a057824 */ /* 0x002fe400078e0205 */
[----:B------:R-:W-:-:S03]  /*3970*/  @!P6 IMAD.IADD R15, R15, 0x1, -R13 ;  /* 0x000000010f0fe824 */ /* 0x000fc600078e0a0d */
[----:B------:R1:W-:Y:S01]  /*3980*/  STL [R1+0x2d0], R5 ;  /* 0x0002d00501007387 */ /* 0x0003e20000100800 */
[--C-:B------:R-:W-:Y:S02]  /*3990*/  @!P3 IMAD.IADD R8, R8, 0x1, -R13.reuse ;  /* 0x000000010808b824 */ /* 0x100fe400078e0a0d */
[----:B------:R-:W-:Y:S01]  /*39a0*/  @!P2 IMAD.IADD R9, R9, 0x1, -R13 ;  /* 0x000000010909a824 */ /* 0x000fe200078e0a0d */
[----:B------:R-:W-:Y:S01]  /*39b0*/  ISETP.GE.AND P2, PT, R22, RZ, PT ;  /* 0x000000ff1600720c */ /* 0x000fe20003f46270 */
[----:B------:R-:W-:Y:S02]  /*39c0*/  IMAD R26, R13, R24, R26 ;  /* 0x000000180d1a7224 */ /* 0x000fe400078e021a */
[----:B-1----:R-:W-:Y:S02]  /*39d0*/  IMAD R5, R10, 0x2, R5 ;  /* 0x000000020a057824 */ /* 0x002fe400078e0205 */
[----:B------:R-:W-:-:S03]  /*39e0*/  @!P4 IMAD.MOV R15, RZ, RZ, -R15 ;  /* 0x000000ffff0fc224 */ /* 0x000fc600078e0a0f */
[----:B------:R1:W-:Y:S01]  /*39f0*/  STL [R1+0x2cc], R5 ;  /* 0x0002cc0501007387 */ /* 0x0003e20000100800 */
[----:B------:R-:W-:Y:S01]  /*3a00*/  ISETP.GT.U32.AND P6, PT, R13, R26, PT ;  /* 0x0000001a0d00720c */ /* 0x000fe20003fc4070 */
[----:B------:R-:W-:Y:S02]  /*3a10*/  @!P5 IMAD.MOV R8, RZ, RZ, -R8 ;  /* 0x000000ffff08d224 */ /* 0x000fe400078e0a08 */
[----:B------:R-:W-:Y:S01]  /*3a20*/  STL [R1+0xcb4], R15 ;  /* 0x000cb40f01007387 */ /* 0x000fe20000100800 */
[----:B-1----:R-:W-:-:S05]  /*3a30*/  IMAD R5, R10, 0x2, R5 ;  /* 0x000000020a057824 */ /* 0x002fca00078e0205 */
[----:B------:R1:W-:Y:S01]  /*3a40*/  STL [R1+0x2c8], R5 ;  /* 0x0002c80501007387 */ /* 0x0003e20000100800 */
[----:B------:R-:W-:-:S03]  /*3a50*/  @!P2 IMAD.MOV R20, RZ, RZ, -R20 ;  /* 0x000000ffff14a224 */ /* 0x000fc600078e0a14 */
[----:B------:R-:W-:Y:S01]  /*3a60*/  STL [R1+0xcb8], R8 ;  /* 0x000cb80801007387 */ /* 0x000fe20000100800 */
[----:B-1----:R-:W-:Y:S01]  /*3a70*/  IMAD R5, R10, 0x2, R5 ;  /* 0x000000020a057824 */ /* 0x002fe200078e0205 */
[----:B------:R-:W-:-:S04]  /*3a80*/  LOP3.LUT R7, R11, 0x4, RZ, 0xfc, !PT ;  /* 0x000000040b077812 */ /* 0x000fc800078efcff */
[----:B------:R1:W-:Y:S01]  /*3a90*/  STL [R1+0x2c4], R5 ;  /* 0x0002c40501007387 */ /* 0x0003e20000100800 */
[----:B------:R-:W-:Y:S01]  /*3aa0*/  @!P6 IMAD.IADD R26, R26, 0x1, -R13 ;  /* 0x000000011a1ae824 */ /* 0x000fe200078e0a0d */
[----:B------:R-:W-:Y:S02]  /*3ab0*/  ISETP.GE.AND P6, PT, R7, c[0x0][0x180], PT ;  /* 0x0000600007007a0c */ /* 0x000fe40003fc6270 */
[----:B------:R-:W-:Y:S01]  /*3ac0*/  STL [R1+0xcbc], R20 ;  /* 0x000cbc1401007387 */ /* 0x000fe20000100800 */
[----:B-1----:R-:W-:-:S05]  /*3ad0*/  IMAD R5, R10, 0x2, R5 ;  /* 0x000000020a057824 */ /* 0x002fca00078e0205 */
[----:B------:R1:W-:Y:S01]  /*3ae0*/  STL [R1+0x2c0], R5 ;  /* 0x0002c00501007387 */ /* 0x0003e20000100800 */
[----:B------:R-:W-:Y:S01]  /*3af0*/  ISETP.GT.U32.AND P4, PT, R13, R9, PT ;  /* 0x000000090d00720c */ /* 0x000fe20003f84070 */
[----:B-1----:R-:W-:-:S04]  /*3b00*/  IMAD R5, R10, 0x2, R5 ;  /* 0x000000020a057824 */ /* 0x002fc800078e0205 */
[----:B------:R-:W-:Y:S02]  /*3b10*/  IMAD R7, R10, 0x2, R5 ;  /* 0x000000020a077824 */ /* 0x000fe400078e0205 */
[----:B---3--:R-:W-:-:S04]  /*3b20*/  IMAD.HI.U32 R14, R29, R2, RZ ;  /* 0x000000021d0e7227 */ /* 0x008fc800078e00ff */
[----:B------:R-:W-:-:S04]  /*3b30*/  IMAD.MOV R14, RZ, RZ, -R14 ;  /* 0x000000ffff0e7224 */ /* 0x000fc800078e0a0e */
[----:B------:R-:W-:-:S05]  /*3b40*/  IMAD R2, R6, R14, R2 ;  /* 0x0000000e06027224 */ /* 0x000fca00078e0202 */
[----:B------:R-:W-:-:S13]  /*3b50*/  ISETP.GT.U32.AND P3, PT, R6, R2, PT ;  /* 0x000000020600720c */ /* 0x000fda0003f64070 */
[----:B------:R-:W-:Y:S01]  /*3b60*/  @!P3 IMAD.IADD R2, R2, 0x1, -R6 ;  /* 0x000000010202b824 */ /* 0x000fe200078e0a06 */
[----:B------:R-:W-:Y:S02]  /*3b70*/  ISETP.GE.AND P3, PT, R21, RZ, PT ;  /* 0x000000ff1500720c */ /* 0x000fe40003f66270 */
[----:B------:R-:W-:-:S04]  /*3b80*/  SEL R14, R0, RZ, !P6 ;  /* 0x000000ff000e7207 */ /* 0x000fc80007000000 */
[----:B------:R-:W-:Y:S01]  /*3b90*/  ISETP.NE.U32.AND P2, PT, R14, RZ, PT ;  /* 0x000000ff0e00720c */ /* 0x000fe20003f45070 */
[----:B------:R-:W-:Y:S01]  /*3ba0*/  IMAD R14, R10, 0x2, R7 ;  /* 0x000000020a0e7824 */ /* 0x000fe200078e0207 */
[----:B------:R-:W-:-:S05]  /*3bb0*/  ISETP.GT.U32.AND P6, PT, R6, R2, PT ;  /* 0x000000020600720c */ /* 0x000fca0003fc4070 */
[----:B------:R-:W-:-:S05]  /*3bc0*/  @!P3 IMAD.MOV R16, RZ, RZ, -R16 ;  /* 0x000000ffff10b224 */ /* 0x000fca00078e0a10 */
[----:B------:R-:W-:Y:S04]  /*3bd0*/  STL [R1+0xcc0], R16 ;  /* 0x000cc01001007387 */ /* 0x000fe80000100800 */
[----:B------:R1:W-:Y:S04]  /*3be0*/  STL [R1+0xc], R5 ;  /* 0x00000c0501007387 */ /* 0x0003e80000100800 */
[----:B------:R2:W-:Y:S04]  /*3bf0*/  STL [R1], R7 ;  /* 0x0000000701007387 */ /* 0x0005e80000100800 */
[----:B------:R-:W-:Y:S04]  /*3c00*/  STL [R1+0xcc4], R14 ;  /* 0x000cc40e01007387 */ /* 0x000fe80000100800 */
[----:B------:R-:W3:Y:S01]  /*3c10*/  LDL.LU R25, [R1+0xb8] ;  /* 0x0000b80001197983 */ /* 0x000ee20000300800 */
[----:B-1----:R-:W-:-:S03]  /*3c20*/  LOP3.LUT R5, R11, 0xc, RZ, 0xfc, !PT ;  /* 0x0000000c0b057812 */ /* 0x002fc600078efcff */
[----:B------:R-:W4:Y:S01]  /*3c30*/  LDL.LU R28, [R1+0xb4] ;  /* 0x0000b400011c7983 */ /* 0x000f220000300800 */
[----:B------:R-:W-:-:S03]  /*3c40*/  @!P4 IMAD.IADD R9, R9, 0x1, -R13 ;  /* 0x000000010909c824 */ /* 0x000fc600078e0a0d */
[----:B------:R-:W4:Y:S01]  /*3c50*/  LDL.LU R27, [R1+0xb0] ;  /* 0x0000b000011b7983 */ /* 0x000f220000300800 */
[----:B------:R-:W-:-:S03]  /*3c60*/  ISETP.GE.AND P4, PT, R17, RZ, PT ;  /* 0x000000ff1100720c */ /* 0x000fc60003f86270 */
[----:B------:R-:W4:Y:S01]  /*3c70*/  LDL.LU R22, [R1+0xac] ;  /* 0x0000ac0001167983 */ /* 0x000f220000300800 */
[----:B------:R-:W-:Y:S01]  /*3c80*/  @!P6 IMAD.IADD R2, R2, 0x1, -R6 ;  /* 0x000000010202e824 */ /* 0x000fe200078e0a06 */
[----:B------:R-:W-:Y:S02]  /*3c90*/  ISETP.GE.AND P6, PT, R5, c[0x0][0x180], PT ;  /* 0x0000600005007a0c */ /* 0x000fe40003fc6270 */
[----:B------:R-:W4:Y:S04]  /*3ca0*/  LDL.LU R17, [R1+0xa8] ;  /* 0x0000a80001117983 */ /* 0x000f280000300800 */
[----:B------:R-:W4:Y:S04]  /*3cb0*/  LDL.LU R5, [R1+0xa4] ;  /* 0x0000a40001057983 */ /* 0x000f280000300800 */
[----:B------:R-:W4:Y:S01]  /*3cc0*/  LDL.LU R21, [R1+0xa0] ;  /* 0x0000a00001157983 */ /* 0x000f220000300800 */
[----:B------:R-:W-:-:S02]  /*3cd0*/  ISETP.GT.U32.AND P5, PT, R13, R26, PT ;  /* 0x0000001a0d00720c */ /* 0x000fc40003fa4070 */
[----:B------:R-:W-:Y:S02]  /*3ce0*/  LOP3.LUT R8, R11, 0x8, RZ, 0xfc, !PT ;  /* 0x000000080b087812 */ /* 0x000fe400078efcff */
[----:B------:R-:W-:Y:S01]  /*3cf0*/  ISETP.GE.AND P3, PT, R19, RZ, PT ;  /* 0x000000ff1300720c */ /* 0x000fe20003f66270 */
[----:B------:R-:W-:Y:S01]  /*3d00*/  IMAD R24, R10, 0x2, R14 ;  /* 0x000000020a187824 */ /* 0x000fe200078e020e */
[----:B------:R-:W4:Y:S04]  /*3d10*/  LDL.LU R11, [R1+0x9c] ;  /* 0x00009c00010b7983 */ /* 0x000f280000300800 */
[----:B------:R-:W4:Y:S03]  /*3d20*/  LDL.LU R6, [R1+0x98] ;  /* 0x0000980001067983 */ /* 0x000f260000300800 */
[----:B------:R-:W-:Y:S01]  /*3d30*/  @!P5 IMAD.IADD R26, R26, 0x1, -R13 ;  /* 0x000000011a1ad824 */ /* 0x000fe200078e0a0d */
[----:B------:R-:W-:-:S04]  /*3d40*/  ISETP.GE.AND P5, PT, R8, c[0x0][0x180], PT ;  /* 0x0000600008007a0c */ /* 0x000fc80003fa6270 */
[----:B--2---:R-:W-:Y:S02]  /*3d50*/  SEL R7, R0, RZ, !P5 ;  /* 0x000000ff00077207 */ /* 0x004fe40006800000 */
[----:B------:R-:W-:Y:S01]  /*3d60*/  ISETP.GE.AND P5, PT, R4, RZ, PT ;  /* 0x000000ff0400720c */ /* 0x000fe20003fa6270 */
[----:B------:R-:W-:Y:S01]  /*3d70*/  @!P3 IMAD.MOV R9, RZ, RZ, -R9 ;  /* 0x000000ffff09b224 */ /* 0x000fe200078e0a09 */
[----:B------:R-:W-:Y:S01]  /*3d80*/  SEL R4, R0, RZ, !P6 ;  /* 0x000000ff00047207 */ /* 0x000fe20007000000 */
[----:B------:R-:W-:Y:S01]  /*3d90*/  IMAD R13, R10, 0x2, R24 ;  /* 0x000000020a0d7824 */ /* 0x000fe200078e0218 */
[----:B------:R1:W-:Y:S01]  /*3da0*/  STL [R1+0xc68], R0 ;  /* 0x000c680001007387 */ /* 0x0003e20000100800 */
[----:B------:R-:W-:Y:S01]  /*3db0*/  @!P4 IMAD.MOV R26, RZ, RZ, -R26 ;  /* 0x000000ffff1ac224 */ /* 0x000fe200078e0a1a */
[----:B------:R-:W-:Y:S02]  /*3dc0*/  ISETP.NE.U32.AND P4, PT, R4, RZ, PT ;  /* 0x000000ff0400720c */ /* 0x000fe40003f85070 */
[----:B------:R-:W-:Y:S01]  /*3dd0*/  STL [R1+0xcc8], R24 ;  /* 0x000cc81801007387 */ /* 0x000fe20000100800 */
[----:B------:R-:W-:-:S02]  /*3de0*/  ISETP.NE.AND P6, PT, RZ, c[0x0][0x17c], PT ;  /* 0x00005f00ff007a0c */ /* 0x000fc40003fc5270 */
[----:B------:R-:W-:Y:S02]  /*3df0*/  LOP3.LUT R4, RZ, c[0x0][0x17c], RZ, 0x33, !PT ;  /* 0x00005f00ff047a12 */ /* 0x000fe400078e33ff */
[----:B------:R-:W-:Y:S01]  /*3e00*/  @!P5 IMAD.MOV R2, RZ, RZ, -R2 ;  /* 0x000000ffff02d224 */ /* 0x000fe200078e0a02 */
[----:B------:R-:W-:Y:S01]  /*3e10*/  STL [R1+0xccc], R9 ;  /* 0x000ccc0901007387 */ /* 0x000fe20000100800 */
[----:B-1----:R-:W-:-:S03]  /*3e20*/  IMAD R0, R10, 0x2, R13 ;  /* 0x000000020a007824 */ /* 0x002fc600078e020d */
[----:B------:R-:W-:Y:S01]  /*3e30*/  STL [R1+0xcd0], R13 ;  /* 0x000cd00d01007387 */ /* 0x000fe20000100800 */
[----:B------:R-:W-:-:S03]  /*3e40*/  IMAD R0, R10, 0x2, R0 ;  /* 0x000000020a007824 */ /* 0x000fc600078e0200 */
[----:B------:R-:W-:Y:S04]  /*3e50*/  STL [R1+0xcd4], R26 ;  /* 0x000cd41a01007387 */ /* 0x000fe80000100800 */
[----:B------:R3:W-:Y:S01]  /*3e60*/  STL [R1+0xcd8], R2 ;  /* 0x000cd80201007387 */ /* 0x0007e20000100800 */
[----:B------:R-:W-:Y:S01]  /*3e70*/  ISETP.NE.U32.AND P3, PT, R7, RZ, PT ;  /* 0x000000ff0700720c */ /* 0x000fe20003f65070 */
[----:B------:R-:W-:Y:S01]  /*3e80*/  IMAD R0, R10, 0x2, R0 ;  /* 0x000000020a007824 */ /* 0x000fe200078e0200 */
[C---:B---3--:R-:W-:Y:S02]  /*3e90*/  SEL R2, R4.reuse, R25, !P6 ;  /* 0x0000001904027207 */ /* 0x048fe40007000000 */
[----:B----4-:R-:W-:-:S03]  /*3ea0*/  SEL R7, R4, R28, !P6 ;  /* 0x0000001c04077207 */ /* 0x010fc60007000000 */
[----:B------:R1:W-:Y:S01]  /*3eb0*/  STL [R1+0x168], R2 ;  /* 0x0001680201007387 */ /* 0x0003e20000100800 */
[----:B------:R-:W-:-:S03]  /*3ec0*/  SEL R0, R4, R27, !P6 ;  /* 0x0000001b04007207 */ /* 0x000fc60007000000 */
[----:B------:R2:W-:Y:S01]  /*3ed0*/  STL [R1+0x164], R7 ;  /* 0x0001640701007387 */ /* 0x0005e20000100800 */
[----:B-1----:R-:W-:-:S03]  /*3ee0*/  SEL R2, R4, R22, !P6 ;  /* 0x0000001604027207 */ /* 0x002fc60007000000 */
[----:B------:R1:W-:Y:S01]  /*3ef0*/  STL [R1+0x160], R0 ;  /* 0x0001600001007387 */ /* 0x0003e20000100800 */
[----:B--2---:R-:W-:-:S03]  /*3f00*/  SEL R7, R4, R17, !P6 ;  /* 0x0000001104077207 */ /* 0x004fc60007000000 */
[----:B------:R2:W-:Y:S01]  /*3f10*/  STL [R1+0x15c], R2 ;  /* 0x00015c0201007387 */ /* 0x0005e20000100800 */
[----:B-1----:R-:W-:-:S03]  /*3f20*/  SEL R0, R4, R5, !P6 ;  /* 0x0000000504007207 */ /* 0x002fc60007000000 */
[----:B------:R-:W-:Y:S01]  /*3f30*/  STL [R1+0x158], R7 ;  /* 0x0001580701007387 */ /* 0x000fe20000100800 */
[----:B--2---:R-:W-:-:S03]  /*3f40*/  SEL R2, R4, R21, !P6 ;  /* 0x0000001504027207 */ /* 0x004fc60007000000 */
[----:B------:R-:W-:Y:S04]  /*3f50*/  STL [R1+0x154], R0 ;  /* 0x0001540001007387 */ /* 0x000fe80000100800 */
[----:B------:R1:W-:Y:S04]  /*3f60*/  STL [R1+0x150], R2 ;  /* 0x0001500201007387 */ /* 0x0003e80000100800 */
[----:B-1----:R-:W2:Y:S01]  /*3f70*/  LDL.LU R2, [R1+0x88] ;  /* 0x0000880001027983 */ /* 0x002ea20000300800 */
[C---:B------:R-:W-:Y:S02]  /*3f80*/  SEL R5, R4.reuse, R11, !P6 ;  /* 0x0000000b04057207 */ /* 0x040fe40007000000 */
[----:B------:R-:W-:-:S03]  /*3f90*/  SEL R0, R4, R6, !P6 ;  /* 0x0000000604007207 */ /* 0x000fc60007000000 */
[----:B------:R-:W-:Y:S04]  /*3fa0*/  STL [R1+0x14c], R5 ;  /* 0x00014c0501007387 */ /* 0x000fe80000100800 */
[----:B--2---:R1:W-:Y:S04]  /*3fb0*/  STL [R1+0xcdc], R2 ;  /* 0x000cdc0201007387 */ /* 0x0043e80000100800 */
[----:B------:R-:W-:Y:S04]  /*3fc0*/  STL [R1+0x148], R0 ;  /* 0x0001480001007387 */ /* 0x000fe80000100800 */
[----:B-1----:R-:W2:Y:S04]  /*3fd0*/  LDL.LU R2, [R1+0x8c] ;  /* 0x00008c0001027983 */ /* 0x002ea80000300800 */
[----:B--2---:R1:W-:Y:S04]  /*3fe0*/  STL [R1+0xce0], R2 ;  /* 0x000ce00201007387 */ /* 0x0043e80000100800 */
[----:B-1----:R-:W2:Y:S04]  /*3ff0*/  LDL.LU R2, [R1+0x90] ;  /* 0x0000900001027983 */ /* 0x002ea80000300800 */
[----:B--2---:R1:W-:Y:S04]  /*4000*/  STL [R1+0xce4], R2 ;  /* 0x000ce40201007387 */ /* 0x0043e80000100800 */
[----:B-1----:R-:W2:Y:S04]  /*4010*/  LDL.LU R2, [R1+0x94] ;  /* 0x0000940001027983 */ /* 0x002ea80000300800 */
[----:B------:R-:W3:Y:S04]  /*4020*/  LDL.LU R26, [R1+0x84] ;  /* 0x00008400011a7983 */ /* 0x000ee80000300800 */
[----:B------:R-:W4:Y:S04]  /*4030*/  LDL.LU R13, [R1+0x80] ;  /* 0x00008000010d7983 */ /* 0x000f280000300800 */
[----:B------:R-:W3:Y:S04]  /*4040*/  LDL.LU R9, [R1+0x7c] ;  /* 0x00007c0001097983 */ /* 0x000ee80000300800 */
        /* <DEDUP_REMOVED lines=17> */
[----:B------:R-:W3:Y:S01]  /*4160*/  LDL.LU R17, [R1+0x2c] ;  /* 0x00002c0001117983 */ /* 0x000ee20000300800 */
[----:B------:R-:W-:-:S03]  /*4170*/  IMAD.MOV.U32 R0, RZ, RZ, R3 ;  /* 0x000000ffff007224 */ /* 0x000fc600078e0003 */
[----:B------:R-:W3:Y:S04]  /*4180*/  LDL.LU R5, [R1+0x28] ;  /* 0x0000280001057983 */ /* 0x000ee80000300800 */
[----:B------:R-:W3:Y:S04]  /*4190*/  LDL.LU R21, [R1+0x24] ;  /* 0x0000240001157983 */ /* 0x000ee80000300800 */
[----:B------:R-:W3:Y:S04]  /*41a0*/  LDL.LU R11, [R1+0x20] ;  /* 0x00002000010b7983 */ /* 0x000ee80000300800 */
[----:B------:R-:W3:Y:S04]  /*41b0*/  LDL.LU R6, [R1+0x1c] ;  /* 0x00001c0001067983 */ /* 0x000ee80000300800 */
[----:B------:R-:W3:Y:S01]  /*41c0*/  LDL.LU R3, [R1+0x18] ;  /* 0x0000180001037983 */ /* 0x000ee20000300800 */
[----:B--2---:R-:W-:-:S05]  /*41d0*/  SEL R2, R4, R2, !P6 ;  /* 0x0000000204027207 */ /* 0x004fca0007000000 */
[----:B------:R1:W-:Y:S04]  /*41e0*/  STL [R1+0x144], R2 ;  /* 0x0001440201007387 */ /* 0x0003e80000100800 */
[----:B-1----:R-:W2:Y:S02]  /*41f0*/  LDL.LU R2, [R1+0xce4] ;  /* 0x000ce40001027983 */ /* 0x002ea40000300800 */
[----:B--2---:R-:W-:-:S05]  /*4200*/  SEL R2, R4, R2, !P6 ;  /* 0x0000000204027207 */ /* 0x004fca0007000000 */
[----:B------:R1:W-:Y:S04]  /*4210*/  STL [R1+0x140], R2 ;  /* 0x0001400201007387 */ /* 0x0003e80000100800 */
[----:B-1----:R-:W2:Y:S02]  /*4220*/  LDL.LU R2, [R1+0xce0] ;  /* 0x000ce00001027983 */ /* 0x002ea40000300800 */
[----:B--2---:R-:W-:-:S05]  /*4230*/  SEL R2, R4, R2, !P6 ;  /* 0x0000000204027207 */ /* 0x004fca0007000000 */
[----:B------:R1:W-:Y:S04]  /*4240*/  STL [R1+0x13c], R2 ;  /* 0x00013c0201007387 */ /* 0x0003e80000100800 */
[----:B-1----:R-:W2:Y:S01]  /*4250*/  LDL.LU R2, [R1+0xcdc] ;  /* 0x000cdc0001027983 */ /* 0x002ea20000300800 */
[C---:B---3--:R-:W-:Y:S02]  /*4260*/  SEL R26, R4.reuse, R26, !P6 ;  /* 0x0000001a041a7207 */ /* 0x048fe40007000000 */
[C---:B----4-:R-:W-:Y:S02]  /*4270*/  SEL R13, R4.reuse, R13, !P6 ;  /* 0x0000000d040d7207 */ /* 0x050fe40007000000 */
[C---:B------:R-:W-:Y:S02]  /*4280*/  SEL R9, R4.reuse, R9, !P6 ;  /* 0x0000000904097207 */ /* 0x040fe40007000000 */
[----:B------:R-:W-:-:S02]  /*4290*/  SEL R24, R4, R24, !P6 ;  /* 0x0000001804187207 */ /* 0x000fc40007000000 */
[C---:B------:R-:W-:Y:S02]  /*42a0*/  SEL R14, R4.reuse, R14, !P6 ;  /* 0x0000000e040e7207 */ /* 0x040fe40007000000 */
[C---:B------:R-:W-:Y:S02]  /*42b0*/  SEL R16, R4.reuse, R16, !P6 ;  /* 0x0000001004107207 */ /* 0x040fe40007000000 */
[C---:B------:R-:W-:Y:S02]  /*42c0*/  SEL R20, R4.reuse, R20, !P6 ;  /* 0x0000001404147207 */ /* 0x040fe40007000000 */
[C---:B------:R-:W-:Y:S02]  /*42d0*/  SEL R8, R4.reuse, R8, !P6 ;  /* 0x0000000804087207 */ /* 0x040fe40007000000 */
        /* <DEDUP_REMOVED lines=18> */
[----:B--2---:R-:W-:-:S05]  /*4400*/  SEL R2, R4, R2, !P6 ;  /* 0x0000000204027207 */ /* 0x004fca0007000000 */
[----:B------:R1:W-:Y:S04]  /*4410*/  STL [R1+0x138], R2 ;  /* 0x0001380201007387 */ /* 0x0003e80000100800 */
[----:B-1----:R1:W2:Y:S04]  /*4420*/  LDL.LU R2, [R1+0xcd8] ;  /* 0x000cd80001027983 */ /* 0x0022a80000300800 */
[----:B------:R3:W-:Y:S04]  /*4430*/  STL [R1+0x134], R26 ;  /* 0x0001341a01007387 */ /* 0x0007e80000100800 */
[----:B---3--:R-:W3:Y:S04]  /*4440*/  LDL.LU R26, [R1+0xcd4] ;  /* 0x000cd400011a7983 */ /* 0x008ee80000300800 */
[----:B------:R4:W-:Y:S04]  /*4450*/  STL [R1+0x130], R13 ;  /* 0x0001300d01007387 */ /* 0x0009e80000100800 */
[----:B----4-:R-:W4:Y:S04]  /*4460*/  LDL.LU R13, [R1+0xcd0] ;  /* 0x000cd000010d7983 */ /* 0x010f280000300800 */
[----:B------:R1:W-:Y:S04]  /*4470*/  STL [R1+0x12c], R9 ;  /* 0x00012c0901007387 */ /* 0x0003e80000100800 */
[----:B-1----:R-:W2:Y:S04]  /*4480*/  LDL.LU R9, [R1+0xccc] ;  /* 0x000ccc0001097983 */ /* 0x002ea80000300800 */
        /* <DEDUP_REMOVED lines=45> */
[----:B-1----:R-:W2:Y:S02]  /*4760*/  LDL.LU R3, [R1+0xc70] ;  /* 0x000c700001037983 */ /* 0x002ea40000300800 */
[----:B--2---:R-:W-:-:S02]  /*4770*/  SEL R3, R4, R3, !P6 ;  /* 0x0000000304037207 */ /* 0x004fc40007000000 */
[----:B------:R-:W2:Y:S04]  /*4780*/  LDL.LU R4, [R1+0xc6c] ;  /* 0x000c6c0001047983 */ /* 0x000ea80000300800 */
[----:B------:R1:W-:Y:S02]  /*4790*/  STL [R1+0xc8], R3 ;  /* 0x0000c80301007387 */ /* 0x0003e40000100800 */
[----:B-1----:R-:W-:-:S04]  /*47a0*/  LOP3.LUT R3, RZ, c[0x0][0x17c], RZ, 0x33, !PT ;  /* 0x00005f00ff037a12 */ /* 0x002fc800078e33ff */
[----:B--2---:R-:W-:-:S05]  /*47b0*/  SEL R4, R3, R4, !P6 ;  /* 0x0000000403047207 */ /* 0x004fca0007000000 */
[----:B------:R1:W-:Y:S02]  /*47c0*/  STL [R1+0xc4], R4 ;  /* 0x0000c40401007387 */ /* 0x0003e40000100800 */
[C---:B-1----:R-:W-:Y:S02]  /*47d0*/  SEL R4, R3.reuse, R6, !P6 ;  /* 0x0000000603047207 */ /* 0x042fe40007000000 */
[----:B------:R-:W-:-:S03]  /*47e0*/  SEL R6, R3, R11, !P6 ;  /* 0x0000000b03067207 */ /* 0x000fc60007000000 */
[----:B------:R1:W-:Y:S04]  /*47f0*/  STL [R1+0xc0], R4 ;  /* 0x0000c00401007387 */ /* 0x0003e80000100800 */
[----:B------:R-:W-:Y:S01]  /*4800*/  STL [R1+0xbc], R6 ;  /* 0x0000bc0601007387 */ /* 0x000fe20000100800 */
[----:B-1----:R-:W-:Y:S02]  /*4810*/  SEL R4, R3, R21, !P6 ;  /* 0x0000001503047207 */ /* 0x002fe40007000000 */
[----:B------:R-:W-:-:S03]  /*4820*/  LOP3.LUT R21, RZ, c[0x0][0x17c], RZ, 0x33, !PT ;  /* 0x00005f00ff157a12 */ /* 0x000fc600078e33ff */
[----:B------:R1:W-:Y:S01]  /*4830*/  STL [R1+0xb8], R4 ;  /* 0x0000b80401007387 */ /* 0x0003e20000100800 */
[C---:B------:R-:W-:Y:S02]  /*4840*/  SEL R3, R21.reuse, R5, !P6 ;  /* 0x0000000515037207 */ /* 0x040fe40007000000 */
[C---:B-1----:R-:W-:Y:S02]  /*4850*/  SEL R4, R21.reuse, R17, !P6 ;  /* 0x0000001115047207 */ /* 0x042fe40007000000 */
[----:B------:R-:W2:Y:S04]  /*4860*/  LDL R17, [R1+0x370] ;  /* 0x0003700001117983 */ /* 0x000ea80000100800 */
[----:B------:R1:W-:Y:S04]  /*4870*/  STL [R1+0xb4], R3 ;  /* 0x0000b40301007387 */ /* 0x0003e80000100800 */
[----:B------:R3:W-:Y:S04]  /*4880*/  STL [R1+0xb0], R4 ;  /* 0x0000b00401007387 */ /* 0x0007e80000100800 */
[----:B------:R-:W2:Y:S01]  /*4890*/  LDL.LU R5, [R1+0xd8] ;  /* 0x0000d80001057983 */ /* 0x000ea20000300800 */
[----:B-1----:R-:W-:-:S02]  /*48a0*/  SEL R3, R21, R22, !P6 ;  /* 0x0000001615037207 */ /* 0x002fc40007000000 */
[----:B---3--:R-:W-:-:S03]  /*48b0*/  SEL R4, R21, R27, !P6 ;  /* 0x0000001b15047207 */ /* 0x008fc60007000000 */
[----:B------:R1:W-:Y:S01]  /*48c0*/  STL [R1+0xac], R3 ;  /* 0x0000ac0301007387 */ /* 0x0003e20000100800 */
[----:B------:R-:W-:-:S03]  /*48d0*/  IMAD.MOV.U32 R6, RZ, RZ, R0 ;  /* 0x000000ffff067224 */ /* 0x000fc600078e0000 */
[----:B------:R3:W-:Y:S01]  /*48e0*/  STL [R1+0xa8], R4 ;  /* 0x0000a80401007387 */ /* 0x0007e20000100800 */
[----:B------:R-:W-:-:S03]  /*48f0*/  SEL R11, R21, R29, !P6 ;  /* 0x0000001d150b7207 */ /* 0x000fc60007000000 */
[----:B------:R-:W2:Y:S01]  /*4900*/  LDL R0, [R1+0x68c] ;  /* 0x00068c0001007983 */ /* 0x000ea20000100800 */
[C---:B-1----:R-:W-:Y:S02]  /*4910*/  SEL R3, R21.reuse, R28, !P6 ;  /* 0x0000001c15037207 */ /* 0x042fe40007000000 */
[----:B---3--:R-:W-:-:S03]  /*4920*/  SEL R4, R21, R25, !P6 ;  /* 0x0000001915047207 */ /* 0x008fc60007000000 */
[----:B------:R1:W-:Y:S04]  /*4930*/  STL [R1+0xa4], R3 ;  /* 0x0000a40301007387 */ /* 0x0003e80000100800 */
[----:B------:R3:W-:Y:S01]  /*4940*/  STL [R1+0xa0], R4 ;  /* 0x0000a00401007387 */ /* 0x0007e20000100800 */
[C---:B-1----:R-:W-:Y:S02]  /*4950*/  SEL R3, R21.reuse, R10, !P6 ;  /* 0x0000000a15037207 */ /* 0x042fe40007000000 */
[C---:B------:R-:W-:Y:S02]  /*4960*/  SEL R10, R21.reuse, R23, !P6 ;  /* 0x00000017150a7207 */ /* 0x040fe40007000000 */
[C---:B---3--:R-:W-:Y:S01]  /*4970*/  SEL R4, R21.reuse, R19, !P6 ;  /* 0x0000001315047207 */ /* 0x048fe20007000000 */
[----:B------:R-:W-:Y:S04]  /*4980*/  STL [R1+0x9c], R11 ;  /* 0x00009c0b01007387 */ /* 0x000fe80000100800 */
[----:B------:R1:W-:Y:S04]  /*4990*/  STL [R1+0x98], R3 ;  /* 0x0000980301007387 */ /* 0x0003e80000100800 */
[----:B------:R3:W-:Y:S04]  /*49a0*/  STL [R1+0x94], R4 ;  /* 0x0000940401007387 */ /* 0x0007e80000100800 */
[----:B------:R-:W-:Y:S01]  /*49b0*/  STL [R1+0x90], R10 ;  /* 0x0000900a01007387 */ /* 0x000fe20000100800 */
[----:B-1----:R-:W-:-:S03]  /*49c0*/  SEL R3, R21, R12, !P6 ;  /* 0x0000000c15037207 */ /* 0x002fc60007000000 */
[----:B------:R-:W2:Y:S01]  /*49d0*/  LDL.LU R19, [R1+0xc] ;  /* 0x00000c0001137983 */ /* 0x000ea20000300800 */
[----:B---3--:R-:W-:-:S03]  /*49e0*/  SEL R4, R21, R7, !P6 ;  /* 0x0000000715047207 */ /* 0x008fc60007000000 */
[----:B------:R1:W-:Y:S04]  /*49f0*/  STL [R1+0x8c], R3 ;  /* 0x00008c0301007387 */ /* 0x0003e80000100800 */
[----:B------:R3:W-:Y:S04]  /*4a00*/  STL [R1+0x88], R4 ;  /* 0x0000880401007387 */ /* 0x0007e80000100800 */
[----:B------:R-:W2:Y:S01]  /*4a10*/  LDL.LU R25, [R1] ;  /* 0x0000000001197983 */ /* 0x000ea20000300800 */
[----:B-1----:R-:W-:-:S03]  /*4a20*/  SEL R3, R21, R18, !P6 ;  /* 0x0000001215037207 */ /* 0x002fc60007000000 */
[----:B------:R-:W1:Y:S01]  /*4a30*/  S2R R11, SR_TID.X ;  /* 0x00000000000b7919 */ /* 0x000e620000002100 */
[----:B---3--:R-:W-:-:S03]  /*4a40*/  SEL R4, R21, R15, !P6 ;  /* 0x0000000f15047207 */ /* 0x008fc60007000000 */
[----:B------:R3:W-:Y:S04]  /*4a50*/  STL [R1+0x84], R3 ;  /* 0x0000840301007387 */ /* 0x0007e80000100800 */
[----:B------:R4:W-:Y:S01]  /*4a60*/  STL [R1+0x80], R4 ;  /* 0x0000800401007387 */ /* 0x0009e20000100800 */
[C---:B---3--:R-:W-:Y:S02]  /*4a70*/  SEL R3, R21.reuse, R8, !P6 ;  /* 0x0000000815037207 */ /* 0x048fe40007000000 */
[----:B----4-:R-:W-:-:S03]  /*4a80*/  SEL R4, R21, R20, !P6 ;  /* 0x0000001415047207 */ /* 0x010fc60007000000 */
[----:B------:R3:W-:Y:S04]  /*4a90*/  STL [R1+0x7c], R3 ;  /* 0x00007c0301007387 */ /* 0x0007e80000100800 */
[----:B------:R4:W-:Y:S01]  /*4aa0*/  STL [R1+0x78], R4 ;  /* 0x0000780401007387 */ /* 0x0009e20000100800 */
[C---:B---3--:R-:W-:Y:S02]  /*4ab0*/  SEL R3, R21.reuse, R16, !P6 ;  /* 0x0000001015037207 */ /* 0x048fe40007000000 */
[----:B----4-:R-:W-:-:S03]  /*4ac0*/  SEL R4, R21, R9, !P6 ;  /* 0x0000000915047207 */ /* 0x010fc60007000000 */
[----:B------:R3:W-:Y:S04]  /*4ad0*/  STL [R1+0x70], R3 ;  /* 0x0000700301007387 */ /* 0x0007e80000100800 */
[----:B------:R-:W-:Y:S01]  /*4ae0*/  STL [R1+0x74], R4 ;  /* 0x0000740401007387 */ /* 0x000fe20000100800 */
[----:B---3--:R-:W-:-:S05]  /*4af0*/  SEL R3, R21, R26, !P6 ;  /* 0x0000001a15037207 */ /* 0x008fca0007000000 */
[----:B------:R1:W-:Y:S02]  /*4b00*/  STL [R1+0x6c], R3 ;  /* 0x00006c0301007387 */ /* 0x0003e40000100800 */
[--C-:B-1----:R-:W-:Y:S02]  /*4b10*/  SHF.R.U32.HI R3, RZ, 0x8, R11.reuse ;  /* 0x00000008ff037819 */ /* 0x102fe4000001160b */
[----:B------:R-:W-:Y:S02]  /*4b20*/  SHF.R.U32.HI R11, RZ, 0x8, R11 ;  /* 0x00000008ff0b7819 */ /* 0x000fe4000001160b */
[----:B------:R-:W-:Y:S02]  /*4b30*/  SGXT.U32 R3, R3, 0x1 ;  /* 0x000000010303781a */ /* 0x000fe40000000000 */
[----:B------:R-:W-:Y:S02]  /*4b40*/  SGXT.U32 R11, R11, 0x1 ;  /* 0x000000010b0b781a */ /* 0x000fe40000000000 */
[----:B------:R-:W-:-:S13]  /*4b50*/  ISETP.NE.AND P5, PT, RZ, c[0x0][0x178], PT ;  /* 0x00005e00ff007a0c */ /* 0x000fda0003fa5270 */
[----:B------:R-:W-:-:S05]  /*4b60*/  @!P5 LOP3.LUT R2, RZ, c[0x0][0x178], RZ, 0x33, !PT ;  /* 0x00005e00ff02da12 */ /* 0x000fca00078e33ff */
[----:B------:R-:W-:-:S05]  /*4b70*/  IMAD R2, R2, c[0x0][0x184], RZ ;  /* 0x0000610002027a24 */ /* 0x000fca00078e02ff */
[----:B------:R-:W-:Y:S01]  /*4b80*/  STL [R1+0x400], R2 ;  /* 0x0004000201007387 */ /* 0x000fe20000100800 */
[----:B------:R-:W-:Y:S02]  /*4b90*/  IMAD.MOV.U32 R22, RZ, RZ, c[0x0][0x188] ;  /* 0x00006200ff167624 */ /* 0x000fe400078e00ff */
[----:B------:R-:W-:Y:S02]  /*4ba0*/  IMAD.MOV.U32 R15, RZ, RZ, R27 ;  /* 0x000000ffff0f7224 */ /* 0x000fe400078e001b */
[----:B------:R-:W-:-:S04]  /*4bb0*/  IMAD R4, R22, 0x2, R13 ;  /* 0x0000000216047824 */ /* 0x000fc800078e020d */
[----:B------:R-:W-:-:S04]  /*4bc0*/  IMAD R4, R22, 0x2, R4 ;  /* 0x0000000216047824 */ /* 0x000fc800078e0204 */
[----:B------:R-:W-:Y:S01]  /*4bd0*/  IMAD R4, R22, 0x2, R4 ;  /* 0x0000000216047824 */ /* 0x000fe200078e0204 */
[----:B--2---:R-:W-:Y:S01]  /*4be0*/  SEL R5, R21, R5, !P6 ;  /* 0x0000000515057207 */ /* 0x004fe20007000000 */
[----:B------:R-:W-:-:S04]  /*4bf0*/  IMAD R21, R3, c[0x0][0x188], RZ ;  /* 0x0000620003157a24 */ /* 0x000fc800078e02ff */
[----:B------:R-:W-:Y:S02]  /*4c00*/  IMAD.SHL.U32 R20, R21, 0x4, RZ ;  /* 0x0000000415147824 */ /* 0x000fe400078e00ff */
[----:B------:R-:W-:Y:S02]  /*4c10*/  IMAD R21, R11, c[0x0][0x188], RZ ;  /* 0x000062000b157a24 */ /* 0x000fe400078e02ff */
[----:B------:R-:W1:Y:S01]  /*4c20*/  S2R R11, SR_TID.X ;  /* 0x00000000000b7919 */ /* 0x000e620000002100 */
[----:B------:R-:W-:-:S04]  /*4c30*/  IMAD.MOV.U32 R3, RZ, RZ, c[0x0][0x188] ;  /* 0x00006200ff037624 */ /* 0x000fc800078e00ff */
[----:B------:R-:W-:-:S04]  /*4c40*/  IMAD R21, R3, 0x2, R21 ;  /* 0x0000000203157824 */ /* 0x000fc800078e0215 */
[----:B------:R-:W-:Y:S02]  /*4c50*/  IMAD.SHL.U32 R18, R21, 0x4, RZ ;  /* 0x0000000415127824 */ /* 0x000fe400078e00ff */
[----:B------:R-:W-:Y:S02]  /*4c60*/  IMAD.MOV.U32 R21, RZ, RZ, R6 ;  /* 0x000000ffff157224 */ /* 0x000fe400078e0006 */
[----:B------:R-:W-:Y:S01]  /*4c70*/  IMAD.MOV.U32 R6, RZ, RZ, c[0x0][0x188] ;  /* 0x00006200ff067624 */ /* 0x000fe200078e00ff */
[--C-:B-1----:R-:W-:Y:S02]  /*4c80*/  SHF.R.U32.HI R28, RZ, 0x8, R11.reuse ;  /* 0x00000008ff1c7819 */ /* 0x102fe4000001160b */
[----:B------:R-:W-:-:S04]  /*4c90*/  SHF.R.U32.HI R11, RZ, 0x8, R11 ;  /* 0x00000008ff0b7819 */ /* 0x000fc8000001160b */
[----:B------:R-:W-:Y:S02]  /*4ca0*/  SGXT.U32 R11, R11, 0x1 ;  /* 0x000000010b0b781a */ /* 0x000fe40000000000 */
[----:B------:R-:W-:-:S03]  /*4cb0*/  SGXT.U32 R28, R28, 0x1 ;  /* 0x000000011c1c781a */ /* 0x000fc60000000000 */
[----:B------:R-:W-:Y:S02]  /*4cc0*/  IMAD R11, R11, c[0x0][0x188], RZ ;  /* 0x000062000b0b7a24 */ /* 0x000fe400078e02ff */
[----:B------:R-:W-:Y:S02]  /*4cd0*/  IMAD R28, R28, c[0x0][0x188], RZ ;  /* 0x000062001c1c7a24 */ /* 0x000fe400078e02ff */
[C---:B------:R-:W-:Y:S01]  /*4ce0*/  IMAD R11, R6.reuse, 0x2, R11 ;  /* 0x00000002060b7824 */ /* 0x040fe200078e020b */
[----:B------:R1:W-:Y:S01]  /*4cf0*/  STL [R1+0x68], R5 ;  /* 0x0000680501007387 */ /* 0x0003e20000100800 */
[C---:B------:R-:W-:Y:S02]  /*4d00*/  IMAD R28, R6.reuse, 0x2, R28 ;  /* 0x00000002061c7824 */ /* 0x040fe400078e021c */
[C---:B------:R-:W-:Y:S02]  /*4d10*/  IMAD R11, R6.reuse, 0x2, R11 ;  /* 0x00000002060b7824 */ /* 0x040fe400078e020b */
[----:B------:R-:W-:-:S02]  /*4d20*/  IMAD R28, R6, 0x2, R28 ;  /* 0x00000002061c7824 */ /* 0x000fc400078e021c */
[----:B-1----:R-:W-:Y:S02]  /*4d30*/  IMAD.SHL.U32 R5, R2, 0x4, RZ ;  /* 0x0000000402057824 */ /* 0x002fe400078e00ff */
[----:B------:R-:W-:-:S03]  /*4d40*/  IMAD R11, R6, 0x2, R11 ;  /* 0x00000002060b7824 */ /* 0x000fc600078e020b */
[----:B------:R-:W-:Y:S01]  /*4d50*/  IADD3 R10, P5, R5, c[0x0][0x160], RZ ;  /* 0x00005800050a7a10 */ /* 0x000fe20007fbe0ff */
[----:B------:R-:W-:Y:S02]  /*4d60*/  IMAD.SHL.U32 R8, R11, 0x4, RZ ;  /* 0x000000040b087824 */ /* 0x000fe400078e00ff */
[----:B------:R-:W-:Y:S01]  /*4d70*/  IMAD.SHL.U32 R7, R28, 0x4, RZ ;  /* 0x000000041c077824 */ /* 0x000fe200078e00ff */
[----:B------:R-:W-:Y:S02]  /*4d80*/  LEA.HI.X.SX32 R11, R2, c[0x0][0x164], 0x2, P5 ;  /* 0x00005900020b7a11 */ /* 0x000fe400028f16ff */
[----:B------:R-:W-:Y:S01]  /*4d90*/  LEA R28, P5, R19, R10, 0x2 ;  /* 0x0000000a131c7211 */ /* 0x000fe200078a10ff */
[----:B------:R-:W-:Y:S01]  /*4da0*/  IMAD.SHL.U32 R7, R17, 0x4, RZ ;  /* 0x0000000411077824 */ /* 0x000fe200078e00ff */
[----:B------:R-:W-:Y:S01]  /*4db0*/  STL [R1+0x690], R5 ;  /* 0x0006900501007387 */ /* 0x000fe20000100800 */
[----:B------:R-:W-:Y:S01]  /*4dc0*/  IMAD.SHL.U32 R2, R0, 0x4, RZ ;  /* 0x0000000400027824 */ /* 0x000fe200078e00ff */
[----:B------:R-:W-:-:S02]  /*4dd0*/  LEA.HI.X.SX32 R29, R19, R11, 0x2, P5 ;  /* 0x0000000b131d7211 */ /* 0x000fc400028f16ff */
[----:B------:R1:W-:Y:S04]  /*4de0*/  STL [R1+0x920], R8 ;  /* 0x0009200801007387 */ /* 0x0003e80000100800 */
[----:B------:R-:W-:Y:S01]  /*4df0*/  STL [R1+0x91c], R7 ;  /* 0x00091c0701007387 */ /* 0x000fe20000100800 */
[----:B-1----:R-:W-:-:S03]  /*4e00*/  LEA R8, P6, R25, R10, 0x2 ;  /* 0x0000000a19087211 */ /* 0x002fc600078c10ff */
[----:B------:R-:W-:Y:S01]  /*4e10*/  STL [R1+0x918], R2 ;  /* 0x0009180201007387 */ /* 0x000fe20000100800 */
[----:B------:R-:W-:Y:S01]  /*4e20*/  IMAD R19, R22, 0x2, R13 ;  /* 0x0000000216137824 */ /* 0x000fe200078e020d */
[----:B------:R-:W-:Y:S02]  /*4e30*/  LEA.HI.X.SX32 R9, R25, R11, 0x2, P6 ;  /* 0x0000000b19097211 */ /* 0x000fe400030f16ff */
[----:B------:R1:W-:Y:S01]  /*4e40*/  STL.64 [R1+0x240], R28 ;  /* 0x0002401c01007387 */ /* 0x0003e20000100a00 */
[----:B------:R-:W-:-:S03]  /*4e50*/  LEA R26, P6, R24, R10, 0x2 ;  /* 0x0000000a181a7211 */ /* 0x000fc600078c10ff */
[----:B------:R-:W-:Y:S01]  /*4e60*/  STL.64 [R1+0x290], R8 ;  /* 0x0002900801007387 */ /* 0x000fe20000100a00 */
[-C--:B------:R-:W-:Y:S02]  /*4e70*/  LEA.HI.X.SX32 R15, R24, R11.reuse, 0x2, P6 ;  /* 0x0000000b180f7211 */ /* 0x080fe400030f16ff */
[CC--:B-1----:R-:W-:Y:S01]  /*4e80*/  LEA R28, P5, R14.reuse, R10.reuse, 0x2 ;  /* 0x0000000a0e1c7211 */ /* 0x0c2fe200078a10ff */
[----:B------:R1:W-:Y:S03]  /*4e90*/  STL [R1+0x288], R26 ;  /* 0x0002881a01007387 */ /* 0x0003e60000100800 */
[----:B------:R-:W-:Y:S01]  /*4ea0*/  LEA.HI.X.SX32 R29, R14, R11, 0x2, P5 ;  /* 0x0000000b0e1d7211 */ /* 0x000fe200028f16ff */
[----:B------:R-:W-:Y:S01]  /*4eb0*/  IMAD.MOV.U32 R14, RZ, RZ, R26 ;  /* 0x000000ffff0e7224 */ /* 0x000fe200078e001a */
[-C--:B------:R-:W-:Y:S01]  /*4ec0*/  LEA R14, P6, R19, R10.reuse, 0x2 ;  /* 0x0000000a130e7211 */ /* 0x080fe200078c10ff */
[----:B------:R2:W-:Y:S01]  /*4ed0*/  STL [R1+0x28c], R15 ;  /* 0x00028c0f01007387 */ /* 0x0005e20000100800 */
[----:B-1----:R-:W-:-:S03]  /*4ee0*/  LEA R26, P5, R13, R10, 0x2 ;  /* 0x0000000a0d1a7211 */ /* 0x002fc600078a10ff */
[----:B------:R-:W-:Y:S01]  /*4ef0*/  STL.64 [R1+0x238], R28 ;  /* 0x0002381c01007387 */ /* 0x000fe20000100a00 */
[-C--:B------:R-:W-:Y:S02]  /*4f00*/  LEA.HI.X.SX32 R27, R13, R11.reuse, 0x2, P5 ;  /* 0x0000000b0d1b7211 */ /* 0x080fe400028f16ff */
[----:B--2---:R-:W-:Y:S01]  /*4f10*/  LEA.HI.X.SX32 R15, R19, R11, 0x2, P6 ;  /* 0x0000000b130f7211 */ /* 0x004fe200030f16ff */
[----:B------:R1:W-:Y:S04]  /*4f20*/  STL.64 [R1+0xc38], R28 ;  /* 0x000c381c01007387 */ /* 0x0003e80000100a00 */
[----:B------:R2:W-:Y:S04]  /*4f30*/  STL.64 [R1+0x280], R14 ;  /* 0x0002800e01007387 */ /* 0x0005e80000100a00 */
[----:B------:R-:W-:Y:S04]  /*4f40*/  STL.64 [R1+0x1a0], R26 ;  /* 0x0001a01a01007387 */ /* 0x000fe80000100a00 */
[----:B------:R3:W-:Y:S04]  /*4f50*/  STL.64 [R1+0xc30], R26 ;  /* 0x000c301a01007387 */ /* 0x0007e80000100a00 */
[----:B-1----:R-:W4:Y:S01]  /*4f60*/  LDL R29, [R1+0x2d4] ;  /* 0x0002d400011d7983 */ /* 0x002f220000100800 */
[----:B------:R-:W-:-:S04]  /*4f70*/  IMAD R3, R22, 0x2, R4 ;  /* 0x0000000216037824 */ /* 0x000fc800078e0204 */
[C---:B------:R-:W-:Y:S02]  /*4f80*/  IMAD R6, R22.reuse, 0x2, R3 ;  /* 0x0000000216067824 */ /* 0x040fe400078e0203 */
[----:B------:R-:W-:Y:S01]  /*4f90*/  IMAD R25, R22, 0x2, R13 ;  /* 0x0000000216197824 */ /* 0x000fe200078e020d */
[----:B--2---:R-:W-:Y:S01]  /*4fa0*/  LEA R14, P6, R4, R10, 0x2 ;  /* 0x0000000a040e7211 */ /* 0x004fe200078c10ff */
[C---:B------:R-:W-:Y:S01]  /*4fb0*/  IMAD R5, R22.reuse, 0x2, R6 ;  /* 0x0000000216057824 */ /* 0x040fe200078e0206 */
[----:B---3--:R-:W2:Y:S01]  /*4fc0*/  LDL R26, [R1+0x2d0] ;  /* 0x0002d000011a7983 */ /* 0x008ea20000100800 */
[C---:B------:R-:W-:Y:S02]  /*4fd0*/  IMAD R25, R22.reuse, 0x2, R25 ;  /* 0x0000000216197824 */ /* 0x040fe400078e0219 */
[----:B------:R-:W-:-:S04]  /*4fe0*/  IMAD R7, R22, 0x2, R5 ;  /* 0x0000000216077824 */ /* 0x000fc800078e0205 */
[----:B------:R-:W-:Y:S01]  /*4ff0*/  IMAD R8, R22, 0x2, R7 ;  /* 0x0000000216087824 */ /* 0x000fe200078e0207 */
[----:B------:R-:W-:-:S04]  /*5000*/  LEA R22, P5, R25, R10, 0x2 ;  /* 0x0000000a19167211 */ /* 0x000fc800078a10ff */
[-C--:B------:R-:W-:Y:S02]  /*5010*/  LEA.HI.X.SX32 R23, R25, R11.reuse, 0x2, P5 ;  /* 0x0000000b19177211 */ /* 0x080fe400028f16ff */
[CC--:B------:R-:W-:Y:S02]  /*5020*/  LEA R2, P5, R3.reuse, R10.reuse, 0x2 ;  /* 0x0000000a03027211 */ /* 0x0c0fe400078a10ff */
[-C--:B------:R-:W-:Y:S02]  /*5030*/  LEA.HI.X.SX32 R15, R4, R11.reuse, 0x2, P6 ;  /* 0x0000000b040f7211 */ /* 0x080fe400030f16ff */
[CC--:B------:R-:W-:Y:S02]  /*5040*/  LEA R24, P6, R6.reuse, R10.reuse, 0x2 ;  /* 0x0000000a06187211 */ /* 0x0c0fe400078c10ff */
[-C--:B------:R-:W-:Y:S02]  /*5050*/  LEA.HI.X.SX32 R3, R3, R11.reuse, 0x2, P5 ;  /* 0x0000000b03037211 */ /* 0x080fe400028f16ff */
[----:B------:R-:W-:Y:S01]  /*5060*/  LEA R4, P5, R5, R10, 0x2 ;  /* 0x0000000a05047211 */ /* 0x000fe200078a10ff */
[----:B------:R-:W-:Y:S01]  /*5070*/  STL.64 [R1+0x278], R14 ;  /* 0x0002780e01007387 */ /* 0x000fe20000100a00 */
[----:B------:R-:W-:-:S02]  /*5080*/  LEA.HI.X.SX32 R25, R6, R11, 0x2, P6 ;  /* 0x0000000b06197211 */ /* 0x000fc400030f16ff */
[----:B------:R-:W-:Y:S01]  /*5090*/  LEA.HI.X.SX32 R5, R5, R11, 0x2, P5 ;  /* 0x0000000b05057211 */ /* 0x000fe200028f16ff */
[----:B------:R-:W-:Y:S04]  /*50a0*/  STL.64 [R1], R22 ;  /* 0x0000001601007387 */ /* 0x000fe80000100a00 */
[----:B------:R1:W-:Y:S04]  /*50b0*/  STL.64 [R1+0xc40], R22 ;  /* 0x000c401601007387 */ /* 0x0003e80000100a00 */
[----:B------:R3:W-:Y:S04]  /*50c0*/  STL.64 [R1+0xc48], R2 ;  /* 0x000c480201007387 */ /* 0x0007e80000100a00 */
[----:B------:R-:W2:Y:S04]  /*50d0*/  LDL R27, [R1+0x2cc] ;  /* 0x0002cc00011b7983 */ /* 0x000ea80000100800 */
[----:B------:R-:W-:Y:S04]  /*50e0*/  STL.64 [R1+0x270], R24 ;  /* 0x0002701801007387 */ /* 0x000fe80000100a00 */
[----:B------:R-:W-:Y:S04]  /*50f0*/  STL.64 [R1+0xc50], R4 ;  /* 0x000c500401007387 */ /* 0x000fe80000100a00 */
[----:B-1----:R-:W2:Y:S01]  /*5100*/  LDL R23, [R1+0x920] ;  /* 0x0009200001177983 */ /* 0x002ea20000100800 */
[----:B------:R-:W-:Y:S01]  /*5110*/  IMAD.MOV.U32 R28, RZ, RZ, c[0x0][0x188] ;  /* 0x00006200ff1c7624 */ /* 0x000fe200078e00ff */
[----:B---3--:R-:W-:-:S03]  /*5120*/  LEA R2, P6, R7, R10, 0x2 ;  /* 0x0000000a07027211 */ /* 0x008fc600078c10ff */
[----:B------:R-:W-:Y:S01]  /*5130*/  IMAD R9, R28, 0x2, R8 ;  /* 0x000000021c097824 */ /* 0x000fe200078e0208 */
[-C--:B------:R-:W-:Y:S02]  /*5140*/  LEA.HI.X.SX32 R3, R7, R11.reuse, 0x2, P6 ;  /* 0x0000000b07037211 */ /* 0x080fe400030f16ff */
[-C--:B------:R-:W-:Y:S01]  /*5150*/  LEA R6, P5, R8, R10.reuse, 0x2 ;  /* 0x0000000a08067211 */ /* 0x080fe200078a10ff */
[----:B------:R-:W-:Y:S02]  /*5160*/  IMAD R13, R28, 0x2, R9 ;  /* 0x000000021c0d7824 */ /* 0x000fe400078e0209 */
[----:B------:R1:W-:Y:S01]  /*5170*/  STL.64 [R1+0x268], R2 ;  /* 0x0002680201007387 */ /* 0x0003e20000100a00 */
[-C--:B------:R-:W-:Y:S02]  /*5180*/  LEA.HI.X.SX32 R7, R8, R11.reuse, 0x2, P5 ;  /* 0x0000000b08077211 */ /* 0x080fe400028f16ff */
[-C--:B------:R-:W-:Y:S02]  /*5190*/  LEA R8, P5, R13, R10.reuse, 0x2 ;  /* 0x0000000a0d087211 */ /* 0x080fe400078a10ff */
[C---:B-1----:R-:W-:Y:S01]  /*51a0*/  LEA R2, P6, R9.reuse, R10, 0x2 ;  /* 0x0000000a09027211 */ /* 0x042fe200078c10ff */
[----:B------:R1:W-:Y:S03]  /*51b0*/  STL.64 [R1+0xc58], R6 ;  /* 0x000c580601007387 */ /* 0x0003e60000100a00 */
[----:B------:R-:W-:-:S02]  /*51c0*/  LEA.HI.X.SX32 R3, R9, R11, 0x2, P6 ;  /* 0x0000000b09037211 */ /* 0x000fc400030f16ff */
[----:B------:R-:W-:Y:S01]  /*51d0*/  LEA.HI.X.SX32 R9, R13, R11, 0x2, P5 ;  /* 0x0000000b0d097211 */ /* 0x000fe200028f16ff */
[----:B-1----:R-:W3:Y:S04]  /*51e0*/  LDL R7, [R1+0x2c4] ;  /* 0x0002c40001077983 */ /* 0x002ee80000100800 */
[----:B------:R-:W-:Y:S04]  /*51f0*/  STL.64 [R1+0x260], R2 ;  /* 0x0002600201007387 */ /* 0x000fe80000100a00 */
[----:B------:R1:W-:Y:S04]  /*5200*/  STL.64 [R1+0xc60], R8 ;  /* 0x000c600801007387 */ /* 0x0003e80000100a00 */
[----:B-1----:R-:W3:Y:S01]  /*5210*/  LDL R9, [R1+0x2c8] ;  /* 0x0002c80001097983 */ /* 0x002ee20000100800 */
[----:B------:R-:W-:-:S03]  /*5220*/  IMAD R14, R28, 0x2, R13 ;  /* 0x000000021c0e7824 */ /* 0x000fc600078e020d */
[----:B------:R-:W1:Y:S01]  /*5230*/  S2R R19, SR_TID.X ;  /* 0x0000000000137919 */ /* 0x000e620000002100 */
[----:B------:R-:W-:Y:S01]  /*5240*/  IMAD R15, R28, 0x2, R14 ;  /* 0x000000021c0f7824 */ /* 0x000fe200078e020e */
[----:B------:R-:W-:-:S03]  /*5250*/  LEA R2, P6, R14, R10, 0x2 ;  /* 0x0000000a0e027211 */ /* 0x000fc600078c10ff */
[----:B------:R-:W-:Y:S01]  /*5260*/  IMAD R16, R28, 0x2, R15 ;  /* 0x000000021c107824 */ /* 0x000fe200078e020f */
[----:B------:R-:W-:Y:S02]  /*5270*/  LEA.HI.X.SX32 R3, R14, R11, 0x2, P6 ;  /* 0x0000000b0e037211 */ /* 0x000fe400030f16ff */
[----:B------:R-:W-:-:S03]  /*5280*/  LEA R4, P5, R15, R10, 0x2 ;  /* 0x0000000a0f047211 */ /* 0x000fc600078a10ff */
[----:B------:R1:W-:Y:S01]  /*5290*/  STL.64 [R1+0x258], R2 ;  /* 0x0002580201007387 */ /* 0x0003e20000100a00 */
[----:B------:R-:W-:Y:S02]  /*52a0*/  LEA.HI.X.SX32 R5, R15, R11, 0x2, P5 ;  /* 0x0000000b0f057211 */ /* 0x000fe400028f16ff */
[----:B-1----:R-:W-:-:S03]  /*52b0*/  LEA R2, P6, R16, R10, 0x2 ;  /* 0x0000000a10027211 */ /* 0x002fc600078c10ff */
[----:B------:R1:W-:Y:S01]  /*52c0*/  STL.64 [R1+0x1c0], R4 ;  /* 0x0001c00401007387 */ /* 0x0003e20000100a00 */
[----:B------:R-:W-:Y:S01]  /*52d0*/  LEA.HI.X.SX32 R3, R16, R11, 0x2, P6 ;  /* 0x0000000b10037211 */ /* 0x000fe200030f16ff */
[----:B------:R-:W-:Y:S02]  /*52e0*/  IMAD.MOV.U32 R22, RZ, RZ, c[0x0][0x188] ;  /* 0x00006200ff167624 */ /* 0x000fe400078e00ff */
[----:B------:R-:W-:Y:S01]  /*52f0*/  IMAD R12, R28, 0x2, R16 ;  /* 0x000000021c0c7824 */ /* 0x000fe200078e0210 */
[----:B------:R-:W-:-:S04]  /*5300*/  IADD3 R24, P6, R20, R10, RZ ;  /* 0x0000000a14187210 */ /* 0x000fc80007fde0ff */
[----:B-1----:R-:W-:-:S04]  /*5310*/  LEA R4, P5, R12, R10, 0x2 ;  /* 0x0000000a0c047211 */ /* 0x002fc800078a10ff */
[----:B------:R-:W-:Y:S02]  /*5320*/  LEA.HI.X.SX32 R5, R12, R11, 0x2, P5 ;  /* 0x0000000b0c057211 */ /* 0x000fe400028f16ff */
[----:B------:R-:W-:Y:S01]  /*5330*/  IADD3 R18, P5, R18, R10, RZ ;  /* 0x0000000a12127210 */ /* 0x000fe20007fbe0ff */
[----:B----4-:R-:W-:-:S05]  /*5340*/  IMAD.SHL.U32 R6, R29, 0x4, RZ ;  /* 0x000000041d067824 */ /* 0x010fca00078e00ff */
[----:B------:R-:W-:Y:S04]  /*5350*/  STL [R1+0x914], R6 ;  /* 0x0009140601007387 */ /* 0x000fe80000100800 */
[----:B------:R1:W-:Y:S04]  /*5360*/  STL.64 [R1+0x250], R2 ;  /* 0x0002500201007387 */ /* 0x0003e80000100a00 */
[----:B------:R-:W4:Y:S01]  /*5370*/  LDL R20, [R1+0x2c0] ;  /* 0x0002c00001147983 */ /* 0x000f220000100800 */
[----:B-1----:R-:W-:-:S04]  /*5380*/  SHF.R.U32.HI R2, RZ, 0x8, R19 ;  /* 0x00000008ff027819 */ /* 0x002fc80000011613 */
[----:B------:R-:W-:-:S05]  /*5390*/  SGXT.U32 R2, R2, 0x1 ;  /* 0x000000010202781a */ /* 0x000fca0000000000 */
[----:B------:R-:W-:-:S04]  /*53a0*/  IMAD R3, R2, c[0x0][0x188], RZ ;  /* 0x0000620002037a24 */ /* 0x000fc800078e02ff */
[----:B------:R-:W-:-:S04]  /*53b0*/  IMAD R3, R22, 0x2, R3 ;  /* 0x0000000216037824 */ /* 0x000fc800078e0203 */
[----:B------:R-:W-:Y:S02]  /*53c0*/  IMAD R3, R22, 0x2, R3 ;  /* 0x0000000216037824 */ /* 0x000fe400078e0203 */
[----:B------:R-:W1:Y:S01]  /*53d0*/  S2R R22, SR_TID.X ;  /* 0x0000000000167919 */ /* 0x000e620000002100 */
[----:B------:R-:W-:-:S05]  /*53e0*/  IMAD R2, R2, c[0x0][0x188], RZ ;  /* 0x0000620002027a24 */ /* 0x000fca00078e02ff */
[----:B------:R-:W-:Y:S01]  /*53f0*/  LEA.HI.X.SX32 R25, R2, R11, 0x2, P6 ;  /* 0x0000000b02197211 */ /* 0x000fe200030f16ff */
[----:B------:R-:W-:Y:S01]  /*5400*/  IMAD.SHL.U32 R3, R3, 0x4, RZ ;  /* 0x0000000403037824 */ /* 0x000fe200078e00ff */
[----:B------:R1:W-:Y:S02]  /*5410*/  STL.64 [R1+0x1d0], R4 ;  /* 0x0001d00401007387 */ /* 0x0003e40000100a00 */
[----:B-1----:R-:W-:-:S04]  /*5420*/  SHF.R.U32.HI R2, RZ, 0x8, R22 ;  /* 0x00000008ff027819 */ /* 0x002fc80000011616 */
[----:B------:R-:W-:Y:S02]  /*5430*/  SGXT.U32 R2, R2, 0x1 ;  /* 0x000000010202781a */ /* 0x000fe40000000000 */
[----:B------:R-:W-:Y:S01]  /*5440*/  IADD3 R4, P6, R3, R10, RZ ;  /* 0x0000000a03047210 */ /* 0x000fe20007fde0ff */
[----:B------:R-:W-:Y:S02]  /*5450*/  IMAD.MOV.U32 R3, RZ, RZ, c[0x0][0x188] ;  /* 0x00006200ff037624 */ /* 0x000fe400078e00ff */
[----:B------:R-:W-:-:S04]  /*5460*/  IMAD R2, R2, c[0x0][0x188], RZ ;  /* 0x0000620002027a24 */ /* 0x000fc800078e02ff */
[----:B------:R-:W-:-:S05]  /*5470*/  IMAD R2, R3, 0x2, R2 ;  /* 0x0000000203027824 */ /* 0x000fca00078e0202 */
[----:B------:R-:W-:Y:S02]  /*5480*/  LEA.HI.X.SX32 R19, R2, R11, 0x2, P5 ;  /* 0x0000000b02137211 */ /* 0x000fe400028f16ff */
[----:B--2---:R-:W-:Y:S02]  /*5490*/  IADD3 R14, P5, R23, R10, RZ ;  /* 0x0000000a170e7210 */ /* 0x004fe40007fbe0ff */
[----:B------:R-:W1:Y:S01]  /*54a0*/  S2R R23, SR_TID.X ;  /* 0x0000000000177919 */ /* 0x000e620000002100 */
[----:B------:R-:W-:-:S04]  /*54b0*/  SHF.R.U32.HI R22, RZ, 0x8, R22 ;  /* 0x00000008ff167819 */ /* 0x000fc80000011616 */
[----:B------:R-:W-:-:S05]  /*54c0*/  SGXT.U32 R22, R22, 0x1 ;  /* 0x000000011616781a */ /* 0x000fca0000000000 */
[----:B------:R-:W-:Y:S01]  /*54d0*/  IMAD R22, R22, c[0x0][0x188], RZ ;  /* 0x0000620016167a24 */ /* 0x000fe200078e02ff */
[----:B-1----:R-:W-:-:S04]  /*54e0*/  SHF.R.U32.HI R23, RZ, 0x8, R23 ;  /* 0x00000008ff177819 */ /* 0x002fc80000011617 */
[----:B------:R-:W-:Y:S01]  /*54f0*/  SGXT.U32 R23, R23, 0x1 ;  /* 0x000000011717781a */ /* 0x000fe20000000000 */
[----:B------:R-:W-:-:S04]  /*5500*/  IMAD R22, R3, 0x2, R22 ;  /* 0x0000000203167824 */ /* 0x000fc800078e0216 */
[----:B------:R-:W-:-:S04]  /*5510*/  IMAD R23, R23, c[0x0][0x188], RZ ;  /* 0x0000620017177a24 */ /* 0x000fc800078e02ff */
[C---:B------:R-:W-:Y:S02]  /*5520*/  IMAD R23, R28.reuse, 0x2, R23 ;  /* 0x000000021c177824 */ /* 0x040fe400078e0217 */
[----:B------:R-:W-:Y:S02]  /*5530*/  IMAD R22, R3, 0x2, R22 ;  /* 0x0000000203167824 */ /* 0x000fe400078e0216 */
[----:B------:R-:W-:Y:S02]  /*5540*/  IMAD R23, R28, 0x2, R23 ;  /* 0x000000021c177824 */ /* 0x000fe400078e0217 */
[----:B------:R-:W-:Y:S01]  /*5550*/  IMAD.SHL.U32 R13, R26, 0x4, RZ ;  /* 0x000000041a0d7824 */ /* 0x000fe200078e00ff */
[----:B------:R-:W-:Y:S01]  /*5560*/  LEA.HI.X.SX32 R5, R22, R11, 0x2, P6 ;  /* 0x0000000b16057211 */ /* 0x000fe200030f16ff */
[----:B------:R-:W-:Y:S02]  /*5570*/  IMAD R23, R28, 0x2, R23 ;  /* 0x000000021c177824 */ /* 0x000fe400078e0217 */
[----:B------:R-:W-:-:S02]  /*5580*/  IMAD.SHL.U32 R22, R17, 0x4, RZ ;  /* 0x0000000411167824 */ /* 0x000fc400078e00ff */
[----:B------:R-:W-:Y:S01]  /*5590*/  IMAD.SHL.U32 R16, R27, 0x4, RZ ;  /* 0x000000041b107824 */ /* 0x000fe200078e00ff */
[----:B------:R-:W-:Y:S01]  /*55a0*/  STL [R1+0x910], R13 ;  /* 0x0009100d01007387 */ /* 0x000fe20000100800 */
[----:B------:R-:W-:Y:S01]  /*55b0*/  LEA.HI.X.SX32 R15, R23, R11, 0x2, P5 ;  /* 0x0000000b170f7211 */ /* 0x000fe200028f16ff */
[----:B------:R-:W-:Y:S01]  /*55c0*/  IMAD.SHL.U32 R28, R0, 0x4, RZ ;  /* 0x00000004001c7824 */ /* 0x000fe200078e00ff */
[----:B------:R-:W-:Y:S01]  /*55d0*/  IADD3 R2, P6, R22, R10, RZ ;  /* 0x0000000a16027210 */ /* 0x000fe20007fde0ff */
[----:B------:R-:W-:Y:S01]  /*55e0*/  STL.64 [R1+0x30], R24 ;  /* 0x0000301801007387 */ /* 0x000fe20000100a00 */
[----:B---3--:R-:W-:-:S03]  /*55f0*/  IMAD.SHL.U32 R8, R9, 0x4, RZ ;  /* 0x0000000409087824 */ /* 0x008fc600078e00ff */
[----:B------:R-:W-:Y:S01]  /*5600*/  STL [R1+0x90c], R16 ;  /* 0x00090c1001007387 */ /* 0x000fe20000100800 */
[----:B------:R-:W-:-:S03]  /*5610*/  LEA.HI.X.SX32 R3, R17, R11, 0x2, P6 ;  /* 0x0000000b11037211 */ /* 0x000fc600030f16ff */
[----:B------:R-:W-:Y:S04]  /*5620*/  STL.64 [R1+0x1e0], R18 ;  /* 0x0001e01201007387 */ /* 0x000fe80000100a00 */
[----:B------:R-:W-:Y:S04]  /*5630*/  STL.64 [R1+0x28], R4 ;  /* 0x0000280401007387 */ /* 0x000fe80000100a00 */
[----:B------:R1:W-:Y:S04]  /*5640*/  STL.64 [R1+0x1f0], R14 ;  /* 0x0001f00e01007387 */ /* 0x0003e80000100a00 */
[----:B------:R-:W-:Y:S04]  /*5650*/  STL [R1+0x908], R8 ;  /* 0x0009080801007387 */ /* 0x000fe80000100800 */
[----:B------:R-:W2:Y:S01]  /*5660*/  LDL R17, [R1+0x8b0] ;  /* 0x0008b00001117983 */ /* 0x000ea20000100800 */
[----:B-1----:R-:W-:-:S03]  /*5670*/  IADD3 R14, P5, R28, R10, RZ ;  /* 0x0000000a1c0e7210 */ /* 0x002fc60007fbe0ff */
[----:B------:R-:W-:Y:S01]  /*5680*/  STL.64 [R1+0x20], R2 ;  /* 0x0000200201007387 */ /* 0x000fe20000100a00 */
[----:B------:R-:W-:-:S03]  /*5690*/  LEA.HI.X.SX32 R15, R0, R11, 0x2, P5 ;  /* 0x0000000b000f7211 */ /* 0x000fc600028f16ff */
[----:B------:R-:W3:Y:S04]  /*56a0*/  LDL.LU R0, [R1+0xc68] ;  /* 0x000c680001007983 */ /* 0x000ee80000300800 */
[----:B------:R1:W-:Y:S02]  /*56b0*/  STL.64 [R1+0x200], R14 ;  /* 0x0002000e01007387 */ /* 0x0003e40000100a00 */
[----:B-1----:R-:W-:Y:S01]  /*56c0*/  IADD3 R14, P5, R13, R10, RZ ;  /* 0x0000000a0d0e7210 */ /* 0x002fe20007fbe0ff */
[----:B------:R-:W-:-:S04]  /*56d0*/  IMAD.MOV.U32 R13, RZ, RZ, c[0x0][0x188] ;  /* 0x00006200ff0d7624 */ /* 0x000fc800078e00ff */
[----:B------:R-:W-:Y:S02]  /*56e0*/  IMAD R12, R13, 0x2, R12 ;  /* 0x000000020d0c7824 */ /* 0x000fe400078e020c */
[----:B------:R-:W1:Y:S01]  /*56f0*/  S2R R13, SR_TID.X ;  /* 0x00000000000d7919 */ /* 0x000e620000002100 */
[-C--:B------:R-:W-:Y:S01]  /*5700*/  IADD3 R22, P6, R6, R10.reuse, RZ ;  /* 0x0000000a06167210 */ /* 0x080fe20007fde0ff */
[----:B------:R-:W-:Y:S01]  /*5710*/  IMAD.SHL.U32 R6, R7, 0x4, RZ ;  /* 0x0000000407067824 */ /* 0x000fe200078e00ff */
[-C--:B------:R-:W-:Y:S02]  /*5720*/  LEA.HI.X.SX32 R15, R26, R11.reuse, 0x2, P5 ;  /* 0x0000000b1a0f7211 */ /* 0x080fe400028f16ff */
[-C--:B------:R-:W-:Y:S02]  /*5730*/  LEA.HI.X.SX32 R23, R29, R11.reuse, 0x2, P6 ;  /* 0x0000000b1d177211 */ /* 0x080fe400030f16ff */
[----:B------:R-:W-:Y:S01]  /*5740*/  IADD3 R28, P6, R16, R10, RZ ;  /* 0x0000000a101c7210 */ /* 0x000fe20007fde0ff */
[----:B------:R-:W-:Y:S04]  /*5750*/  STL [R1+0x904], R6 ;  /* 0x0009040601007387 */ /* 0x000fe80000100800 */
[----:B------:R-:W-:Y:S01]  /*5760*/  STL.64 [R1+0x18], R22 ;  /* 0x0000181601007387 */ /* 0x000fe20000100a00 */
[----:B------:R-:W-:-:S03]  /*5770*/  LEA.HI.X.SX32 R29, R27, R11, 0x2, P6 ;  /* 0x0000000b1b1d7211 */ /* 0x000fc600030f16ff */
[----:B------:R1:W-:Y:S01]  /*5780*/  STL.64 [R1+0x220], R14 ;  /* 0x0002200e01007387 */ /* 0x0003e20000100a00 */
[-C--:B------:R-:W-:Y:S02]  /*5790*/  IADD3 R26, P6, R6, R10.reuse, RZ ;  /* 0x0000000a061a7210 */ /* 0x080fe40007fde0ff */
[----:B-1----:R-:W-:Y:S02]  /*57a0*/  SHF.R.U32.HI R16, RZ, 0x8, R13 ;  /* 0x00000008ff107819 */ /* 0x002fe4000001160d */
[-C--:B------:R-:W-:Y:S02]  /*57b0*/  IADD3 R14, P5, R8, R10.reuse, RZ ;  /* 0x0000000a080e7210 */ /* 0x080fe40007fbe0ff */
[----:B------:R-:W-:Y:S02]  /*57c0*/  SGXT.U32 R16, R16, 0x1 ;  /* 0x000000011010781a */ /* 0x000fe40000000000 */
[----:B------:R-:W-:Y:S01]  /*57d0*/  LEA.HI.X.SX32 R15, R9, R11, 0x2, P5 ;  /* 0x0000000b090f7211 */ /* 0x000fe200028f16ff */
[----:B------:R-:W-:Y:S01]  /*57e0*/  STL.64 [R1+0x10], R28 ;  /* 0x0000101c01007387 */ /* 0x000fe20000100a00 */
[----:B------:R-:W-:-:S02]  /*57f0*/  LEA R8, P5, R12, R10, 0x2 ;  /* 0x0000000a0c087211 */ /* 0x000fc400078a10ff */
[----:B------:R-:W-:Y:S02]  /*5800*/  LOP3.LUT R13, R16, 0x10, RZ, 0xfc, !PT ;  /* 0x00000010100d7812 */ /* 0x000fe400078efcff */
[-C--:B------:R-:W-:Y:S02]  /*5810*/  LEA.HI.X.SX32 R27, R7, R11.reuse, 0x2, P6 ;  /* 0x0000000b071b7211 */ /* 0x080fe400030f16ff */
[----:B------:R-:W-:Y:S02]  /*5820*/  LEA.HI.X.SX32 R9, R12, R11, 0x2, P5 ;  /* 0x0000000b0c097211 */ /* 0x000fe400028f16ff */
[----:B------:R-:W-:Y:S01]  /*5830*/  ISETP.GE.AND P5, PT, R13, c[0x0][0x180], PT ;  /* 0x000060000d007a0c */ /* 0x000fe20003fa6270 */
[----:B------:R-:W-:Y:S01]  /*5840*/  ULDC.64 UR6, c[0x0][0x118] ;  /* 0x0000460000067ab9 */ /* 0x000fe20000000a00 */
[----:B----4-:R-:W-:-:S05]  /*5850*/  IMAD.SHL.U32 R6, R20, 0x4, RZ ;  /* 0x0000000414067824 */ /* 0x010fca00078e00ff */
[----:B------:R1:W-:Y:S02]  /*5860*/  STL [R1+0x900], R6 ;  /* 0x0009000601007387 */ /* 0x0003e40000100800 */
[----:B-1----:R-:W-:Y:S02]  /*5870*/  IADD3 R6, P6, R6, R10, RZ ;  /* 0x0000000a06067210 */ /* 0x002fe40007fde0ff */
[----:B------:R-:W-:Y:S02]  /*5880*/  LOP3.LUT R10, R16, 0x14, RZ, 0xfc, !PT ;  /* 0x00000014100a7812 */ /* 0x000fe400078efcff */
[----:B------:R-:W-:Y:S02]  /*5890*/  LEA.HI.X.SX32 R7, R20, R11, 0x2, P6 ;  /* 0x0000000b14077211 */ /* 0x000fe400030f16ff */
[----:B------:R-:W-:Y:S02]  /*58a0*/  ISETP.GE.AND P6, PT, R10, c[0x0][0x180], PT ;  /* 0x000060000a007a0c */ /* 0x000fe40003fc6270 */
[----:B------:R-:W-:Y:S01]  /*58b0*/  LOP3.LUT R11, R16, 0x18, RZ, 0xfc, !PT ;  /* 0x00000018100b7812 */ /* 0x000fe200078efcff */
[----:B------:R-:W-:Y:S04]  /*58c0*/  STL.64 [R1+0x218], R14 ;  /* 0x0002180e01007387 */ /* 0x000fe80000100a00 */
[----:B------:R-:W-:Y:S04]  /*58d0*/  STL.64 [R1+0x8], R26 ;  /* 0x0000081a01007387 */ /* 0x000fe80000100a00 */
[----:B------:R1:W-:Y:S04]  /*58e0*/  STL.64 [R1+0x248], R8 ;  /* 0x0002480801007387 */ /* 0x0003e80000100a00 */
[----:B-1----:R-:W4:Y:S04]  /*58f0*/  LDL.LU.64 R8, [R1+0xc60] ;  /* 0x000c600001087983 */ /* 0x002f280000300a00 */
[----:B------:R1:W-:Y:S04]  /*5900*/  STL.64 [R1+0x210], R6 ;  /* 0x0002100601007387 */ /* 0x0003e80000100a00 */
[----:B-1----:R-:W4:Y:S04]  /*5910*/  LDL.LU.64 R6, [R1+0xc58] ;  /* 0x000c580001067983 */ /* 0x002f280000300a00 */
[----:B--2---:R1:W-:Y:S04]  /*5920*/  LDGSTS.E [R17+0x40000], [R24.64], P1 ;  /* 0x4000000018117fae */ /* 0x0043e80008921846 */
[----:B------:R2:W-:Y:S04]  /*5930*/  LDGSTS.E [R17+0x41000], [R4.64], P2 ;  /* 0x4100000004117fae */ /* 0x0005e80009121846 */
[----:B------:R2:W-:Y:S01]  /*5940*/  LDGSTS.E [R17+0x42000], [R2.64], P3 ;  /* 0x4200000002117fae */ /* 0x0005e20009921846 */
[----:B---3--:R-:W-:-:S02]  /*5950*/  SEL R10, R0, RZ, !P5 ;  /* 0x000000ff000a7207 */ /* 0x008fc40006800000 */
[----:B------:R-:W-:Y:S01]  /*5960*/  ISETP.GE.AND P5, PT, R11, c[0x0][0x180], PT ;  /* 0x000060000b007a0c */ /* 0x000fe20003fa6270 */
[----:B-1----:R-:W3:Y:S01]  /*5970*/  LDL.64 R24, [R1+0x240] ;  /* 0x0002400001187983 */ /* 0x002ee20000100a00 */
[----:B------:R-:W-:Y:S02]  /*5980*/  ISETP.NE.U32.AND P1, PT, R10, RZ, PT ;  /* 0x000000ff0a00720c */ /* 0x000fe40003f25070 */
[C---:B------:R-:W-:Y:S01]  /*5990*/  SEL R11, R0.reuse, RZ, !P6 ;  /* 0x000000ff000b7207 */ /* 0x040fe20007000000 */
[----:B--2---:R-:W2:Y:S01]  /*59a0*/  LDL.LU.64 R4, [R1+0xc50] ;  /* 0x000c500001047983 */ /* 0x004ea20000300a00 */
[----:B------:R-:W-:Y:S02]  /*59b0*/  SEL R10, R0, RZ, !P5 ;  /* 0x000000ff000a7207 */ /* 0x000fe40006800000 */
[----:B------:R-:W-:Y:S01]  /*59c0*/  ISETP.NE.U32.AND P5, PT, R11, RZ, PT ;  /* 0x000000ff0b00720c */ /* 0x000fe20003fa5070 */
[----:B------:R-:W2:Y:S04]  /*59d0*/  LDL.LU.64 R2, [R1+0xc48] ;  /* 0x000c480001027983 */ /* 0x000ea80000300a00 */
[----:B------:R1:W-:Y:S04]  /*59e0*/  LDGSTS.E [R17+0x43000], [R22.64], P4 ;  /* 0x4300000016117fae */ /* 0x0003e8000a121846 */
[----:B------:R1:W-:Y:S04]  /*59f0*/  LDGSTS.E [R17+0x44000], [R28.64], P1 ;  /* 0x440000001c117fae */ /* 0x0003e80008921846 */
[----:B------:R1:W-:Y:S04]  /*5a00*/  LDGSTS.E [R17+0x45000], [R26.64], P5 ;  /* 0x450000001a117fae */ /* 0x0003e8000a921846 */
[----:B-1----:R-:W2:Y:S04]  /*5a10*/  LDL.LU.64 R22, [R1+0xc40] ;  /* 0x000c400001167983 */ /* 0x002ea80000300a00 */
[----:B------:R-:W2:Y:S04]  /*5a20*/  LDL.LU.64 R28, [R1+0xc38] ;  /* 0x000c3800011c7983 */ /* 0x000ea80000300a00 */
[----:B------:R-:W4:Y:S01]  /*5a30*/  LDL.LU.64 R26, [R1+0xc30] ;  /* 0x000c3000011a7983 */ /* 0x000f220000300a00 */
[----:B------:R-:W-:-:S02]  /*5a40*/  LOP3.LUT R12, R16, 0x1c, RZ, 0xfc, !PT ;  /* 0x0000001c100c7812 */ /* 0x000fc400078efcff */
[----:B------:R-:W-:Y:S02]  /*5a50*/  LOP3.LUT R20, R16, 0x20, RZ, 0xfc, !PT ;  /* 0x0000002010147812 */ /* 0x000fe400078efcff */
[----:B------:R-:W-:Y:S02]  /*5a60*/  ISETP.GE.AND P6, PT, R12, c[0x0][0x180], PT ;  /* 0x000060000c007a0c */ /* 0x000fe40003fc6270 */
[----:B------:R-:W-:Y:S02]  /*5a70*/  LOP3.LUT R12, R16, 0x24, RZ, 0xfc, !PT ;  /* 0x00000024100c7812 */ /* 0x000fe400078efcff */
[----:B------:R-:W-:Y:S02]  /*5a80*/  SEL R11, R0, RZ, !P6 ;  /* 0x000000ff000b7207 */ /* 0x000fe40007000000 */
[----:B------:R-:W-:Y:S02]  /*5a90*/  ISETP.GE.AND P3, PT, R20, c[0x0][0x180], PT ;  /* 0x0000600014007a0c */ /* 0x000fe40003f66270 */
[----:B------:R-:W-:-:S02]  /*5aa0*/  LOP3.LUT R13, R16, 0x28, RZ, 0xfc, !PT ;  /* 0x00000028100d7812 */ /* 0x000fc400078efcff */
[----:B------:R-:W-:Y:S02]  /*5ab0*/  ISETP.GE.AND P4, PT, R12, c[0x0][0x180], PT ;  /* 0x000060000c007a0c */ /* 0x000fe40003f86270 */
[----:B------:R-:W-:Y:S02]  /*5ac0*/  ISETP.NE.U32.AND P6, PT, R10, RZ, PT ;  /* 0x000000ff0a00720c */ /* 0x000fe40003fc5070 */
[----:B------:R-:W-:Y:S02]  /*5ad0*/  LOP3.LUT R12, R16, 0x2c, RZ, 0xfc, !PT ;  /* 0x0000002c100c7812 */ /* 0x000fe400078efcff */
[----:B------:R-:W-:Y:S02]  /*5ae0*/  ISETP.NE.U32.AND P2, PT, R11, RZ, PT ;  /* 0x000000ff0b00720c */ /* 0x000fe40003f45070 */
[----:B------:R-:W-:Y:S02]  /*5af0*/  SEL R10, R0, RZ, !P3 ;  /* 0x000000ff000a7207 */ /* 0x000fe40005800000 */
[----:B------:R-:W-:-:S02]  /*5b00*/  ISETP.GE.AND P3, PT, R13, c[0x0][0x180], PT ;  /* 0x000060000d007a0c */ /* 0x000fc40003f66270 */
[----:B------:R-:W-:Y:S02]  /*5b10*/  SEL R11, R0, RZ, !P4 ;  /* 0x000000ff000b7207 */ /* 0x000fe40006000000 */
[----:B------:R-:W-:Y:S02]  /*5b20*/  ISETP.GE.AND P4, PT, R12, c[0x0][0x180], PT ;  /* 0x000060000c007a0c */ /* 0x000fe40003f86270 */
[----:B------:R-:W-:Y:S02]  /*5b30*/  ISETP.NE.U32.AND P1, PT, R10, RZ, PT ;  /* 0x000000ff0a00720c */ /* 0x000fe40003f25070 */
[C---:B------:R-:W-:Y:S02]  /*5b40*/  SEL R10, R0.reuse, RZ, !P3 ;  /* 0x000000ff000a7207 */ /* 0x040fe40005800000 */
[----:B------:R-:W-:Y:S02]  /*5b50*/  ISETP.NE.U32.AND P3, PT, R11, RZ, PT ;  /* 0x000000ff0b00720c */ /* 0x000fe40003f65070 */
[----:B------:R-:W-:-:S02]  /*5b60*/  SEL R11, R0, RZ, !P4 ;  /* 0x000000ff000b7207 */ /* 0x000fc40006000000 */
[----:B------:R-:W-:Y:S02]  /*5b70*/  ISETP.NE.U32.AND P4, PT, R10, RZ, PT ;  /* 0x000000ff0a00720c */ /* 0x000fe40003f85070 */
[C---:B------:R-:W-:Y:S02]  /*5b80*/  LOP3.LUT R12, R16.reuse, 0x34, RZ, 0xfc, !PT ;  /* 0x00000034100c7812 */ /* 0x040fe400078efcff */
[----:B------:R-:W-:Y:S02]  /*5b90*/  ISETP.NE.U32.AND P5, PT, R11, RZ, PT ;  /* 0x000000ff0b00720c */ /* 0x000fe40003fa5070 */
[C---:B------:R-:W-:Y:S02]  /*5ba0*/  LOP3.LUT R20, R16.reuse, 0x30, RZ, 0xfc, !PT ;  /* 0x0000003010147812 */ /* 0x040fe400078efcff */
[----:B------:R-:W-:Y:S01]  /*5bb0*/  LOP3.LUT R13, R16, 0x38, RZ, 0xfc, !PT ;  /* 0x00000038100d7812 */ /* 0x000fe200078efcff */
[----:B---3--:R1:W-:Y:S01]  /*5bc0*/  LDGSTS.E [R17+0x46000], [R24.64], P6 ;  /* 0x4600000018117fae */ /* 0x0083e2000b121846 */
[----:B------:R-:W-:-:S04]  /*5bd0*/  ISETP.GE.AND P6, PT, R20, c[0x0][0x180], PT ;  /* 0x0000600014007a0c */ /* 0x000fc80003fc6270 */
[----:B------:R-:W-:Y:S02]  /*5be0*/  SEL R10, R0, RZ, !P6 ;  /* 0x000000ff000a7207 */ /* 0x000fe40007000000 */
[----:B------:R-:W-:Y:S01]  /*5bf0*/  ISETP.GE.AND P6, PT, R13, c[0x0][0x180], PT ;  /* 0x000060000d007a0c */ /* 0x000fe20003fc6270 */
[----:B--2---:R2:W-:Y:S01]  /*5c00*/  LDGSTS.E [R17+0x47000], [R28.64], P2 ;  /* 0x470000001c117fae */ /* 0x0045e20009121846 */
[----:B------:R-:W-:Y:S02]  /*5c10*/  ISETP.GE.AND P2, PT, R12, c[0x0][0x180], PT ;  /* 0x000060000c007a0c */ /* 0x000fe40003f46270 */
[----:B------:R-:W-:Y:S01]  /*5c20*/  LOP3.LUT R12, R16, 0x3c, RZ, 0xfc, !PT ;  /* 0x0000003c100c7812 */ /* 0x000fe200078efcff */
[----:B----4-:R3:W-:Y:S01]  /*5c30*/  LDGSTS.E [R17+0x48000], [R26.64], P1 ;  /* 0x480000001a117fae */ /* 0x0107e20008921846 */
[----:B------:R-:W-:Y:S02]  /*5c40*/  SEL R11, R0, RZ, !P2 ;  /* 0x000000ff000b7207 */ /* 0x000fe40005000000 */
[----:B------:R-:W-:Y:S01]  /*5c50*/  ISETP.GE.AND P2, PT, R12, c[0x0][0x180], PT ;  /* 0x000060000c007a0c */ /* 0x000fe20003f46270 */
[----:B------:R4:W-:Y:S04]  /*5c60*/  LDGSTS.E [R17+0x49000], [R22.64], P3 ;  /* 0x4900000016117fae */ /* 0x0009e80009921846 */
[----:B------:R-:W2:Y:S04]  /*5c70*/  LDL.64 R12, [R1+0x1d0] ;  /* 0x0001d000010c7983 */ /* 0x000ea80000100a00 */
[----:B------:R1:W-:Y:S04]  /*5c80*/  LDGSTS.E [R17+0x4a000], [R2.64], P4 ;  /* 0x4a00000002117fae */ /* 0x0003e8000a121846 */
[----:B------:R1:W-:Y:S04]  /*5c90*/  STL.64 [R1+0xa48], R2 ;  /* 0x000a480201007387 */ /* 0x0003e80000100a00 */
[----:B------:R3:W-:Y:S04]  /*5ca0*/  LDGSTS.E [R17+0x4b000], [R4.64], P5 ;  /* 0x4b00000004117fae */ /* 0x0007e8000a921846 */
[----:B-1----:R-:W2:Y:S04]  /*5cb0*/  LDL.64 R2, [R1+0x200] ;  /* 0x0002000001027983 */ /* 0x002ea80000100a00 */
[----:B------:R3:W-:Y:S04]  /*5cc0*/  STL.64 [R1+0xa58], R4 ;  /* 0x000a580401007387 */ /* 0x0007e80000100a00 */
[----:B---3--:R-:W3:Y:S01]  /*5cd0*/  LDL.64 R4, [R1+0x1c0] ;  /* 0x0001c00001047983 */ /* 0x008ee20000100a00 */
[----:B------:R-:W-:-:S02]  /*5ce0*/  ISETP.NE.U32.AND P1, PT, R10, RZ, PT ;  /* 0x000000ff0a00720c */ /* 0x000fc40003f25070 */
[C---:B------:R-:W-:Y:S02]  /*5cf0*/  SEL R10, R0.reuse, RZ, !P6 ;  /* 0x000000ff000a7207 */ /* 0x040fe40007000000 */
[----:B------:R-:W-:Y:S02]  /*5d00*/  ISETP.NE.U32.AND P6, PT, R11, RZ, PT ;  /* 0x000000ff0b00720c */ /* 0x000fe40003fc5070 */
[----:B------:R-:W-:Y:S02]  /*5d10*/  SEL R11, R0, RZ, !P2 ;  /* 0x000000ff000b7207 */ /* 0x000fe40005000000 */
[----:B------:R-:W-:Y:S02]  /*5d20*/  ISETP.NE.U32.AND P3, PT, R10, RZ, PT ;  /* 0x000000ff0a00720c */ /* 0x000fe40003f65070 */
[----:B------:R-:W-:Y:S02]  /*5d30*/  ISETP.NE.U32.AND P2, PT, R11, RZ, PT ;  /* 0x000000ff0b00720c */ /* 0x000fe40003f45070 */
[C---:B------:R-:W-:Y:S01]  /*5d40*/  LOP3.LUT R27, R16.reuse, 0x6, RZ, 0xfc, !PT ;  /* 0x00000006101b7812 */ /* 0x040fe200078efcff */
[----:B------:R1:W-:Y:S01]  /*5d50*/  LDGSTS.E [R17+0x4c000], [R6.64], P1 ;  /* 0x4c00000006117fae */ /* 0x0003e20008921846 */
[----:B------:R-:W-:-:S02]  /*5d60*/  LOP3.LUT R25, R16, 0xa, RZ, 0xfc, !PT ;  /* 0x0000000a10197812 */ /* 0x000fc400078efcff */
[----:B------:R-:W-:Y:S01]  /*5d70*/  ISETP.GE.AND P5, PT, R27, c[0x0][0x180], PT ;  /* 0x000060001b007a0c */ /* 0x000fe20003fa6270 */
[----:B------:R1:W-:Y:S01]  /*5d80*/  STL [R1+0xc18], R27 ;  /* 0x000c181b01007387 */ /* 0x0003e20000100800 */
[----:B------:R-:W-:-:S03]  /*5d90*/  LOP3.LUT R24, R16, 0xe, RZ, 0xfc, !PT ;  /* 0x0000000e10187812 */ /* 0x000fc600078efcff */
[----:B------:R2:W-:Y:S04]  /*5da0*/  LDGSTS.E [R17+0x4d000], [R8.64], P6 ;  /* 0x4d00000008117fae */ /* 0x0005e8000b121846 */
[----:B-1----:R-:W4:Y:S04]  /*5db0*/  LDL.64 R26, [R1+0x1f0] ;  /* 0x0001f000011a7983 */ /* 0x002f280000100a00 */
[----:B------:R-:W-:Y:S04]  /*5dc0*/  STL [R1+0xa60], R6 ;  /* 0x000a600601007387 */ /* 0x000fe80000100800 */
[----:B------:R-:W-:Y:S04]  /*5dd0*/  STL [R1+0xa50], R7 ;  /* 0x000a500701007387 */ /* 0x000fe80000100800 */
[----:B------:R-:W-:Y:S04]  /*5de0*/  STL.64 [R1+0xc20], R24 ;  /* 0x000c201801007387 */ /* 0x000fe80000100a00 */
[----:B------:R-:W-:Y:S04]  /*5df0*/  STL [R1+0xa64], R8 ;  /* 0x000a640801007387 */ /* 0x000fe80000100800 */
[----:B------:R1:W-:Y:S04]  /*5e00*/  STL [R1+0xa40], R9 ;  /* 0x000a400901007387 */ /* 0x0003e80000100800 */
[----:B---3--:R3:W-:Y:S04]  /*5e10*/  LDGSTS.E [R17+0x4e000], [R4.64], P3 ;  /* 0x4e00000004117fae */ /* 0x0087e80009921846 */
[----:B--2---:R2:W-:Y:S04]  /*5e20*/  LDGSTS.E [R17+0x4f000], [R12.64], P2 ;  /* 0x4f0000000c117fae */ /* 0x0045e80009121846 */
[----:B--2---:R-:W2:Y:S01]  /*5e30*/  LDL.64 R12, [R1+0x220] ;  /* 0x00022000010c7983 */ /* 0x004ea20000100a00 */
[----:B------:R-:W-:-:S04]  /*5e40*/  LOP3.LUT R29, R16, 0x2, RZ, 0xfc, !PT ;  /* 0x00000002101d7812 */ /* 0x000fc800078efcff */
[----:B------:R-:W-:-:S04]  /*5e50*/  ISETP.GE.AND P4, PT, R29, c[0x0][0x180], PT ;  /* 0x000060001d007a0c */ /* 0x000fc80003f86270 */
[C---:B------:R-:W-:Y:S02]  /*5e60*/  SEL R10, R0.reuse, RZ, !P4 ;  /* 0x000000ff000a7207 */ /* 0x040fe40006000000 */
[----:B------:R-:W-:Y:S02]  /*5e70*/  ISETP.GE.AND P4, PT, R25, c[0x0][0x180], PT ;  /* 0x0000600019007a0c */ /* 0x000fe40003f86270 */
[----:B------:R-:W-:Y:S02]  /*5e80*/  SEL R11, R0, RZ, !P5 ;  /* 0x000000ff000b7207 */ /* 0x000fe40006800000 */
[----:B------:R-:W-:Y:S02]  /*5e90*/  ISETP.NE.U32.AND P1, PT, R10, RZ, PT ;  /* 0x000000ff0a00720c */ /* 0x000fe40003f25070 */
[----:B------:R-:W-:Y:S02]  /*5ea0*/  SEL R10, R0, RZ, !P4 ;  /* 0x000000ff000a7207 */ /* 0x000fe40006000000 */
[----:B------:R-:W-:-:S02]  /*5eb0*/  ISETP.GE.AND P5, PT, R24, c[0x0][0x180], PT ;  /* 0x0000600018007a0c */ /* 0x000fc40003fa6270 */
[----:B------:R-:W-:Y:S02]  /*5ec0*/  ISETP.NE.U32.AND P4, PT, R11, RZ, PT ;  /* 0x000000ff0b00720c */ /* 0x000fe40003f85070 */
[----:B----4-:R-:W-:Y:S02]  /*5ed0*/  LOP3.LUT R23, R16, 0x12, RZ, 0xfc, !PT ;  /* 0x0000001210177812 */ /* 0x010fe400078efcff */
[----:B------:R-:W-:Y:S01]  /*5ee0*/  ISETP.NE.U32.AND P6, PT, R10, RZ, PT ;  /* 0x000000ff0a00720c */ /* 0x000fe20003fc5070 */
[----:B------:R-:W-:Y:S01]  /*5ef0*/  IMAD.MOV.U32 R28, RZ, RZ, R21 ;  /* 0x000000ffff1c7224 */ /* 0x000fe200078e0015 */
[----:B------:R-:W-:Y:S02]  /*5f00*/  LOP3.LUT R22, R16, 0x16, RZ, 0xfc, !PT ;  /* 0x0000001610167812 */ /* 0x000fe400078efcff */
[----:B------:R-:W-:Y:S02]  /*5f10*/  SEL R11, R0, RZ, !P5 ;  /* 0x000000ff000b7207 */ /* 0x000fe40006800000 */
[----:B------:R-:W-:-:S02]  /*5f20*/  ISETP.GE.AND P3, PT, R23, c[0x0][0x180], PT ;  /* 0x0000600017007a0c */ /* 0x000fc40003f66270 */
[----:B------:R-:W-:Y:S02]  /*5f30*/  LOP3.LUT R21, R16, 0x1a, RZ, 0xfc, !PT ;  /* 0x0000001a10157812 */ /* 0x000fe400078efcff */
[----:B---3--:R-:W-:Y:S02]  /*5f40*/  LOP3.LUT R5, R17, 0x40, RZ, 0x3c, !PT ;  /* 0x0000004011057812 */ /* 0x008fe400078e3cff */
[----:B------:R-:W-:Y:S02]  /*5f50*/  ISETP.GE.AND P2, PT, R22, c[0x0][0x180], PT ;  /* 0x0000600016007a0c */ /* 0x000fe40003f46270 */
[----:B------:R-:W-:Y:S01]  /*5f60*/  ISETP.NE.U32.AND P5, PT, R11, RZ, PT ;  /* 0x000000ff0b00720c */ /* 0x000fe20003fa5070 */
[----:B------:R3:W-:Y:S01]  /*5f70*/  LDGSTS.E [R5+0x40800], [R18.64], P1 ;  /* 0x4080000012057fae */ /* 0x0007e20008921846 */
[----:B------:R-:W-:Y:S02]  /*5f80*/  SEL R10, R0, RZ, !P3 ;  /* 0x000000ff000a7207 */ /* 0x000fe40005800000 */
[----:B------:R-:W-:Y:S01]  /*5f90*/  ISETP.GE.AND P3, PT, R21, c[0x0][0x180], PT ;  /* 0x0000600015007a0c */ /* 0x000fe20003f66270 */
[----:B------:R4:W-:Y:S01]  /*5fa0*/  LDGSTS.E [R5+0x41800], [R26.64], P4 ;  /* 0x418000001a057fae */ /* 0x0009e2000a121846 */
[----:B------:R-:W-:-:S02]  /*5fb0*/  LOP3.LUT R20, R16, 0x1e, RZ, 0xfc, !PT ;  /* 0x0000001e10147812 */ /* 0x000fc400078efcff */
[----:B------:R-:W-:Y:S01]  /*5fc0*/  SEL R11, R0, RZ, !P2 ;  /* 0x000000ff000b7207 */ /* 0x000fe20005000000 */
[----:B------:R1:W-:Y:S01]  /*5fd0*/  LDGSTS.E [R5+0x42800], [R2.64], P6 ;  /* 0x4280000002057fae */ /* 0x0003e2000b121846 */
[----:B------:R-:W-:Y:S02]  /*5fe0*/  ISETP.NE.U32.AND P2, PT, R10, RZ, PT ;  /* 0x000000ff0a00720c */ /* 0x000fe40003f45070 */
[----:B------:R-:W-:Y:S02]  /*5ff0*/  SEL R10, R0, RZ, !P3 ;  /* 0x000000ff000a7207 */ /* 0x000fe40005800000 */
[----:B---3--:R-:W-:Y:S02]  /*6000*/  LOP3.LUT R19, R16, 0x22, RZ, 0xfc, !PT ;  /* 0x0000002210137812 */ /* 0x008fe400078efcff */
[----:B------:R-:W-:Y:S02]  /*6010*/  ISETP.GE.AND P4, PT, R20, c[0x0][0x180], PT ;  /* 0x0000600014007a0c */ /* 0x000fe40003f86270 */
[----:B------:R-:W-:-:S02]  /*6020*/  LOP3.LUT R18, R16, 0x26, RZ, 0xfc, !PT ;  /* 0x0000002610127812 */ /* 0x000fc400078efcff */
[----:B------:R-:W-:Y:S02]  /*6030*/  ISETP.GE.AND P6, PT, R19, c[0x0][0x180], PT ;  /* 0x0000600013007a0c */ /* 0x000fe40003fc6270 */
[----:B------:R-:W-:Y:S02]  /*6040*/  ISETP.NE.U32.AND P1, PT, R10, RZ, PT ;  /* 0x000000ff0a00720c */ /* 0x000fe40003f25070 */
[----:B------:R-:W-:Y:S02]  /*6050*/  LOP3.LUT R17, R16, 0x2a, RZ, 0xfc, !PT ;  /* 0x0000002a10117812 */ /* 0x000fe400078efcff */
[----:B------:R-:W-:Y:S02]  /*6060*/  SEL R10, R0, RZ, !P4 ;  /* 0x000000ff000a7207 */ /* 0x000fe40006000000 */
[----:B------:R-:W-:Y:S02]  /*6070*/  ISETP.NE.U32.AND P3, PT, R11, RZ, PT ;  /* 0x000000ff0b00720c */ /* 0x000fe40003f65070 */
[----:B------:R-:W-:-:S02]  /*6080*/  ISETP.GE.AND P4, PT, R18, c[0x0][0x180], PT ;  /* 0x0000600012007a0c */ /* 0x000fc40003f86270 */
[----:B------:R-:W-:Y:S02]  /*6090*/  SEL R11, R0, RZ, !P6 ;  /* 0x000000ff000b7207 */ /* 0x000fe40007000000 */
[----:B------:R-:W-:Y:S01]  /*60a0*/  ISETP.GE.AND P6, PT, R17, c[0x0][0x180], PT ;  /* 0x0000600011007a0c */ /* 0x000fe20003fc6270 */
[----:B------:R3:W-:Y:S04]  /*60b0*/  STL.64 [R1+0xc28], R22 ;  /* 0x000c281601007387 */ /* 0x0007e80000100a00 */
[----:B------:R2:W-:Y:S04]  /*60c0*/  STL [R1+0x8fc], R5 ;  /* 0x0008fc0501007387 */ /* 0x0005e80000100800 */
[----:B-1----:R-:W2:Y:S04]  /*60d0*/  LDL.64 R8, [R1+0x290] ;  /* 0x0002900001087983 */ /* 0x002ea80000100a00 */
[----:B------:R-:W2:Y:S04]  /*60e0*/  LDL.64 R6, [R1+0x288] ;  /* 0x0002880001067983 */ /* 0x000ea80000100a00 */
[----:B---3--:R-:W3:Y:S04]  /*60f0*/  LDL.64 R22, [R1+0x280] ;  /* 0x0002800001167983 */ /* 0x008ee80000100a00 */
[----:B------:R-:W3:Y:S04]  /*6100*/  LDL.64 R24, [R1+0x278] ;  /* 0x0002780001187983 */ /* 0x000ee80000100a00 */
[----:B----4-:R-:W4:Y:S04]  /*6110*/  LDL.64 R26, [R1+0x270] ;  /* 0x00027000011a7983 */ /* 0x010f280000100a00 */
[----:B--2---:R1:W-:Y:S01]  /*6120*/  LDGSTS.E [R5+0x43800], [R12.64], P5 ;  /* 0x438000000c057fae */ /* 0x0043e2000a921846 */
[----:B------:R-:W-:-:S02]  /*6130*/  ISETP.NE.U32.AND P5, PT, R10, RZ, PT ;  /* 0x000000ff0a00720c */ /* 0x000fc40003fa5070 */
[C---:B------:R-:W-:Y:S01]  /*6140*/  SEL R10, R0.reuse, RZ, !P4 ;  /* 0x000000ff000a7207 */ /* 0x040fe20006000000 */
[----:B------:R2:W-:Y:S01]  /*6150*/  LDGSTS.E [R5+0x44800], [R14.64], P2 ;  /* 0x448000000e057fae */ /* 0x0005e20009121846 */
[----:B------:R-:W-:Y:S02]  /*6160*/  ISETP.NE.U32.AND P4, PT, R11, RZ, PT ;  /* 0x000000ff0b00720c */ /* 0x000fe40003f85070 */
[----:B------:R-:W-:Y:S02]  /*6170*/  SEL R11, R0, RZ, !P6 ;  /* 0x000000ff000b7207 */ /* 0x000fe40007000000 */
[----:B------:R-:W-:Y:S02]  /*6180*/  ISETP.NE.U32.AND P6, PT, R10, RZ, PT ;  /* 0x000000ff0a00720c */ /* 0x000fe40003fc5070 */
[----:B------:R-:W-:Y:S02]  /*6190*/  ISETP.NE.U32.AND P2, PT, R11, RZ, PT ;  /* 0x000000ff0b00720c */ /* 0x000fe40003f45070 */
[----:B------:R-:W3:Y:S01]  /*61a0*/  LDL.64 R10, [R1+0x210] ;  /* 0x00021000010a7983 */ /* 0x000ee20000100a00 */
[----:B------:R-:W-:-:S02]  /*61b0*/  LOP3.LUT R2, R16, 0x32, RZ, 0xfc, !PT ;  /* 0x0000003210027812 */ /* 0x000fc400078efcff */
[C---:B--2---:R-:W-:Y:S01]  /*61c0*/  LOP3.LUT R15, R16.reuse, 0x2e, RZ, 0xfc, !PT ;  /* 0x0000002e100f7812 */ /* 0x044fe200078efcff */
[----:B------:R-:W-:Y:S01]  /*61d0*/  ULDC UR5, c[0x0][0x180] ;  /* 0x0000600000057ab9 */ /* 0x000fe20000000800 */
[C---:B-1----:R-:W-:Y:S01]  /*61e0*/  LOP3.LUT R13, R16.reuse, 0x36, RZ, 0xfc, !PT ;  /* 0x00000036100d7812 */ /* 0x042fe200078efcff */
[----:B------:R-:W-:Y:S01]  /*61f0*/  UIADD3 UR4, UR5, -0x40, URZ ;  /* 0xffffffc005047890 */ /* 0x000fe2000fffe03f */
[----:B------:R-:W-:Y:S01]  /*6200*/  IMAD.MOV.U32 R12, RZ, RZ, 0x3f ;  /* 0x0000003fff0c7424 */ /* 0x000fe200078e00ff */
[----:B------:R-:W-:-:S04]  /*6210*/  LOP3.LUT R3, R16, 0x3a, RZ, 0xfc, !PT ;  /* 0x0000003a10037812 */ /* 0x000fc800078efcff */
[----:B------:R-:W-:Y:S01]  /*6220*/  IADD3 R12, R12, c[0x0][0x180], RZ ;  /* 0x000060000c0c7a10 */ /* 0x000fe20007ffe0ff */
[----:B---3--:R1:W-:Y:S04]  /*6230*/  LDGSTS.E [R5+0x45800], [R10.64], P3 ;  /* 0x458000000a057fae */ /* 0x0083e80009921846 */
[----:B------:R2:W-:Y:S01]  /*6240*/  LDGSTS.E [R5+0x46800], [R8.64], P1 ;  /* 0x4680000008057fae */ /* 0x0005e20008921846 */
[----:B------:R-:W-:-:S03]  /*6250*/  ISETP.GE.AND P1, PT, R2, c[0x0][0x180], PT ;  /* 0x0000600002007a0c */ /* 0x000fc60003f26270 */
[----:B------:R-:W3:Y:S01]  /*6260*/  S2R R2, SR_TID.X ;  /* 0x0000000000027919 */ /* 0x000ee20000002100 */
[----:B------:R-:W-:-:S03]  /*6270*/  ISETP.GE.AND P3, PT, R15, c[0x0][0x180], PT ;  /* 0x000060000f007a0c */ /* 0x000fc60003f66270 */
[----:B------:R4:W-:Y:S01]  /*6280*/  LDGSTS.E [R5+0x47800], [R6.64], P5 ;  /* 0x4780000006057fae */ /* 0x0009e2000a921846 */
[----:B-1----:R-:W-:Y:S02]  /*6290*/  SEL R10, R0, RZ, !P3 ;  /* 0x000000ff000a7207 */ /* 0x002fe40005800000 */
[----:B------:R-:W-:Y:S01]  /*62a0*/  ISETP.GE.AND P5, PT, R13, c[0x0][0x180], PT ;  /* 0x000060000d007a0c */ /* 0x000fe20003fa6270 */
[----:B------:R1:W-:Y:S01]  /*62b0*/  LDGSTS.E [R5+0x48800], [R22.64], P4 ;  /* 0x4880000016057fae */ /* 0x0003e2000a121846 */
[----:B------:R-:W-:Y:S02]  /*62c0*/  ISETP.NE.U32.AND P3, PT, R10, RZ, PT ;  /* 0x000000ff0a00720c */ /* 0x000fe40003f65070 */
[C---:B------:R-:W-:Y:S01]  /*62d0*/  SEL R10, R0.reuse, RZ, !P1 ;  /* 0x000000ff000a7207 */ /* 0x040fe20004800000 */
[----:B--2---:R-:W2:Y:S01]  /*62e0*/  LDL.64 R8, [R1+0x260] ;  /* 0x0002600001087983 */ /* 0x004ea20000100a00 */
[----:B------:R-:W-:Y:S02]  /*62f0*/  SEL R11, R0, RZ, !P5 ;  /* 0x000000ff000b7207 */ /* 0x000fe40006800000 */
[----:B------:R-:W-:Y:S01]  /*6300*/  ISETP.GT.AND P5, PT, R12, 0x7f, PT ;  /* 0x0000007f0c00780c */ /* 0x000fe20003fa4270 */
[----:B----4-:R-:W4:Y:S01]  /*6310*/  LDL.64 R6, [R1+0x258] ;  /* 0x0002580001067983 */ /* 0x010f220000100a00 */
[----:B---3--:R-:W-:-:S03]  /*6320*/  LOP3.LUT R14, R2, 0x3f, RZ, 0xc0, !PT ;  /* 0x0000003f020e7812 */ /* 0x008fc600078ec0ff */
[----:B-1----:R-:W3:Y:S01]  /*6330*/  LDL.LU.64 R22, [R1+0xc28] ;  /* 0x000c280001167983 */ /* 0x002ee20000300a00 */
[----:B------:R-:W-:-:S03]  /*6340*/  ISETP.GE.AND P1, PT, R14, UR4, PT ;  /* 0x000000040e007c0c */ /* 0x000fc6000bf26270 */
[----:B------:R1:W-:Y:S01]  /*6350*/  LDGSTS.E [R5+0x49800], [R24.64], P6 ;  /* 0x4980000018057fae */ /* 0x0003e2000b121846 */
[----:B------:R-:W-:-:S03]  /*6360*/  SEL R12, RZ, 0x4, P1 ;  /* 0x00000004ff0c7807 */ /* 0x000fc60000800000 */
[----:B------:R1:W-:Y:S01]  /*6370*/  LDGSTS.E [R5+0x4a800], [R26.64], P2 ;  /* 0x4a8000001a057fae */ /* 0x0003e20009121846 */
[----:B------:R-:W-:Y:S02]  /*6380*/  ISETP.GE.AND P1, PT, R3, c[0x0][0x180], PT ;  /* 0x0000600003007a0c */ /* 0x000fe40003f26270 */
[----:B------:R-:W-:Y:S02]  /*6390*/  ISETP.NE.U32.AND P4, PT, R10, RZ, PT ;  /* 0x000000ff0a00720c */ /* 0x000fe40003f85070 */
[----:B------:R-:W-:Y:S02]  /*63a0*/  SEL R10, R0, RZ, !P1 ;  /* 0x000000ff000a7207 */ /* 0x000fe40004800000 */
[----:B------:R-:W-:Y:S01]  /*63b0*/  ISETP.NE.U32.AND P6, PT, R11, RZ, PT ;  /* 0x000000ff0b00720c */ /* 0x000fe20003fc5070 */
[----:B-1----:R-:W2:Y:S01]  /*63c0*/  LDL.LU.64 R24, [R1+0xc20] ;  /* 0x000c200001187983 */ /* 0x002ea20000300a00 */
[----:B------:R-:W-:-:S03]  /*63d0*/  ISETP.NE.U32.AND P2, PT, R10, RZ, PT ;  /* 0x000000ff0a00720c */ /* 0x000fc60003f45070 */
[----:B------:R-:W2:Y:S04]  /*63e0*/  LDL.LU R27, [R1+0xc18] ;  /* 0x000c1800011b7983 */ /* 0x000ea80000300800 */
[----:B------:R-:W2:Y:S01]  /*63f0*/  LDL.64 R10, [R1+0x268] ;  /* 0x00026800010a7983 */ /* 0x000ea20000100a00 */
[--C-:B------:R-:W-:Y:S02]  /*6400*/  SHF.R.U32.HI R4, RZ, 0x8, R2.reuse ;  /* 0x00000008ff047819 */ /* 0x100fe40000011602 */
[----:B------:R-:W-:Y:S02]  /*6410*/  SHF.R.U32.HI R2, RZ, 0x8, R2 ;  /* 0x00000008ff027819 */ /* 0x000fe40000011602 */
[----:B------:R-:W-:Y:S02]  /*6420*/  LOP3.LUT R26, R16, 0x3e, RZ, 0xfc, !PT ;  /* 0x0000003e101a7812 */ /* 0x000fe400078efcff */
[----:B------:R-:W-:-:S02]  /*6430*/  SGXT.U32 R2, R2, 0x1 ;  /* 0x000000010202781a */ /* 0x000fc40000000000 */
[----:B------:R-:W-:-:S04]  /*6440*/  SGXT.U32 R4, R4, 0x1 ;  /* 0x000000010404781a */ /* 0x000fc80000000000 */
[----:B------:R-:W-:Y:S02]  /*6450*/  LOP3.LUT R4, R4, 0x4, RZ, 0xfc, !PT ;  /* 0x0000000404047812 */ /* 0x000fe400078efcff */
[----:B------:R-:W-:-:S04]  /*6460*/  SEL R12, R12, RZ, P5 ;  /* 0x000000ff0c0c7207 */ /* 0x000fc80002800000 */
[----:B------:R-:W-:Y:S01]  /*6470*/  ISETP.NE.U32.AND P1, PT, R12, RZ, PT ;  /* 0x000000ff0c00720c */ /* 0x000fe20003f25070 */
[----:B--2---:R1:W-:Y:S04]  /*6480*/  LDGSTS.E [R5+0x4b800], [R10.64], P3 ;  /* 0x4b8000000a057fae */ /* 0x0043e80009921846 */
[----:B------:R1:W-:Y:S01]  /*6490*/  LDGSTS.E [R5+0x4c800], [R8.64], P4 ;  /* 0x4c80000008057fae */ /* 0x0003e2000a121846 */
[----:B------:R-:W-:-:S03]  /*64a0*/  ISETP.GE.AND P4, PT, R26, c[0x0][0x180], PT ;  /* 0x000060001a007a0c */ /* 0x000fc60003f86270 */
[----:B----4-:R1:W-:Y:S01]  /*64b0*/  LDGSTS.E [R5+0x4d800], [R6.64], P6 ;  /* 0x4d80000006057fae */ /* 0x0103e2000b121846 */
[----:B------:R-:W-:Y:S02]  /*64c0*/  SEL R0, R0, RZ, !P4 ;  /* 0x000000ff00007207 */ /* 0x000fe40006000000 */
[----:B------:R-:W-:Y:S02]  /*64d0*/  ISETP.GE.AND P3, PT, R16, UR4, PT ;  /* 0x0000000410007c0c */ /* 0x000fe4000bf66270 */
[----:B------:R-:W-:Y:S02]  /*64e0*/  ISETP.GE.AND P6, PT, R4, UR4, PT ;  /* 0x0000000404007c0c */ /* 0x000fe4000bfc6270 */
[C---:B-1----:R-:W-:Y:S02]  /*64f0*/  LOP3.LUT R5, R2.reuse, 0x8, RZ, 0xfc, !PT ;  /* 0x0000000802057812 */ /* 0x042fe400078efcff */
[----:B------:R-:W-:Y:S02]  /*6500*/  LOP3.LUT R2, R2, 0xc, RZ, 0xfc, !PT ;  /* 0x0000000c02027812 */ /* 0x000fe400078efcff */
[----:B------:R-:W-:-:S02]  /*6510*/  ISETP.GE.AND P4, PT, R5, UR4, PT ;  /* 0x0000000405007c0c */ /* 0x000fc4000bf86270 */
[----:B------:R-:W-:Y:S02]  /*6520*/  SEL R11, RZ, 0x4, P3 ;  /* 0x00000004ff0b7807 */ /* 0x000fe40001800000 */
[----:B------:R-:W-:Y:S02]  /*6530*/  SEL R4, RZ, 0x4, P4 ;  /* 0x00000004ff047807 */ /* 0x000fe40002000000 */
[----:B------:R-:W-:Y:S02]  /*6540*/  ISETP.GE.AND P3, PT, R2, UR4, PT ;  /* 0x0000000402007c0c */ /* 0x000fe4000bf66270 */
[C---:B------:R-:W-:Y:S01]  /*6550*/  LOP3.LUT R5, R16.reuse, 0x10, RZ, 0xfc, !PT ;  /* 0x0000001010057812 */ /* 0x040fe200078efcff */
[----:B------:R1:W-:Y:S01]  /*6560*/  STL [R1+0x64], R4 ;  /* 0x0000640401007387 */ /* 0x0003e20000100800 */
[----:B------:R-:W-:Y:S02]  /*6570*/  LOP3.LUT R2, R16, 0x14, RZ, 0xfc, !PT ;  /* 0x0000001410027812 */ /* 0x000fe400078efcff */
[----:B------:R-:W-:-:S02]  /*6580*/  SEL R12, RZ, 0x4, P6 ;  /* 0x00000004ff0c7807 */ /* 0x000fc40003000000 */
[----:B------:R-:W-:Y:S02]  /*6590*/  ISETP.GE.AND P6, PT, R5, UR4, PT ;  /* 0x0000000405007c0c */ /* 0x000fe4000bfc6270 */
[----:B-1----:R-:W-:Y:S02]  /*65a0*/  SEL R4, RZ, 0x4, P3 ;  /* 0x00000004ff047807 */ /* 0x002fe40001800000 */
[----:B------:R-:W-:Y:S02]  /*65b0*/  ISETP.GE.AND P4, PT, R2, UR4, PT ;  /* 0x0000000402007c0c */ /* 0x000fe4000bf86270 */
[C---:B------:R-:W-:Y:S01]  /*65c0*/  LOP3.LUT R2, R16.reuse, 0x18, RZ, 0xfc, !PT ;  /* 0x0000001810027812 */ /* 0x040fe200078efcff */
[----:B------:R1:W-:Y:S01]  /*65d0*/  STL [R1+0x60], R4 ;  /* 0x0000600401007387 */ /* 0x0003e20000100800 */
[----:B------:R-:W-:Y:S02]  /*65e0*/  LOP3.LUT R5, R16, 0x1c, RZ, 0xfc, !PT ;  /* 0x0000001c10057812 */ /* 0x000fe400078efcff */
[----:B------:R-:W-:-:S02]  /*65f0*/  ISETP.GE.AND P3, PT, R2, UR4, PT ;  /* 0x0000000402007c0c */ /* 0x000fc4000bf66270 */
[----:B------:R-:W-:Y:S02]  /*6600*/  LOP3.LUT R2, R16, 0x20, RZ, 0xfc, !PT ;  /* 0x0000002010027812 */ /* 0x000fe400078efcff */
[----:B-1----:R-:W-:Y:S02]  /*6610*/  SEL R4, RZ, 0x4, P6 ;  /* 0x00000004ff047807 */ /* 0x002fe40003000000 */
[----:B------:R-:W-:-:S03]  /*6620*/  ISETP.GE.AND P6, PT, R5, UR4, PT ;  /* 0x0000000405007c0c */ /* 0x000fc6000bfc6270 */
[----:B------:R1:W-:Y:S01]  /*6630*/  STL [R1+0x5c], R4 ;  /* 0x00005c0401007387 */ /* 0x0003e20000100800 */
[----:B------:R-:W-:Y:S02]  /*6640*/  LOP3.LUT R5, R16, 0x24, RZ, 0xfc, !PT ;  /* 0x0000002410057812 */ /* 0x000fe400078efcff */
[----:B------:R-:W-:Y:S02]  /*6650*/  SEL R9, RZ, 0x4, P6 ;  /* 0x00000004ff097807 */ /* 0x000fe40003000000 */
[----:B-1----:R-:W-:Y:S02]  /*6660*/  SEL R4, RZ, 0x4, P4 ;  /* 0x00000004ff047807 */ /* 0x002fe40002000000 */
[----:B------:R-:W-:Y:S02]  /*6670*/  ISETP.GE.AND P4, PT, R2, UR4, PT ;  /* 0x0000000402007c0c */ /* 0x000fe4000bf86270 */
[----:B------:R-:W-:Y:S01]  /*6680*/  LOP3.LUT R2, R16, 0x28, RZ, 0xfc, !PT ;  /* 0x0000002810027812 */ /* 0x000fe200078efcff */
[----:B------:R1:W-:Y:S01]  /*6690*/  STL [R1+0x58], R4 ;  /* 0x0000580401007387 */ /* 0x0003e20000100800 */
[----:B------:R-:W-:-:S02]  /*66a0*/  SEL R8, RZ, 0x4, P4 ;  /* 0x00000004ff087807 */ /* 0x000fc40002000000 */
[----:B------:R-:W-:Y:S02]  /*66b0*/  ISETP.GE.AND P6, PT, R2, UR4, PT ;  /* 0x0000000402007c0c */ /* 0x000fe4000bfc6270 */
[----:B-1----:R-:W-:Y:S02]  /*66c0*/  SEL R4, RZ, 0x4, P3 ;  /* 0x00000004ff047807 */ /* 0x002fe40001800000 */
[----:B------:R-:W-:Y:S02]  /*66d0*/  ISETP.GE.AND P3, PT, R5, UR4, PT ;  /* 0x0000000405007c0c */ /* 0x000fe4000bf66270 */
[----:B------:R-:W-:Y:S02]  /*66e0*/  SEL R6, RZ, 0x4, P6 ;  /* 0x00000004ff067807 */ /* 0x000fe40003000000 */
[----:B------:R-:W-:Y:S01]  /*66f0*/  SEL R7, RZ, 0x4, P3 ;  /* 0x00000004ff077807 */ /* 0x000fe20001800000 */
[----:B------:R-:W-:Y:S04]  /*6700*/  STL [R1+0x54], R4 ;  /* 0x0000540401007387 */ /* 0x000fe80000100800 */
[----:B------:R-:W-:Y:S04]  /*6710*/  STL [R1+0xc08], R9 ;  /* 0x000c080901007387 */ /* 0x000fe80000100800 */
[----:B------:R-:W-:Y:S04]  /*6720*/  STL [R1+0xc0c], R8 ;  /* 0x000c0c0801007387 */ /* 0x000fe80000100800 */
[----:B------:R-:W-:Y:S04]  /*6730*/  STL [R1+0xc10], R7 ;  /* 0x000c100701007387 */ /* 0x000fe80000100800 */
[----:B------:R1:W-:Y:S04]  /*6740*/  STL [R1+0xc14], R6 ;  /* 0x000c140601007387 */ /* 0x0003e80000100800 */
[----:B-1----:R-:W2:Y:S04]  /*6750*/  LDL.LU R6, [R1+0x64] ;  /* 0x0000640001067983 */ /* 0x002ea80000300800 */
[----:B------:R-:W4:Y:S04]  /*6760*/  LDL.LU R7, [R1+0x60] ;  /* 0x0000600001077983 */ /* 0x000f280000300800 */
[----:B------:R-:W4:Y:S04]  /*6770*/  LDL.LU R8, [R1+0x5c] ;  /* 0x00005c0001087983 */ /* 0x000f280000300800 */
[----:B------:R-:W4:Y:S01]  /*6780*/  LDL.LU R9, [R1+0x58] ;  /* 0x0000580001097983 */ /* 0x000f220000300800 */
[----:B------:R-:W-:-:S02]  /*6790*/  LOP3.LUT R2, R16, 0x30, RZ, 0xfc, !PT ;  /* 0x0000003010027812 */ /* 0x000fc400078efcff */
[----:B------:R-:W-:Y:S02]  /*67a0*/  LOP3.LUT R5, R16, 0x2c, RZ, 0xfc, !PT ;  /* 0x0000002c10057812 */ /* 0x000fe400078efcff */
[----:B------:R-:W-:Y:S02]  /*67b0*/  ISETP.GE.AND P3, PT, R2, UR4, PT ;  /* 0x0000000402007c0c */ /* 0x000fe4000bf66270 */
[C---:B------:R-:W-:Y:S02]  /*67c0*/  LOP3.LUT R2, R16.reuse, 0x34, RZ, 0xfc, !PT ;  /* 0x0000003410027812 */ /* 0x040fe400078efcff */
[----:B------:R-:W-:Y:S02]  /*67d0*/  ISETP.GE.AND P4, PT, R5, UR4, PT ;  /* 0x0000000405007c0c */ /* 0x000fe4000bf86270 */
[----:B------:R-:W-:Y:S02]  /*67e0*/  LOP3.LUT R4, R16, 0x38, RZ, 0xfc, !PT ;  /* 0x0000003810047812 */ /* 0x000fe400078efcff */
[----:B------:R-:W-:-:S02]  /*67f0*/  ISETP.GE.AND P6, PT, R2, UR4, PT ;  /* 0x0000000402007c0c */ /* 0x000fc4000bfc6270 */
[----:B------:R-:W-:Y:S02]  /*6800*/  LOP3.LUT R2, R16, 0x3c, RZ, 0xfc, !PT ;  /* 0x0000003c10027812 */ /* 0x000fe400078efcff */
[----:B------:R-:W-:Y:S02]  /*6810*/  SEL R5, RZ, 0x4, P4 ;  /* 0x00000004ff057807 */ /* 0x000fe40002000000 */
[----:B------:R-:W-:Y:S02]  /*6820*/  ISETP.GE.AND P4, PT, R4, UR4, PT ;  /* 0x0000000404007c0c */ /* 0x000fe4000bf86270 */
[----:B------:R-:W-:Y:S02]  /*6830*/  SEL R4, RZ, 0x4, P3 ;  /* 0x00000004ff047807 */ /* 0x000fe40001800000 */
[----:B------:R-:W-:Y:S02]  /*6840*/  ISETP.GE.AND P3, PT, R2, UR4, PT ;  /* 0x0000000402007c0c */ /* 0x000fe4000bf66270 */
[----:B------:R-:W-:-:S02]  /*6850*/  SEL R2, RZ, 0x4, P6 ;  /* 0x00000004ff027807 */ /* 0x000fc40003000000 */
[----:B------:R-:W-:Y:S02]  /*6860*/  ISETP.GE.AND P6, PT, R29, UR4, PT ;  /* 0x000000041d007c0c */ /* 0x000fe4000bfc6270 */
[----:B------:R-:W-:Y:S02]  /*6870*/  SEL R29, RZ, 0x4, P4 ;  /* 0x00000004ff1d7807 */ /* 0x000fe40002000000 */
[----:B------:R-:W-:Y:S02]  /*6880*/  ISETP.GE.AND P4, PT, R27, UR4, PT ;  /* 0x000000041b007c0c */ /* 0x000fe4000bf86270 */
[----:B------:R-:W-:Y:S02]  /*6890*/  SEL R27, RZ, 0x4, P3 ;  /* 0x00000004ff1b7807 */ /* 0x000fe40001800000 */
[----:B------:R-:W-:Y:S02]  /*68a0*/  ISETP.GE.AND P3, PT, R25, UR4, PT ;  /* 0x0000000419007c0c */ /* 0x000fe4000bf66270 */
[----:B------:R-:W-:-:S02]  /*68b0*/  SEL R25, RZ, 0x4, P6 ;  /* 0x00000004ff197807 */ /* 0x000fc40003000000 */
[----:B------:R-:W-:Y:S02]  /*68c0*/  ISETP.GE.AND P6, PT, R24, UR4, PT ;  /* 0x0000000418007c0c */ /* 0x000fe4000bfc6270 */
[----:B------:R-:W-:Y:S02]  /*68d0*/  SEL R24, RZ, 0x4, P4 ;  /* 0x00000004ff187807 */ /* 0x000fe40002000000 */
[----:B---3--:R-:W-:Y:S02]  /*68e0*/  ISETP.GE.AND P4, PT, R23, UR4, PT ;  /* 0x0000000417007c0c */ /* 0x008fe4000bf86270 */
        /* <DEDUP_REMOVED lines=12> */
[----:B------:R-:W-:Y:S02]  /*69b0*/  LOP3.LUT R10, R16, 0x32, RZ, 0xfc, !PT ;  /* 0x00000032100a7812 */ /* 0x000fe400078efcff */
[----:B------:R-:W-:Y:S02]  /*69c0*/  SEL R16, RZ, 0x4, P6 ;  /* 0x00000004ff107807 */ /* 0x000fe40003000000 */
[----:B------:R-:W-:-:S02]  /*69d0*/  ISETP.GE.AND P6, PT, R15, UR4, PT ;  /* 0x000000040f007c0c */ /* 0x000fc4000bfc6270 */
[----:B------:R-:W-:Y:S02]  /*69e0*/  SEL R17, RZ, 0x4, P3 ;  /* 0x00000004ff117807 */ /* 0x000fe40001800000 */
[----:B------:R-:W-:Y:S01]  /*69f0*/  ISETP.NE.U32.AND P3, PT, R0, RZ, PT ;  /* 0x000000ff0000720c */ /* 0x000fe20003f65070 */
[----:B------:R-:W-:Y:S01]  /*6a00*/  IMAD R0, R14, c[0x0][0x18c], RZ ;  /* 0x000063000e007a24 */ /* 0x000fe200078e02ff */
[----:B------:R-:W-:Y:S02]  /*6a10*/  SEL R15, RZ, 0x4, P4 ;  /* 0x00000004ff0f7807 */ /* 0x000fe40002000000 */
[----:B------:R-:W-:Y:S02]  /*6a20*/  ISETP.GE.AND P4, PT, R10, UR4, PT ;  /* 0x000000040a007c0c */ /* 0x000fe4000bf86270 */
[----:B------:R-:W-:Y:S02]  /*6a30*/  SEL R14, RZ, 0x4, P6 ;  /* 0x00000004ff0e7807 */ /* 0x000fe40003000000 */
[----:B------:R-:W-:-:S02]  /*6a40*/  ISETP.GE.AND P6, PT, R13, UR4, PT ;  /* 0x000000040d007c0c */ /* 0x000fc4000bfc6270 */
[----:B------:R-:W-:Y:S02]  /*6a50*/  SEL R13, RZ, 0x4, P4 ;  /* 0x00000004ff0d7807 */ /* 0x000fe40002000000 */
[----:B------:R-:W-:Y:S01]  /*6a60*/  ISETP.GE.AND P4, PT, R3, UR4, PT ;  /* 0x0000000403007c0c */ /* 0x000fe2000bf86270 */
[----:B------:R-:W-:Y:S01]  /*6a70*/  IMAD.MOV.U32 R3, RZ, RZ, R28 ;  /* 0x000000ffff037224 */ /* 0x000fe200078e001c */
[----:B------:R-:W-:Y:S01]  /*6a80*/  SEL R11, R11, RZ, P5 ;  /* 0x000000ff0b0b7207 */ /* 0x000fe20002800000 */
[----:B------:R-:W-:Y:S01]  /*6a90*/  IMAD.SHL.U32 R28, R0, 0x4, RZ ;  /* 0x00000004001c7824 */ /* 0x000fe200078e00ff */
[----:B------:R-:W-:Y:S02]  /*6aa0*/  SEL R10, RZ, 0x4, P6 ;  /* 0x00000004ff0a7807 */ /* 0x000fe40003000000 */
[----:B------:R-:W-:Y:S02]  /*6ab0*/  ISETP.GE.AND P6, PT, R26, UR4, PT ;  /* 0x000000041a007c0c */ /* 0x000fe4000bfc6270 */
[----:B------:R-:W-:-:S02]  /*6ac0*/  SEL R0, RZ, 0x4, P4 ;  /* 0x00000004ff007807 */ /* 0x000fc40002000000 */
[----:B------:R-:W-:Y:S01]  /*6ad0*/  ISETP.NE.U32.AND P4, PT, R11, RZ, PT ;  /* 0x000000ff0b00720c */ /* 0x000fe20003f85070 */
[----:B------:R1:W-:Y:S01]  /*6ae0*/  STL [R1+0xa18], R28 ;  /* 0x000a181c01007387 */ /* 0x0003e20000100800 */
[----:B------:R-:W-:Y:S02]  /*6af0*/  SEL R11, RZ, 0x4, P6 ;  /* 0x00000004ff0b7807 */ /* 0x000fe40003000000 */
[----:B------:R-:W-:Y:S02]  /*6b00*/  IADD3 R26, P6, R28, c[0x0][0x168], RZ ;  /* 0x00005a001c1a7a10 */ /* 0x000fe40007fde0ff */
[----:B-1----:R-:W3:Y:S01]  /*6b10*/  LDL.LU R28, [R1+0x54] ;  /* 0x00005400011c7983 */ /* 0x002ee20000300800 */
[----:B--2---:R-:W-:Y:S02]  /*6b20*/  SEL R6, R6, RZ, P5 ;  /* 0x000000ff06067207 */ /* 0x004fe40002800000 */
[----:B----4-:R-:W-:-:S03]  /*6b30*/  SEL R7, R7, RZ, P5 ;  /* 0x000000ff07077207 */ /* 0x010fc60002800000 */
[----:B------:R1:W-:Y:S01]  /*6b40*/  STL [R1+0x2a8], R6 ;  /* 0x0002a80601007387 */ /* 0x0003e20000100800 */
[----:B------:R-:W-:Y:S02]  /*6b50*/  SEL R8, R8, RZ, P5 ;  /* 0x000000ff08087207 */ /* 0x000fe40002800000 */
[----:B------:R-:W-:Y:S01]  /*6b60*/  SEL R9, R9, RZ, P5 ;  /* 0x000000ff09097207 */ /* 0x000fe20002800000 */
[----:B-1----:R-:W2:Y:S04]  /*6b70*/  LDL.LU R6, [R1+0xc14] ;  /* 0x000c140001067983 */ /* 0x002ea80000300800 */
[----:B------:R1:W-:Y:S04]  /*6b80*/  STL [R1+0x2a4], R7 ;  /* 0x0002a40701007387 */ /* 0x0003e80000100800 */
[----:B-1----:R-:W4:Y:S04]  /*6b90*/  LDL.LU R7, [R1+0xc10] ;  /* 0x000c100001077983 */ /* 0x002f280000300800 */
[----:B------:R1:W-:Y:S04]  /*6ba0*/  STL [R1+0x29c], R8 ;  /* 0x00029c0801007387 */ /* 0x0003e80000100800 */
[----:B-1----:R-:W2:Y:S04]  /*6bb0*/  LDL.LU R8, [R1+0xc0c] ;  /* 0x000c0c0001087983 */ /* 0x002ea80000300800 */
[----:B------:R1:W-:Y:S04]  /*6bc0*/  STL [R1+0x2a0], R9 ;  /* 0x0002a00901007387 */ /* 0x0003e80000100800 */
[----:B-1----:R-:W4:Y:S01]  /*6bd0*/  LDL.LU R9, [R1+0xc08] ;  /* 0x000c080001097983 */ /* 0x002f220000300800 */
[----:B------:R-:W-:-:S02]  /*6be0*/  SEL R29, R29, RZ, P5 ;  /* 0x000000ff1d1d7207 */ /* 0x000fc40002800000 */
[----:B---3--:R-:W-:-:S05]  /*6bf0*/  SEL R28, R28, RZ, P5 ;  /* 0x000000ff1c1c7207 */ /* 0x008fca0002800000 */
[----:B------:R4:W-:Y:S01]  /*6c00*/  STL [R1+0x2ac], R28 ;  /* 0x0002ac1c01007387 */ /* 0x0009e20000100800 */
[----:B------:R-:W-:Y:S02]  /*6c10*/  SEL R0, R0, RZ, P5 ;  /* 0x000000ff00007207 */ /* 0x000fe40002800000 */
[----:B--2---:R-:W-:Y:S02]  /*6c20*/  SEL R8, R8, RZ, P5 ;  /* 0x000000ff08087207 */ /* 0x004fe40002800000 */
[----:B----4-:R-:W-:Y:S02]  /*6c30*/  SEL R28, R9, RZ, P5 ;  /* 0x000000ff091c7207 */ /* 0x010fe40002800000 */
[----:B------:R-:W-:Y:S02]  /*6c40*/  SEL R9, R7, RZ, P5 ;  /* 0x000000ff07097207 */ /* 0x000fe40002800000 */
[----:B------:R-:W-:Y:S01]  /*6c50*/  SEL R7, R6, RZ, P5 ;  /* 0x000000ff06077207 */ /* 0x000fe20002800000 */
[----:B------:R-:W-:Y:S01]  /*6c60*/  STL [R1+0x2b0], R28 ;  /* 0x0002b01c01007387 */ /* 0x000fe20000100800 */
[----:B------:R-:W-:-:S03]  /*6c70*/  SEL R6, R4, RZ, P5 ;  /* 0x000000ff04067207 */ /* 0x000fc60002800000 */
[----:B------:R1:W-:Y:S04]  /*6c80*/  STL [R1+0x2b4], R8 ;  /* 0x0002b40801007387 */ /* 0x0003e80000100800 */
[----:B------:R2:W-:Y:S04]  /*6c90*/  STL [R1+0x2b8], R9 ;  /* 0x0002b80901007387 */ /* 0x0005e80000100800 */
[----:B------:R3:W-:Y:S01]  /*6ca0*/  STL [R1+0x2bc], R7 ;  /* 0x0002bc0701007387 */ /* 0x0007e20000100800 */
[----:B-1----:R-:W-:Y:S02]  /*6cb0*/  SEL R8, R5, RZ, P5 ;  /* 0x000000ff05087207 */ /* 0x002fe40002800000 */
[----:B--2---:R-:W-:-:S02]  /*6cc0*/  SEL R9, R27, RZ, P5 ;  /* 0x000000ff1b097207 */ /* 0x004fc40002800000 */
[----:B---3--:R-:W-:Y:S02]  /*6cd0*/  SEL R7, R2, RZ, P5 ;  /* 0x000000ff02077207 */ /* 0x008fe40002800000 */
[----:B------:R-:W-:Y:S02]  /*6ce0*/  SEL R2, R25, RZ, P5 ;  /* 0x000000ff19027207 */ /* 0x000fe40002800000 */
[----:B------:R-:W-:Y:S01]  /*6cf0*/  SEL R5, R24, RZ, P5 ;  /* 0x000000ff18057207 */ /* 0x000fe20002800000 */
[----:B------:R-:W-:Y:S01]  /*6d00*/  STL.64 [R1+0xa68], R6 ;  /* 0x000a680601007387 */ /* 0x000fe20000100a00 */
[----:B------:R-:W-:-:S03]  /*6d10*/  SEL R4, R23, RZ, P5 ;  /* 0x000000ff17047207 */ /* 0x000fc60002800000 */
[----:B------:R-:W-:Y:S04]  /*6d20*/  STL [R1+0xa88], R29 ;  /* 0x000a881d01007387 */ /* 0x000fe80000100800 */
[----:B------:R-:W-:Y:S04]  /*6d30*/  STL.64 [R1+0xa70], R8 ;  /* 0x000a700801007387 */ /* 0x000fe80000100a00 */
[----:B------:R1:W-:Y:S04]  /*6d40*/  STL [R1+0x2e8], R2 ;  /* 0x0002e80201007387 */ /* 0x0003e80000100800 */
[----:B------:R-:W-:Y:S01]  /*6d50*/  STL [R1+0x2ec], R5 ;  /* 0x0002ec0501007387 */ /* 0x000fe20000100800 */
[----:B-1----:R-:W-:-:S03]  /*6d60*/  SEL R2, R22, RZ, P5 ;  /* 0x000000ff16027207 */ /* 0x002fc60002800000 */
[----:B------:R1:W-:Y:S04]  /*6d70*/  STL [R1+0x2f0], R4 ;  /* 0x0002f00401007387 */ /* 0x0003e80000100800 */
[----:B------:R-:W2:Y:S04]  /*6d80*/  LDL.LU R22, [R1+0x160] ;  /* 0x0001600001167983 */ /* 0x000ea80000300800 */
[----:B------:R3:W-:Y:S04]  /*6d90*/  STL [R1+0x2f4], R2 ;  /* 0x0002f40201007387 */ /* 0x0007e80000100800 */
[----:B------:R-:W4:Y:S01]  /*6da0*/  LDL.LU R23, [R1+0x15c] ;  /* 0x00015c0001177983 */ /* 0x000f220000300800 */
[----:B-1----:R-:W-:-:S02]  /*6db0*/  SEL R4, R20, RZ, P5 ;  /* 0x000000ff14047207 */ /* 0x002fc40002800000 */
[----:B---3--:R-:W-:Y:S02]  /*6dc0*/  SEL R2, R21, RZ, P5 ;  /* 0x000000ff15027207 */ /* 0x008fe40002800000 */
[----:B------:R-:W3:Y:S04]  /*6dd0*/  LDL.LU R21, [R1+0x164] ;  /* 0x0001640001157983 */ /* 0x000ee80000300800 */
[----:B------:R-:W4:Y:S04]  /*6de0*/  LDL.LU R24, [R1+0x158] ;  /* 0x0001580001187983 */ /* 0x000f280000300800 */
[----:B------:R1:W-:Y:S04]  /*6df0*/  STL [R1+0x2f8], R2 ;  /* 0x0002f80201007387 */ /* 0x0003e80000100800 */
[----:B------:R-:W4:Y:S04]  /*6e00*/  LDL.LU R20, [R1+0x168] ;  /* 0x0001680001147983 */ /* 0x000f280000300800 */
[----:B------:R1:W-:Y:S02]  /*6e10*/  STL [R1+0x2fc], R4 ;  /* 0x0002fc0401007387 */ /* 0x0003e40000100800 */
[----:B-1----:R-:W-:-:S02]  /*6e20*/  SEL R2, R19, RZ, P5 ;  /* 0x000000ff13027207 */ /* 0x002fc40002800000 */
[----:B------:R-:W4:Y:S04]  /*6e30*/  LDL.LU R8, [R1+0x154] ;  /* 0x0001540001087983 */ /* 0x000f280000300800 */
[----:B------:R-:W4:Y:S01]  /*6e40*/  LDL.LU R9, [R1+0x150] ;  /* 0x0001500001097983 */ /* 0x000f220000300800 */
[----:B------:R-:W-:-:S03]  /*6e50*/  SEL R4, R18, RZ, P5 ;  /* 0x000000ff12047207 */ /* 0x000fc60002800000 */
[----:B------:R1:W-:Y:S01]  /*6e60*/  STL [R1+0x300], R2 ;  /* 0x0003000201007387 */ /* 0x0003e20000100800 */
[----:B------:R-:W-:-:S03]  /*6e70*/  SEL R5, R16, RZ, P5 ;  /* 0x000000ff10057207 */ /* 0x000fc60002800000 */
[----:B------:R-:W4:Y:S01]  /*6e80*/  LDL.LU R27, [R1+0x14c] ;  /* 0x00014c00011b7983 */ /* 0x000f220000300800 */
[----:B-1----:R-:W-:-:S03]  /*6e90*/  SEL R2, R17, RZ, P5 ;  /* 0x000000ff11027207 */ /* 0x002fc60002800000 */
[----:B------:R1:W-:Y:S04]  /*6ea0*/  STL [R1+0x304], R4 ;  /* 0x0003040401007387 */ /* 0x0003e80000100800 */
[----:B------:R1:W-:Y:S02]  /*6eb0*/  STL [R1+0x308], R2 ;  /* 0x0003080201007387 */ /* 0x0003e40000100800 */
[----:B-1----:R-:W-:Y:S02]  /*6ec0*/  SEL R4, R15, RZ, P5 ;  /* 0x000000ff0f047207 */ /* 0x002fe40002800000 */
[----:B------:R1:W-:Y:S01]  /*6ed0*/  STL [R1+0x30c], R5 ;  /* 0x00030c0501007387 */ /* 0x0003e20000100800 */
[----:B------:R-:W-:-:S03]  /*6ee0*/  SEL R2, R14, RZ, P5 ;  /* 0x000000ff0e027207 */ /* 0x000fc60002800000 */
[----:B------:R-:W4:Y:S04]  /*6ef0*/  LDL.LU R25, [R1+0x148] ;  /* 0x0001480001197983 */ /* 0x000f280000300800 */
[----:B------:R1:W-:Y:S02]  /*6f00*/  STL [R1+0x310], R4 ;  /* 0x0003100401007387 */ /* 0x0003e40000100800 */
[----:B-1----:R-:W-:Y:S02]  /*6f10*/  SEL R5, R13, RZ, P5 ;  /* 0x000000ff0d057207 */ /* 0x002fe40002800000 */
[----:B------:R-:W4:Y:S04]  /*6f20*/  LDL.LU R6, [R1+0x144] ;  /* 0x0001440001067983 */ /* 0x000f280000300800 */
[----:B------:R1:W-:Y:S01]  /*6f30*/  STL [R1+0x318], R2 ;  /* 0x0003180201007387 */ /* 0x0003e20000100800 */
[----:B------:R-:W-:-:S03]  /*6f40*/  SEL R4, R10, RZ, P5 ;  /* 0x000000ff0a047207 */ /* 0x000fc60002800000 */
[----:B------:R-:W4:Y:S04]  /*6f50*/  LDL.LU R7, [R1+0x140] ;  /* 0x0001400001077983 */ /* 0x000f280000300800 */
[----:B------:R1:W-:Y:S04]  /*6f60*/  STL [R1+0x31c], R5 ;  /* 0x00031c0501007387 */ /* 0x0003e80000100800 */
[----:B-1----:R-:W1:Y:S04]  /*6f70*/  S2R R2, SR_TID.X ;  /* 0x0000000000027919 */ /* 0x002e680000002100 */
[----:B------:R-:W4:Y:S04]  /*6f80*/  LDL.LU R5, [R1+0x13c] ;  /* 0x00013c0001057983 */ /* 0x000f280000300800 */
[----:B------:R1:W-:Y:S04]  /*6f90*/  STL [R1+0x314], R4 ;  /* 0x0003140401007387 */ /* 0x0003e80000100800 */
[----:B------:R-:W4:Y:S04]  /*6fa0*/  LDL.LU R29, [R1+0x138] ;  /* 0x00013800011d7983 */ /* 0x000f280000300800 */
[----:B------:R1:W-:Y:S04]  /*6fb0*/  STL [R1+0x324], R0 ;  /* 0x0003240001007387 */ /* 0x0003e80000100800 */
[----:B-1----:R-:W4:Y:S01]  /*6fc0*/  LDL.LU R4, [R1+0x134] ;  /* 0x0001340001047983 */ /* 0x002f220000300800 */
[----:B------:R-:W-:-:S03]  /*6fd0*/  LOP3.LUT R28, R2, 0x3f, RZ, 0xc0, !PT ;  /* 0x0000003f021c7812 */ /* 0x000fc600078ec0ff */
[----:B------:R-:W4:Y:S01]  /*6fe0*/  LDL.LU R2, [R1+0x130] ;  /* 0x0001300001027983 */ /* 0x000f220000300800 */
[----:B------:R-:W-:Y:S01]  /*6ff0*/  SEL R12, R12, RZ, P5 ;  /* 0x000000ff0c0c7207 */ /* 0x000fe20002800000 */
[----:B------:R-:W-:Y:S01]  /*7000*/  IMAD R19, R28, c[0x0][0x18c], RZ ;  /* 0x000063001c137a24 */ /* 0x000fe200078e02ff */
[----:B------:R-:W-:Y:S02]  /*7010*/  SEL R28, R11, RZ, P5 ;  /* 0x000000ff0b1c7207 */ /* 0x000fe40002800000 */
[----:B------:R-:W-:-:S03]  /*7020*/  ISETP.NE.U32.AND P5, PT, R12, RZ, PT ;  /* 0x000000ff0c00720c */ /* 0x000fc60003fa5070 */
[----:B------:R-:W-:Y:S01]  /*7030*/  STL [R1+0xa1c], R28 ;  /* 0x000a1c1c01007387 */ /* 0x000fe20000100800 */
[----:B------:R-:W-:Y:S01]  /*7040*/  LEA.HI.X.SX32 R0, R19, c[0x0][0x16c], 0x2, P6 ;  /* 0x00005b0013007a11 */ /* 0x000fe200030f16ff */
[----:B--2---:R-:W-:Y:S02]  /*7050*/  IMAD R10, R22, c[0x0][0x190], RZ ;  /* 0x00006400160a7a24 */ /* 0x004fe400078e02ff */
[----:B---3--:R-:W-:-:S05]  /*7060*/  IMAD R11, R21, c[0x0][0x190], RZ ;  /* 0x00006400150b7a24 */ /* 0x008fca00078e02ff */
[----:B------:R1:W-:Y:S01]  /*7070*/  STL [R1+0x684], R11 ;  /* 0x0006840b01007387 */ /* 0x0003e20000100800 */
[----:B----4-:R-:W-:Y:S02]  /*7080*/  IMAD R12, R20, c[0x0][0x190], RZ ;  /* 0x00006400140c7a24 */ /* 0x010fe400078e02ff */
[----:B-1----:R-:W-:-:S03]  /*7090*/  IMAD R11, R23, c[0x0][0x190], RZ ;  /* 0x00006400170b7a24 */ /* 0x002fc600078e02ff */
[----:B------:R-:W-:Y:S04]  /*70a0*/  STL [R1+0x688], R12 ;  /* 0x0006880c01007387 */ /* 0x000fe80000100800 */
[----:B------:R1:W-:Y:S04]  /*70b0*/  STL [R1+0x680], R10 ;  /* 0x0006800a01007387 */ /* 0x0003e80000100800 */
[----:B------:R-:W-:Y:S04]  /*70c0*/  STL [R1+0x67c], R11 ;  /* 0x00067c0b01007387 */ /* 0x000fe80000100800 */
[----:B------:R-:W2:Y:S01]  /*70d0*/  LDL.LU R16, [R1+0x12c] ;  /* 0x00012c0001107983 */ /* 0x000ea20000300800 */
[----:B-1----:R-:W-:-:S03]  /*70e0*/  IMAD R10, R24, c[0x0][0x190], RZ ;  /* 0x00006400180a7a24 */ /* 0x002fc600078e02ff */
[----:B------:R-:W3:Y:S04]  /*70f0*/  LDL.LU R17, [R1+0x128] ;  /* 0x0001280001117983 */ /* 0x000ee80000300800 */
[----:B------:R1:W-:Y:S02]  /*7100*/  STL [R1+0x678], R10 ;  /* 0x0006780a01007387 */ /* 0x0003e40000100800 */
[----:B-1----:R-:W-:Y:S02]  /*7110*/  IMAD R10, R8, c[0x0][0x190], RZ ;  /* 0x00006400080a7a24 */ /* 0x002fe400078e02ff */
[----:B------:R-:W-:-:S03]  /*7120*/  IMAD R8, R9, c[0x0][0x190], RZ ;  /* 0x0000640009087a24 */ /* 0x000fc600078e02ff */
[----:B------:R1:W-:Y:S04]  /*7130*/  STL [R1+0x674], R10 ;  /* 0x0006740a01007387 */ /* 0x0003e80000100800 */
[----:B------:R-:W4:Y:S04]  /*7140*/  LDL.LU R22, [R1+0x124] ;  /* 0x0001240001167983 */ /* 0x000f280000300800 */
[----:B------:R1:W-:Y:S01]  /*7150*/  STL [R1+0x66c], R8 ;  /* 0x00066c0801007387 */ /* 0x0003e20000100800 */
[----:B------:R-:W-:-:S03]  /*7160*/  IMAD R11, R25, c[0x0][0x190], RZ ;  /* 0x00006400190b7a24 */ /* 0x000fc600078e02ff */
[----:B------:R-:W4:Y:S01]  /*7170*/  LDL.LU R24, [R1+0x120] ;  /* 0x0001200001187983 */ /* 0x000f220000300800 */
[----:B-1----:R-:W-:-:S03]  /*7180*/  IMAD R10, R6, c[0x0][0x190], RZ ;  /* 0x00006400060a7a24 */ /* 0x002fc600078e02ff */
[----:B------:R-:W4:Y:S01]  /*7190*/  LDL.LU R8, [R1+0x11c] ;  /* 0x00011c0001087983 */ /* 0x000f220000300800 */
[----:B------:R-:W-:-:S03]  /*71a0*/  IMAD R15, R27, c[0x0][0x190], RZ ;  /* 0x000064001b0f7a24 */ /* 0x000fc600078e02ff */
[----:B------:R-:W4:Y:S01]  /*71b0*/  LDL.LU R9, [R1+0x118] ;  /* 0x0001180001097983 */ /* 0x000f220000300800 */
[----:B------:R-:W-:-:S03]  /*71c0*/  IMAD R7, R7, c[0x0][0x190], RZ ;  /* 0x0000640007077a24 */ /* 0x000fc600078e02ff */
[----:B------:R-:W4:Y:S04]  /*71d0*/  LDL.LU R27, [R1+0x114] ;  /* 0x00011400011b7983 */ /* 0x000f280000300800 */
[----:B------:R1:W-:Y:S04]  /*71e0*/  STL [R1+0x664], R11 ;  /* 0x0006640b01007387 */ /* 0x0003e80000100800 */
[----:B------:R-:W4:Y:S04]  /*71f0*/  LDL.LU R6, [R1+0x110] ;  /* 0x0001100001067983 */ /* 0x000f280000300800 */
[----:B------:R-:W-:Y:S01]  /*7200*/  STL [R1+0x660], R10 ;  /* 0x0006600a01007387 */ /* 0x000fe20000100800 */
[----:B-1----:R-:W-:-:S03]  /*7210*/  IMAD R11, R29, c[0x0][0x190], RZ ;  /* 0x000064001d0b7a24 */ /* 0x002fc600078e02ff */
[----:B------:R-:W-:Y:S04]  /*7220*/  STL [R1+0x668], R15 ;  /* 0x0006680f01007387 */ /* 0x000fe80000100800 */
[----:B------:R1:W-:Y:S01]  /*7230*/  STL [R1+0x65c], R7 ;  /* 0x00065c0701007387 */ /* 0x0003e20000100800 */
[----:B------:R-:W-:Y:S02]  /*7240*/  IMAD R4, R4, c[0x0][0x190], RZ ;  /* 0x0000640004047a24 */ /* 0x000fe400078e02ff */
[----:B-1----:R-:W-:Y:S02]  /*7250*/  IMAD R7, R5, c[0x0][0x190], RZ ;  /* 0x0000640005077a24 */ /* 0x002fe400078e02ff */
[----:B------:R-:W4:Y:S04]  /*7260*/  LDL.LU R5, [R1+0x10c] ;  /* 0x00010c0001057983 */ /* 0x000f280000300800 */
[----:B------:R-:W-:Y:S04]  /*7270*/  STL [R1+0x654], R11 ;  /* 0x0006540b01007387 */ /* 0x000fe80000100800 */
[----:B------:R-:W4:Y:S04]  /*7280*/  LDL.LU R18, [R1+0x108] ;  /* 0x0001080001127983 */ /* 0x000f280000300800 */
[----:B------:R1:W-:Y:S04]  /*7290*/  STL [R1+0x650], R4 ;  /* 0x0006500401007387 */ /* 0x0003e80000100800 */
[----:B------:R-:W4:Y:S04]  /*72a0*/  LDL.LU R19, [R1+0x104] ;  /* 0x0001040001137983 */ /* 0x000f280000300800 */
[----:B------:R-:W4:Y:S04]  /*72b0*/  LDL.LU R20, [R1+0x100] ;  /* 0x0001000001147983 */ /* 0x000f280000300800 */
[----:B------:R-:W4:Y:S04]  /*72c0*/  LDL.LU R21, [R1+0xfc] ;  /* 0x0000fc0001157983 */ /* 0x000f280000300800 */
[----:B------:R-:W4:Y:S04]  /*72d0*/  LDL.LU R23, [R1+0xf8] ;  /* 0x0000f80001177983 */ /* 0x000f280000300800 */
[----:B-1----:R-:W4:Y:S04]  /*72e0*/  LDL.LU R4, [R1+0xf4] ;  /* 0x0000f40001047983 */ /* 0x002f280000300800 */
[----:B------:R-:W4:Y:S01]  /*72f0*/  LDL.LU R25, [R1+0xf0] ;  /* 0x0000f00001197983 */ /* 0x000f220000300800 */
[----:B------:R-:W-:-:S03]  /*7300*/  IMAD R10, R2, c[0x0][0x190], RZ ;  /* 0x00006400020a7a24 */ /* 0x000fc600078e02ff */
[----:B------:R-:W4:Y:S01]  /*7310*/  LDL.LU R29, [R1+0xec] ;  /* 0x0000ec00011d7983 */ /* 0x000f220000300800 */
[----:B------:R-:W-:-:S03]  /*7320*/  IMAD.MOV.U32 R2, RZ, RZ, R3 ;  /* 0x000000ffff027224 */ /* 0x000fc600078e0003 */
[----:B------:R-:W4:Y:S04]  /*7330*/  LDL.LU R3, [R1+0xe8] ;  /* 0x0000e80001037983 */ /* 0x000f280000300800 */
[----:B------:R-:W-:Y:S04]  /*7340*/  STL [R1+0x658], R7 ;  /* 0x0006580701007387 */ /* 0x000fe80000100800 */
[----:B------:R-:W-:Y:S04]  /*7350*/  STL [R1+0x64c], R10 ;  /* 0x00064c0a01007387 */ /* 0x000fe80000100800 */
[----:B------:R-:W-:Y:S01]  /*7360*/  STL [R1+0xbf8], R10 ;  /* 0x000bf80a01007387 */ /* 0x000fe20000100800 */
[----:B--2---:R-:W-:-:S02]  /*7370*/  IMAD R11, R16, c[0x0][0x190], RZ ;  /* 0x00006400100b7a24 */ /* 0x004fc400078e02ff */
[----:B---3--:R-:W-:-:S05]  /*7380*/  IMAD R13, R17, c[0x0][0x190], RZ ;  /* 0x00006400110d7a24 */ /* 0x008fca00078e02ff */
[----:B------:R1:W-:Y:S04]  /*7390*/  STL [R1+0x644], R13 ;  /* 0x0006440d01007387 */ /* 0x0003e80000100800 */
[----:B------:R-:W-:Y:S01]  /*73a0*/  STL [R1+0x648], R11 ;  /* 0x0006480b01007387 */ /* 0x000fe20000100800 */
[----:B----4-:R-:W-:Y:S02]  /*73b0*/  IMAD R14, R22, c[0x0][0x190], RZ ;  /* 0x00006400160e7a24 */ /* 0x010fe400078e02ff */
[----:B-1----:R-:W-:-:S03]  /*73c0*/  IMAD R13, R24, c[0x0][0x190], RZ ;  /* 0x00006400180d7a24 */ /* 0x002fc600078e02ff */
[----:B------:R-:W-:Y:S01]  /*73d0*/  STL [R1+0x640], R14 ;  /* 0x0006400e01007387 */ /* 0x000fe20000100800 */
[----:B------:R-:W-:-:S03]  /*73e0*/  IMAD R10, R8, c[0x0][0x190], RZ ;  /* 0x00006400080a7a24 */ /* 0x000fc600078e02ff */
[----:B------:R-:W-:Y:S01]  /*73f0*/  STL [R1+0x63c], R13 ;  /* 0x00063c0d01007387 */ /* 0x000fe20000100800 */
[----:B------:R-:W-:-:S03]  /*7400*/  IMAD R9, R9, c[0x0][0x190], RZ ;  /* 0x0000640009097a24 */ /* 0x000fc600078e02ff */
[----:B------:R-:W-:Y:S01]  /*7410*/  STL [R1+0x638], R10 ;  /* 0x0006380a01007387 */ /* 0x000fe20000100800 */
[----:B------:R-:W-:-:S03]  /*7420*/  IMAD R8, R27, c[0x0][0x190], RZ ;  /* 0x000064001b087a24 */ /* 0x000fc600078e02ff */
[----:B------:R-:W2:Y:S04]  /*7430*/  LDL.LU R17, [R1+0xe4] ;  /* 0x0000e40001117983 */ /* 0x000ea80000300800 */
[----:B------:R-:W-:Y:S04]  /*7440*/  STL [R1+0x634], R9 ;  /* 0x0006340901007387 */ /* 0x000fe80000100800 */
[----:B------:R-:W3:Y:S01]  /*7450*/  LDL.LU R22, [R1+0xe0] ;  /* 0x0000e00001167983 */ /* 0x000ee20000300800 */
[----:B------:R-:W-:-:S03]  /*7460*/  IMAD R6, R6, c[0x0][0x190], RZ ;  /* 0x0000640006067a24 */ /* 0x000fc600078e02ff */
[----:B------:R1:W-:Y:S04]  /*7470*/  STL [R1+0x630], R8 ;  /* 0x0006300801007387 */ /* 0x0003e80000100800 */
[----:B------:R-:W4:Y:S04]  /*7480*/  LDL.LU R24, [R1+0xdc] ;  /* 0x0000dc0001187983 */ /* 0x000f280000300800 */
[----:B-1----:R-:W4:Y:S04]  /*7490*/  LDL.LU R8, [R1+0xd4] ;  /* 0x0000d40001087983 */ /* 0x002f280000300800 */
[----:B------:R-:W4:Y:S01]  /*74a0*/  LDL.LU R9, [R1+0xd0] ;  /* 0x0000d00001097983 */ /* 0x000f220000300800 */
[----:B------:R-:W-:-:S03]  /*74b0*/  IMAD R5, R5, c[0x0][0x190], RZ ;  /* 0x0000640005057a24 */ /* 0x000fc600078e02ff */
[----:B------:R1:W-:Y:S01]  /*74c0*/  STL [R1+0x4cc], R6 ;  /* 0x0004cc0601007387 */ /* 0x0003e20000100800 */
[----:B------:R-:W-:-:S03]  /*74d0*/  IMAD R13, R18, c[0x0][0x190], RZ ;  /* 0x00006400120d7a24 */ /* 0x000fc600078e02ff */
[----:B-1----:R-:W4:Y:S04]  /*74e0*/  LDL.LU R6, [R1+0xcc] ;  /* 0x0000cc0001067983 */ /* 0x002f280000300800 */
[----:B------:R-:W4:Y:S01]  /*74f0*/  LDL.LU R27, [R1+0xc8] ;  /* 0x0000c800011b7983 */ /* 0x000f220000300800 */
[----:B------:R-:W-:-:S03]  /*7500*/  IMAD R10, R19, c[0x0][0x190], RZ ;  /* 0x00006400130a7a24 */ /* 0x000fc600078e02ff */
[----:B------:R1:W-:Y:S01]  /*7510*/  STL [R1+0x4c8], R5 ;  /* 0x0004c80501007387 */ /* 0x0003e20000100800 */
[----:B------:R-:W-:-:S03]  /*7520*/  IMAD R14, R20, c[0x0][0x190], RZ ;  /* 0x00006400140e7a24 */ /* 0x000fc600078e02ff */
[----:B-1----:R-:W4:Y:S04]  /*7530*/  LDL.LU R5, [R1+0xc4] ;  /* 0x0000c40001057983 */ /* 0x002f280000300800 */
[----:B------:R1:W-:Y:S04]  /*7540*/  STL [R1+0x4c4], R13 ;  /* 0x0004c40d01007387 */ /* 0x0003e80000100800 */
[----:B------:R1:W-:Y:S02]  /*7550*/  STL [R1+0x4c0], R10 ;  /* 0x0004c00a01007387 */ /* 0x0003e40000100800 */
[----:B-1----:R-:W-:-:S02]  /*7560*/  IMAD R13, R21, c[0x0][0x190], RZ ;  /* 0x00006400150d7a24 */ /* 0x002fc400078e02ff */
[----:B------:R1:W-:Y:S01]  /*7570*/  STL [R1+0x4ac], R14 ;  /* 0x0004ac0e01007387 */ /* 0x0003e20000100800 */
[----:B------:R-:W-:-:S03]  /*7580*/  IMAD R10, R23, c[0x0][0x190], RZ ;  /* 0x00006400170a7a24 */ /* 0x000fc600078e02ff */
[----:B------:R1:W-:Y:S02]  /*7590*/  STL [R1+0x4a8], R13 ;  /* 0x0004a80d01007387 */ /* 0x0003e40000100800 */
[----:B-1----:R-:W-:Y:S02]  /*75a0*/  IMAD R14, R4, c[0x0][0x190], RZ ;  /* 0x00006400040e7a24 */ /* 0x002fe400078e02ff */
[----:B------:R-:W4:Y:S01]  /*75b0*/  LDL.LU R4, [R1+0xc0] ;  /* 0x0000c00001047983 */ /* 0x000f220000300800 */
[----:B------:R-:W-:-:S03]  /*75c0*/  IMAD R13, R25, c[0x0][0x190], RZ ;  /* 0x00006400190d7a24 */ /* 0x000fc600078e02ff */
[----:B------:R1:W-:Y:S01]  /*75d0*/  STL [R1+0x4a4], R10 ;  /* 0x0004a40a01007387 */ /* 0x0003e20000100800 */
[----:B------:R-:W-:-:S03]  /*75e0*/  IMAD R3, R3, c[0x0][0x190], RZ ;  /* 0x0000640003037a24 */ /* 0x000fc600078e02ff */
[----:B------:R-:W-:Y:S04]  /*75f0*/  STL [R1+0x46c], R13 ;  /* 0x00046c0d01007387 */ /* 0x000fe80000100800 */
[----:B------:R-:W4:Y:S01]  /*7600*/  LDL.LU R18, [R1+0xbc] ;  /* 0x0000bc0001127983 */ /* 0x000f220000300800 */
[----:B-1----:R-:W-:-:S05]  /*7610*/  IMAD R10, R29, c[0x0][0x190], RZ ;  /* 0x000064001d0a7a24 */ /* 0x002fca00078e02ff */
[----:B------:R-:W-:Y:S04]  /*7620*/  STL [R1+0x468], R10 ;  /* 0x0004680a01007387 */ /* 0x000fe80000100800 */
[----:B------:R-:W4:Y:S04]  /*7630*/  LDL.LU R19, [R1+0xb8] ;  /* 0x0000b80001137983 */ /* 0x000f280000300800 */
[----:B------:R1:W-:Y:S04]  /*7640*/  STL [R1+0x464], R3 ;  /* 0x0004640301007387 */ /* 0x0003e80000100800 */
[----:B------:R-:W4:Y:S04]  /*7650*/  LDL.LU R20, [R1+0xb4] ;  /* 0x0000b40001147983 */ /* 0x000f280000300800 */
[----:B-1----:R-:W4:Y:S04]  /*7660*/  LDL.LU R3, [R1+0xb0] ;  /* 0x0000b00001037983 */ /* 0x002f280000300800 */
[----:B------:R-:W4:Y:S04]  /*7670*/  LDL.LU R29, [R1+0xac] ;  /* 0x0000ac00011d7983 */ /* 0x000f280000300800 */
[----:B------:R-:W4:Y:S04]  /*7680*/  LDL.LU R21, [R1+0xa8] ;  /* 0x0000a80001157983 */ /* 0x000f280000300800 */
[----:B------:R-:W4:Y:S04]  /*7690*/  LDL.LU R25, [R1+0xa4] ;  /* 0x0000a40001197983 */ /* 0x000f280000300800 */
[----:B------:R-:W4:Y:S04]  /*76a0*/  LDL.LU R23, [R1+0xa0] ;  /* 0x0000a00001177983 */ /* 0x000f280000300800 */
[----:B------:R-:W-:Y:S04]  /*76b0*/  STL [R1+0x4a0], R14 ;  /* 0x0004a00e01007387 */ /* 0x000fe80000100800 */
[----:B------:R2:W-:Y:S02]  /*76c0*/  STL [R1+0xbf4], R14 ;  /* 0x000bf40e01007387 */ /* 0x0005e40000100800 */
[----:B--2---:R-:W-:-:S05]  /*76d0*/  IMAD R14, R17, c[0x0][0x190], RZ ;  /* 0x00006400110e7a24 */ /* 0x004fca00078e02ff */
[----:B------:R-:W-:Y:S01]  /*76e0*/  STL [R1+0x460], R14 ;  /* 0x0004600e01007387 */ /* 0x000fe20000100800 */
[----:B---3--:R-:W-:-:S03]  /*76f0*/  IMAD R10, R22, c[0x0][0x190], RZ ;  /* 0x00006400160a7a24 */ /* 0x008fc600078e02ff */
[----:B------:R-:W2:Y:S04]  /*7700*/  LDL.LU R22, [R1+0x9c] ;  /* 0x00009c0001167983 */ /* 0x000ea80000300800 */
[----:B------:R1:W-:Y:S01]  /*7710*/  STL [R1+0x45c], R10 ;  /* 0x00045c0a01007387 */ /* 0x0003e20000100800 */
[----:B----4-:R-:W-:-:S05]  /*7720*/  IMAD R13, R24, c[0x0][0x190], RZ ;  /* 0x00006400180d7a24 */ /* 0x010fca00078e02ff */
[----:B------:R-:W-:Y:S01]  /*7730*/  STL [R1+0x458], R13 ;  /* 0x0004580d01007387 */ /* 0x000fe20000100800 */
[----:B-1----:R-:W-:-:S03]  /*7740*/  IMAD R10, R8, c[0x0][0x190], RZ ;  /* 0x00006400080a7a24 */ /* 0x002fc600078e02ff */
[----:B------:R-:W3:Y:S01]  /*7750*/  LDL.LU R24, [R1+0x98] ;  /* 0x0000980001187983 */ /* 0x000ee20000300800 */
[----:B------:R-:W-:-:S03]  /*7760*/  IMAD R8, R9, c[0x0][0x190], RZ ;  /* 0x0000640009087a24 */ /* 0x000fc600078e02ff */
[----:B------:R1:W-:Y:S01]  /*7770*/  STL [R1+0x454], R10 ;  /* 0x0004540a01007387 */ /* 0x0003e20000100800 */
[----:B------:R-:W-:Y:S02]  /*7780*/  IMAD R6, R6, c[0x0][0x190], RZ ;  /* 0x0000640006067a24 */ /* 0x000fe400078e02ff */
[----:B------:R-:W-:Y:S02]  /*7790*/  IMAD R9, R27, c[0x0][0x190], RZ ;  /* 0x000064001b097a24 */ /* 0x000fe400078e02ff */
[----:B------:R-:W4:Y:S01]  /*77a0*/  LDL.LU R27, [R1+0x94] ;  /* 0x00009400011b7983 */ /* 0x000f220000300800 */
[----:B-1----:R-:W-:-:S03]  /*77b0*/  IMAD R10, R5, c[0x0][0x190], RZ ;  /* 0x00006400050a7a24 */ /* 0x002fc600078e02ff */
[----:B------:R-:W4:Y:S04]  /*77c0*/  LDL.LU R5, [R1+0x90] ;  /* 0x0000900001057983 */ /* 0x000f280000300800 */
[----:B------:R-:W-:Y:S04]  /*77d0*/  STL [R1+0x444], R10 ;  /* 0x0004440a01007387 */ /* 0x000fe80000100800 */
[----:B------:R-:W-:Y:S04]  /*77e0*/  STL [R1+0x450], R8 ;  /* 0x0004500801007387 */ /* 0x000fe80000100800 */
[----:B------:R-:W-:Y:S04]  /*77f0*/  STL [R1+0x44c], R6 ;  /* 0x00044c0601007387 */ /* 0x000fe80000100800 */
[----:B------:R1:W-:Y:S04]  /*7800*/  STL.64 [R1+0xc00], R6 ;  /* 0x000c000601007387 */ /* 0x0003e80000100a00 */
[----:B------:R-:W-:Y:S01]  /*7810*/  STL [R1+0xbd8], R8 ;  /* 0x000bd80801007387 */ /* 0x000fe20000100800 */
[----:B-1----:R-:W-:-:S03]  /*7820*/  IMAD R6, R4, c[0x0][0x190], RZ ;  /* 0x0000640004067a24 */ /* 0x002fc600078e02ff */
[----:B------:R-:W4:Y:S04]  /*7830*/  LDL.LU R4, [R1+0x8c] ;  /* 0x00008c0001047983 */ /* 0x000f280000300800 */
[----:B------:R1:W-:Y:S01]  /*7840*/  STL [R1+0x440], R6 ;  /* 0x0004400601007387 */ /* 0x0003e20000100800 */
[----:B------:R-:W-:-:S03]  /*7850*/  IMAD R7, R18, c[0x0][0x190], RZ ;  /* 0x0000640012077a24 */ /* 0x000fc600078e02ff */
[----:B------:R-:W-:Y:S04]  /*7860*/  STL [R1+0x448], R9 ;  /* 0x0004480901007387 */ /* 0x000fe80000100800 */
[----:B------:R-:W-:Y:S04]  /*7870*/  STL [R1+0xbd0], R9 ;  /* 0x000bd00901007387 */ /* 0x000fe80000100800 */
[----:B------:R-:W4:Y:S01]  /*7880*/  LDL.LU R18, [R1+0x88] ;  /* 0x0000880001127983 */ /* 0x000f220000300800 */
[----:B-1----:R-:W-:-:S03]  /*7890*/  IMAD R6, R19, c[0x0][0x190], RZ ;  /* 0x0000640013067a24 */ /* 0x002fc600078e02ff */
[----:B------:R-:W-:Y:S04]  /*78a0*/  STL [R1+0x43c], R7 ;  /* 0x00043c0701007387 */ /* 0x000fe80000100800 */
[----:B------:R1:W-:Y:S02]  /*78b0*/  STL [R1+0x438], R6 ;  /* 0x0004380601007387 */ /* 0x0003e40000100800 */
[----:B-1----:R-:W-:Y:S02]  /*78c0*/  IMAD R6, R3, c[0x0][0x190], RZ ;  /* 0x0000640003067a24 */ /* 0x002fe400078e02ff */
[----:B------:R-:W4:Y:S01]  /*78d0*/  LDL.LU R3, [R1+0x84] ;  /* 0x0000840001037983 */ /* 0x000f220000300800 */
[----:B------:R-:W-:Y:S02]  /*78e0*/  IMAD R7, R20, c[0x0][0x190], RZ ;  /* 0x0000640014077a24 */ /* 0x000fe400078e02ff */
[----:B------:R-:W-:-:S02]  /*78f0*/  IMAD R29, R29, c[0x0][0x190], RZ ;  /* 0x000064001d1d7a24 */ /* 0x000fc400078e02ff */
[----:B------:R-:W-:Y:S01]  /*7900*/  IMAD R28, R21, c[0x0][0x190], RZ ;  /* 0x00006400151c7a24 */ /* 0x000fe200078e02ff */
[----:B------:R-:W-:Y:S01]  /*7910*/  STL [R1+0x434], R7 ;  /* 0x0004340701007387 */ /* 0x000fe20000100800 */
[----:B------:R-:W-:-:S03]  /*7920*/  IMAD R25, R25, c[0x0][0x190], RZ ;  /* 0x0000640019197a24 */ /* 0x000fc600078e02ff */
[----:B------:R-:W-:Y:S04]  /*7930*/  STL [R1+0x430], R6 ;  /* 0x0004300601007387 */ /* 0x000fe80000100800 */
[----:B------:R-:W4:Y:S01]  /*7940*/  LDL.LU R20, [R1+0x80] ;  /* 0x0000800001147983 */ /* 0x000f220000300800 */
[----:B------:R-:W-:-:S03]  /*7950*/  IMAD R23, R23, c[0x0][0x190], RZ ;  /* 0x0000640017177a24 */ /* 0x000fc600078e02ff */
[----:B------:R-:W-:Y:S04]  /*7960*/  STL [R1+0x42c], R29 ;  /* 0x00042c1d01007387 */ /* 0x000fe80000100800 */
[----:B------:R-:W-:Y:S04]  /*7970*/  STL [R1+0xbc4], R29 ;  /* 0x000bc41d01007387 */ /* 0x000fe80000100800 */
[----:B------:R-:W-:Y:S04]  /*7980*/  STL [R1+0x428], R28 ;  /* 0x0004281c01007387 */ /* 0x000fe80000100800 */
[----:B------:R-:W-:Y:S01]  /*7990*/  STL [R1+0xbc0], R28 ;  /* 0x000bc01c01007387 */ /* 0x000fe20000100800 */
[----:B------:R-:W-:-:S02]  /*79a0*/  IMAD.MOV.U32 R14, RZ, RZ, R11 ;  /* 0x000000ffff0e7224 */ /* 0x000fc400078e000b */
[----:B--2---:R-:W-:Y:S02]  /*79b0*/  IMAD R21, R22, c[0x0][0x190], RZ ;  /* 0x0000640016157a24 */ /* 0x004fe400078e02ff */
[----:B------:R-:W2:Y:S04]  /*79c0*/  LDL.LU R22, [R1+0x7c] ;  /* 0x00007c0001167983 */ /* 0x000ea80000300800 */
[----:B------:R-:W-:Y:S04]  /*79d0*/  STL [R1+0x424], R25 ;  /* 0x0004241901007387 */ /* 0x000fe80000100800 */
[----:B------:R-:W-:Y:S04]  /*79e0*/  STL [R1+0xbc8], R25 ;  /* 0x000bc81901007387 */ /* 0x000fe80000100800 */
[----:B------:R-:W-:Y:S01]  /*79f0*/  STL [R1+0x420], R23 ;  /* 0x0004201701007387 */ /* 0x000fe20000100800 */
[----:B---3--:R-:W-:-:S03]  /*7a00*/  IMAD R19, R24, c[0x0][0x190], RZ ;  /* 0x0000640018137a24 */ /* 0x008fc600078e02ff */
[----:B------:R-:W-:Y:S04]  /*7a10*/  STL [R1+0xbcc], R23 ;  /* 0x000bcc1701007387 */ /* 0x000fe80000100800 */
[----:B------:R-:W3:Y:S04]  /*7a20*/  LDL.LU R24, [R1+0x78] ;  /* 0x0000780001187983 */ /* 0x000ee80000300800 */
[----:B------:R-:W-:Y:S04]  /*7a30*/  STL [R1+0x418], R21 ;  /* 0x0004181501007387 */ /* 0x000fe80000100800 */
[----:B------:R1:W-:Y:S01]  /*7a40*/  STL [R1+0xbd4], R21 ;  /* 0x000bd41501007387 */ /* 0x0003e20000100800 */
[----:B----4-:R-:W-:-:S03]  /*7a50*/  IMAD R17, R27, c[0x0][0x190], RZ ;  /* 0x000064001b117a24 */ /* 0x010fc600078e02ff */
[----:B------:R-:W4:Y:S04]  /*7a60*/  LDL.LU R27, [R1+0x70] ;  /* 0x00007000011b7983 */ /* 0x000f280000300800 */
[----:B------:R-:W-:Y:S04]  /*7a70*/  STL [R1+0x414], R19 ;  /* 0x0004141301007387 */ /* 0x000fe80000100800 */
[----:B------:R-:W-:Y:S04]  /*7a80*/  STL [R1+0xbdc], R19 ;  /* 0x000bdc1301007387 */ /* 0x000fe80000100800 */
[----:B------:R-:W-:Y:S01]  /*7a90*/  STL [R1+0x410], R17 ;  /* 0x0004101101007387 */ /* 0x000fe20000100800 */
[----:B------:R-:W-:-:S03]  /*7aa0*/  IMAD R5, R5, c[0x0][0x190], RZ ;  /* 0x0000640005057a24 */ /* 0x000fc600078e02ff */
[----:B------:R-:W-:Y:S04]  /*7ab0*/  STL [R1+0xbe0], R17 ;  /* 0x000be01101007387 */ /* 0x000fe80000100800 */
[----:B-1----:R-:W4:Y:S01]  /*7ac0*/  LDL.LU R21, [R1+0x74] ;  /* 0x0000740001157983 */ /* 0x002f220000300800 */
[----:B------:R-:W-:Y:S02]  /*7ad0*/  IMAD R16, R18, c[0x0][0x190], RZ ;  /* 0x0000640012107a24 */ /* 0x000fe400078e02ff */
[----:B------:R-:W-:Y:S02]  /*7ae0*/  IMAD R18, R3, c[0x0][0x190], RZ ;  /* 0x0000640003127a24 */ /* 0x000fe400078e02ff */
[----:B------:R-:W4:Y:S04]  /*7af0*/  LDL.LU R3, [R1+0x6c] ;  /* 0x00006c0001037983 */ /* 0x000f280000300800 */
[----:B------:R-:W4:Y:S04]  /*7b00*/  LDL.LU R23, [R1+0x68] ;  /* 0x0000680001177983 */ /* 0x000f280000300800 */
[----:B------:R-:W4:Y:S04]  /*7b10*/  LDL R13, [R1+0x8fc] ;  /* 0x0008fc00010d7983 */ /* 0x000f280000100800 */
[----:B------:R-:W-:Y:S04]  /*7b20*/  STL [R1+0x40c], R5 ;  /* 0x00040c0501007387 */ /* 0x000fe80000100800 */
[----:B------:R1:W-:Y:S04]  /*7b30*/  STL [R1+0xbe4], R5 ;  /* 0x000be40501007387 */ /* 0x0003e80000100800 */
[----:B------:R-:W4:Y:S04]  /*7b40*/  LDL.64 R6, [R1+0x250] ;  /* 0x0002500001067983 */ /* 0x000f280000100a00 */
[----:B------:R-:W4:Y:S04]  /*7b50*/  LDL R9, [R1+0x684] ;  /* 0x0006840001097983 */ /* 0x000f280000100800 */
[----:B------:R-:W4:Y:S04]  /*7b60*/  LDL.64 R10, [R1+0x248] ;  /* 0x00024800010a7983 */ /* 0x000f280000100a00 */
[----:B-1----:R-:W4:Y:S01]  /*7b70*/  LDL R5, [R1+0x680] ;  /* 0x0006800001057983 */ /* 0x002f220000100800 */
[----:B------:R-:W-:-:S05]  /*7b80*/  IMAD R4, R4, c[0x0][0x190], RZ ;  /* 0x0000640004047a24 */ /* 0x000fca00078e02ff */
[----:B------:R-:W-:Y:S01]  /*7b90*/  STL [R1+0x408], R4 ;  /* 0x0004080401007387 */ /* 0x000fe20000100800 */
[----:B------:R-:W-:-:S03]  /*7ba0*/  IMAD.MOV.U32 R8, RZ, RZ, R14 ;  /* 0x000000ffff087224 */ /* 0x000fc600078e000e */
[----:B------:R-:W-:Y:S01]  /*7bb0*/  STL [R1+0xbe8], R4 ;  /* 0x000be80401007387 */ /* 0x000fe20000100800 */
[----:B------:R-:W-:-:S03]  /*7bc0*/  IMAD R20, R20, c[0x0][0x190], RZ ;  /* 0x0000640014147a24 */ /* 0x000fc600078e02ff */
[----:B------:R-:W4:Y:S04]  /*7bd0*/  LDL R17, [R1+0x678] ;  /* 0x0006780001117983 */ /* 0x000f280000100800 */
[----:B------:R-:W-:Y:S04]  /*7be0*/  STL [R1+0x404], R16 ;  /* 0x0004041001007387 */ /* 0x000fe80000100800 */
[----:B------:R1:W-:Y:S04]  /*7bf0*/  STL [R1+0xbec], R16 ;  /* 0x000bec1001007387 */ /* 0x0003e80000100800 */
[----:B------:R-:W4:Y:S04]  /*7c00*/  LDL R19, [R1+0x674] ;  /* 0x0006740001137983 */ /* 0x000f280000100800 */
[----:B------:R-:W4:Y:S04]  /*7c10*/  LDL R14, [R1+0x66c] ;  /* 0x00066c00010e7983 */ /* 0x000f280000100800 */
[----:B-1----:R-:W4:Y:S04]  /*7c20*/  LDL R16, [R1+0x67c] ;  /* 0x00067c0001107983 */ /* 0x002f280000100800 */
[----:B------:R-:W-:Y:S04]  /*7c30*/  STL [R1+0x3fc], R18 ;  /* 0x0003fc1201007387 */ /* 0x000fe80000100800 */
[----:B------:R1:W-:Y:S01]  /*7c40*/  STL [R1+0xbf0], R18 ;  /* 0x000bf01201007387 */ /* 0x0003e20000100800 */
[----:B------:R-:W-:-:S03]  /*7c50*/  LEA R28, P6, R12, R26, 0x2 ;  /* 0x0000001a0c1c7211 */ /* 0x000fc600078c10ff */
[----:B------:R-:W4:Y:S04]  /*7c60*/  LDL R25, [R1+0x664] ;  /* 0x0006640001197983 */ /* 0x000f280000100800 */
[----:B------:R-:W4:Y:S04]  /*7c70*/  LDL R4, [R1+0x660] ;  /* 0x0006600001047983 */ /* 0x000f280000100800 */
[----:B------:R-:W-:Y:S01]  /*7c80*/  STL [R1+0x3f8], R20 ;  /* 0x0003f81401007387 */ /* 0x000fe20000100800 */
[----:B------:R-:W-:Y:S01]  /*7c90*/  LEA.HI.X.SX32 R29, R12, R0, 0x2, P6 ;  /* 0x000000000c1d7211 */ /* 0x000fe200030f16ff */
[----:B--2---:R-:W-:-:S05]  /*7ca0*/  IMAD R22, R22, c[0x0][0x190], RZ ;  /* 0x0000640016167a24 */ /* 0x004fca00078e02ff */
[----:B------:R-:W-:Y:S01]  /*7cb0*/  STL [R1+0x3f4], R22 ;  /* 0x0003f41601007387 */ /* 0x000fe20000100800 */
[----:B---3--:R-:W-:-:S05]  /*7cc0*/  IMAD R24, R24, c[0x0][0x190], RZ ;  /* 0x0000640018187a24 */ /* 0x008fca00078e02ff */
[----:B------:R-:W-:Y:S01]  /*7cd0*/  STL [R1+0x3f0], R24 ;  /* 0x0003f01801007387 */ /* 0x000fe20000100800 */
[----:B----4-:R-:W-:Y:S02]  /*7ce0*/  IMAD R27, R27, c[0x0][0x190], RZ ;  /* 0x000064001b1b7a24 */ /* 0x010fe400078e02ff */
[----:B-1----:R-:W-:-:S05]  /*7cf0*/  IMAD R18, R21, c[0x0][0x190], RZ ;  /* 0x0000640015127a24 */ /* 0x002fca00078e02ff */
[----:B------:R1:W-:Y:S04]  /*7d00*/  STL [R1+0x3e8], R18 ;  /* 0x0003e81201007387 */ /* 0x0003e80000100800 */
[----:B------:R-:W2:Y:S04]  /*7d10*/  LDL R21, [R1+0x65c] ;  /* 0x00065c0001157983 */ /* 0x000ea80000100800 */
[----:B------:R-:W-:Y:S01]  /*7d20*/  STL [R1+0x3ec], R27 ;  /* 0x0003ec1b01007387 */ /* 0x000fe20000100800 */
[----:B------:R-:W-:Y:S02]  /*7d30*/  IMAD R3, R3, c[0x0][0x190], RZ ;  /* 0x0000640003037a24 */ /* 0x000fe400078e02ff */
[----:B-1----:R-:W-:-:S05]  /*7d40*/  IMAD R18, R23, c[0x0][0x190], RZ ;  /* 0x0000640017127a24 */ /* 0x002fca00078e02ff */
[----:B------:R-:W-:Y:S04]  /*7d50*/  STL [R1+0x3e0], R18 ;  /* 0x0003e01201007387 */ /* 0x000fe80000100800 */
[----:B------:R1:W-:Y:S04]  /*7d60*/  STL.64 [R1+0x40], R28 ;  /* 0x0000401c01007387 */ /* 0x0003e80000100a00 */
[----:B------:R3:W-:Y:S04]  /*7d70*/  LDGSTS.E [R13+0x4e800], [R6.64], P2 ;  /* 0x4e800000060d7fae */ /* 0x0007e80009121846 */
[----:B-1----:R-:W4:Y:S04]  /*7d80*/  LDL R29, [R1+0x654] ;  /* 0x00065400011d7983 */ /* 0x002f280000100800 */
[----:B------:R1:W-:Y:S01]  /*7d90*/  LDGSTS.E [R13+0x4f800], [R10.64], P3 ;  /* 0x4f8000000a0d7fae */ /* 0x0003e20009921846 */
[----:B---3--:R-:W-:-:S03]  /*7da0*/  LEA R6, P2, R9, R26, 0x2 ;  /* 0x0000001a09067211 */ /* 0x008fc600078410ff */
[----:B------:R-:W-:Y:S01]  /*7db0*/  STL [R1+0x3e4], R3 ;  /* 0x0003e40301007387 */ /* 0x000fe20000100800 */
[----:B------:R-:W-:-:S03]  /*7dc0*/  LEA.HI.X.SX32 R7, R9, R0, 0x2, P2 ;  /* 0x0000000009077211 */ /* 0x000fc600010f16ff */
[----:B------:R-:W3:Y:S01]  /*7dd0*/  LDL R28, [R1+0x650] ;  /* 0x00065000011c7983 */ /* 0x000ee20000100800 */
[----:B-1----:R-:W-:-:S03]  /*7de0*/  LEA R10, P6, R5, R26, 0x2 ;  /* 0x0000001a050a7211 */ /* 0x002fc600078c10ff */
[----:B------:R1:W-:Y:S01]  /*7df0*/  STL.64 [R1+0x48], R6 ;  /* 0x0000480601007387 */ /* 0x0003e20000100a00 */
[----:B------:R-:W-:Y:S01]  /*7e00*/  LEA.HI.X.SX32 R11, R5, R0, 0x2, P6 ;  /* 0x00000000050b7211 */ /* 0x000fe200030f16ff */
[----:B------:R-:W-:Y:S02]  /*7e10*/  IMAD.MOV.U32 R23, RZ, RZ, R8 ;  /* 0x000000ffff177224 */ /* 0x000fe400078e0008 */
[----:B------:R-:W0:Y:S04]  /*7e20*/  LDGDEPBAR ;  /* 0x00000000000079af */ /* 0x000e280000000000 */
[----:B-1----:R-:W3:Y:S04]  /*7e30*/  LDL.LU.64 R6, [R1+0xc00] ;  /* 0x000c000001067983 */ /* 0x002ee80000300a00 */
[----:B------:R1:W-:Y:S04]  /*7e40*/  STL.64 [R1+0x38], R10 ;  /* 0x0000380a01007387 */ /* 0x0003e80000100a00 */
[----:B-1----:R-:W3:Y:S01]  /*7e50*/  LDL.LU R10, [R1+0xbf8] ;  /* 0x000bf800010a7983 */ /* 0x002ee20000300800 */
[----:B------:R-:W-:-:S02]  /*7e60*/  LEA R12, P3, R16, R26, 0x2 ;  /* 0x0000001a100c7211 */ /* 0x000fc400078610ff */
[C---:B------:R-:W-:Y:S02]  /*7e70*/  LEA R8, P2, R17.reuse, R26, 0x2 ;  /* 0x0000001a11087211 */ /* 0x040fe400078410ff */
[-C--:B------:R-:W-:Y:S02]  /*7e80*/  LEA.HI.X.SX32 R13, R16, R0.reuse, 0x2, P3 ;  /* 0x00000000100d7211 */ /* 0x080fe400018f16ff */
[----:B------:R-:W-:-:S03]  /*7e90*/  LEA.HI.X.SX32 R9, R17, R0, 0x2, P2 ;  /* 0x0000000011097211 */ /* 0x000fc600010f16ff */
[----:B------:R1:W-:Y:S04]  /*7ea0*/  STL.64 [R1+0x50], R12 ;  /* 0x0000500c01007387 */ /* 0x0003e80000100a00 */
[----:B------:R1:W-:Y:S02]  /*7eb0*/  STL.64 [R1+0x58], R8 ;  /* 0x0000580801007387 */ /* 0x0003e40000100a00 */
[----:B-1----:R-:W-:-:S04]  /*7ec0*/  LEA R12, P3, R14, R26, 0x2 ;  /* 0x0000001a0e0c7211 */ /* 0x002fc800078610ff */
[----:B------:R-:W-:Y:S02]  /*7ed0*/  LEA.HI.X.SX32 R13, R14, R0, 0x2, P3 ;  /* 0x000000000e0d7211 */ /* 0x000fe400018f16ff */
[----:B------:R-:W-:-:S04]  /*7ee0*/  LEA R8, P2, R15, R26, 0x2 ;  /* 0x0000001a0f087211 */ /* 0x000fc800078410ff */
[----:B------:R-:W-:Y:S02]  /*7ef0*/  LEA.HI.X.SX32 R9, R15, R0, 0x2, P2 ;  /* 0x000000000f097211 */ /* 0x000fe400010f16ff */
[----:B--2---:R-:W-:-:S04]  /*7f00*/  LEA R14, P2, R21, R26, 0x2 ;  /* 0x0000001a150e7211 */ /* 0x004fc800078410ff */
[----:B------:R-:W-:Y:S01]  /*7f10*/  LEA.HI.X.SX32 R15, R21, R0, 0x2, P2 ;  /* 0x00000000150f7211 */ /* 0x000fe200010f16ff */
[----:B---3--:R-:W-:Y:S01]  /*7f20*/  IMAD.MOV.U32 R5, RZ, RZ, R10 ;  /* 0x000000ffff057224 */ /* 0x008fe200078e000a */
[----:B------:R-:W-:-:S04]  /*7f30*/  LEA R10, P6, R19, R26, 0x2 ;  /* 0x0000001a130a7211 */ /* 0x000fc800078c10ff */
[----:B------:R-:W-:-:S05]  /*7f40*/  LEA.HI.X.SX32 R11, R19, R0, 0x2, P6 ;  /* 0x00000000130b7211 */ /* 0x000fca00030f16ff */
[----:B------:R1:W-:Y:S04]  /*7f50*/  STL.64 [R1+0x60], R10 ;  /* 0x0000600a01007387 */ /* 0x0003e80000100a00 */
[----:B------:R-:W2:Y:S04]  /*7f60*/  LDL R17, [R1+0x644] ;  /* 0x0006440001117983 */ /* 0x000ea80000100800 */
[----:B------:R3:W-:Y:S01]  /*7f70*/  STL.64 [R1+0x68], R12 ;  /* 0x0000680c01007387 */ /* 0x0007e20000100a00 */
[----:B-1----:R-:W-:-:S03]  /*7f80*/  LEA R10, P6, R25, R26, 0x2 ;  /* 0x0000001a190a7211 */ /* 0x002fc600078c10ff */
[----:B------:R-:W2:Y:S01]  /*7f90*/  LDL R19, [R1+0x640] ;  /* 0x0006400001137983 */ /* 0x000ea20000100800 */
[----:B------:R-:W-:Y:S02]  /*7fa0*/  LEA.HI.X.SX32 R11, R25, R0, 0x2, P6 ;  /* 0x00000000190b7211 */ /* 0x000fe400030f16ff */
[C---:B---3--:R-:W-:Y:S01]  /*7fb0*/  LEA R12, P3, R4.reuse, R26, 0x2 ;  /* 0x0000001a040c7211 */ /* 0x048fe200078610ff */
[----:B------:R1:W-:Y:S03]  /*7fc0*/  STL.64 [R1+0x70], R8 ;  /* 0x0000700801007387 */ /* 0x0003e60000100a00 */
[----:B------:R-:W-:Y:S01]  /*7fd0*/  LEA.HI.X.SX32 R13, R4, R0, 0x2, P3 ;  /* 0x00000000040d7211 */ /* 0x000fe200018f16ff */
[----:B------:R-:W3:Y:S04]  /*7fe0*/  LDL R25, [R1+0x634] ;  /* 0x0006340001197983 */ /* 0x000ee80000100800 */
[----:B-1----:R-:W2:Y:S04]  /*7ff0*/  LDL R8, [R1+0x63c] ;  /* 0x00063c0001087983 */ /* 0x002ea80000100800 */
[----:B------:R-:W2:Y:S04]  /*8000*/  LDL R9, [R1+0x638] ;  /* 0x0006380001097983 */ /* 0x000ea80000100800 */
[----:B------:R-:W-:Y:S04]  /*8010*/  STL.64 [R1+0xb78], R10 ;  /* 0x000b780a01007387 */ /* 0x000fe80000100a00 */
[----:B------:R-:W2:Y:S04]  /*8020*/  LDL R18, [R1+0x630] ;  /* 0x0006300001127983 */ /* 0x000ea80000100800 */
[----:B------:R-:W-:Y:S04]  /*8030*/  STL.64 [R1+0x78], R12 ;  /* 0x0000780c01007387 */ /* 0x000fe80000100a00 */
[----:B------:R1:W-:Y:S04]  /*8040*/  STL.64 [R1+0x80], R14 ;  /* 0x0000800e01007387 */ /* 0x0003e80000100a00 */
[----:B-1----:R-:W2:Y:S01]  /*8050*/  LDL.LU R14, [R1+0xbf4] ;  /* 0x000bf400010e7983 */ /* 0x002ea20000300800 */
[----:B------:R-:W-:-:S03]  /*8060*/  LEA R10, P6, R7, R26, 0x2 ;  /* 0x0000001a070a7211 */ /* 0x000fc600078c10ff */
[----:B------:R-:W3:Y:S01]  /*8070*/  LDL R16, [R1+0x4cc] ;  /* 0x0004cc0001107983 */ /* 0x000ee20000100800 */
[----:B------:R-:W-:-:S05]  /*8080*/  LEA.HI.X.SX32 R11, R7, R0, 0x2, P6 ;  /* 0x00000000070b7211 */ /* 0x000fca00030f16ff */
[----:B------:R1:W-:Y:S04]  /*8090*/  STL.64 [R1+0x88], R10 ;  /* 0x0000880a01007387 */ /* 0x0003e80000100a00 */
[----:B------:R-:W3:Y:S01]  /*80a0*/  LDL R4, [R1+0x4c8] ;  /* 0x0004c80001047983 */ /* 0x000ee20000100800 */
[----:B------:R-:W-:Y:S02]  /*80b0*/  IMAD.MOV.U32 R15, RZ, RZ, R23 ;  /* 0x000000ffff0f7224 */ /* 0x000fe400078e0017 */
[----:B------:R-:W-:Y:S01]  /*80c0*/  IMAD.MOV.U32 R23, RZ, RZ, R6 ;  /* 0x000000ffff177224 */ /* 0x000fe200078e0006 */
[-C--:B------:R-:W-:Y:S01]  /*80d0*/  LEA R6, P6, R5, R26.reuse, 0x2 ;  /* 0x0000001a05067211 */ /* 0x080fe200078c10ff */
[----:B------:R-:W-:Y:S02]  /*80e0*/  IMAD.MOV.U32 R7, RZ, RZ, R5 ;  /* 0x000000ffff077224 */ /* 0x000fe400078e0005 */
[----:B------:R-:W3:Y:S01]  /*80f0*/  LDL R5, [R1+0x4c4] ;  /* 0x0004c40001057983 */ /* 0x000ee20000100800 */
[----:B----4-:R-:W-:-:S04]  /*8100*/  LEA R12, P3, R29, R26, 0x2 ;  /* 0x0000001a1d0c7211 */ /* 0x010fc800078610ff */
[----:B------:R-:W-:Y:S02]  /*8110*/  LEA.HI.X.SX32 R13, R29, R0, 0x2, P3 ;  /* 0x000000001d0d7211 */ /* 0x000fe400018f16ff */
[----:B------:R-:W4:Y:S01]  /*8120*/  LDL R29, [R1+0x4c0] ;  /* 0x0004c000011d7983 */ /* 0x000f220000100800 */
[----:B-1----:R-:W-:Y:S01]  /*8130*/  LEA R10, P3, R15, R26, 0x2 ;  /* 0x0000001a0f0a7211 */ /* 0x002fe200078610ff */
[----:B------:R-:W-:Y:S02]  /*8140*/  IMAD.MOV.U32 R11, RZ, RZ, R15 ;  /* 0x000000ffff0b7224 */ /* 0x000fe400078e000f */
[----:B------:R1:W-:Y:S01]  /*8150*/  STL.64 [R1+0xb68], R12 ;  /* 0x000b680c01007387 */ /* 0x0003e20000100a00 */
[-C--:B------:R-:W-:Y:S02]  /*8160*/  LEA.HI.X.SX32 R7, R7, R0.reuse, 0x2, P6 ;  /* 0x0000000007077211 */ /* 0x080fe400030f16ff */
[----:B------:R-:W-:Y:S01]  /*8170*/  LEA.HI.X.SX32 R11, R11, R0, 0x2, P3 ;  /* 0x000000000b0b7211 */ /* 0x000fe200018f16ff */
[----:B-1----:R-:W3:Y:S01]  /*8180*/  LDL R12, [R1+0x4a8] ;  /* 0x0004a800010c7983 */ /* 0x002ee20000100800 */
[----:B--2---:R-:W-:Y:S01]  /*8190*/  IMAD.MOV.U32 R21, RZ, RZ, R14 ;  /* 0x000000ffff157224 */ /* 0x004fe200078e000e */
[----:B------:R-:W-:-:S04]  /*81a0*/  LEA R14, P2, R28, R26, 0x2 ;  /* 0x0000001a1c0e7211 */ /* 0x000fc800078410ff */
[----:B------:R-:W-:Y:S02]  /*81b0*/  LEA.HI.X.SX32 R15, R28, R0, 0x2, P2 ;  /* 0x000000001c0f7211 */ /* 0x000fe400010f16ff */
[----:B------:R-:W2:Y:S04]  /*81c0*/  LDL R28, [R1+0x4ac] ;  /* 0x0004ac00011c7983 */ /* 0x000ea80000100800 */
[----:B------:R1:W-:Y:S04]  /*81d0*/  STL.64 [R1+0x90], R14 ;  /* 0x0000900e01007387 */ /* 0x0003e80000100a00 */
[----:B------:R-:W2:Y:S04]  /*81e0*/  LDL R13, [R1+0x4a4] ;  /* 0x0004a400010d7983 */ /* 0x000ea80000100800 */
[----:B------:R4:W-:Y:S01]  /*81f0*/  STL.64 [R1+0x98], R6 ;  /* 0x0000980601007387 */ /* 0x0009e20000100a00 */
[----:B-1----:R-:W-:-:S04]  /*8200*/  LEA R14, P2, R17, R26, 0x2 ;  /* 0x0000001a110e7211 */ /* 0x002fc800078410ff */
[----:B------:R-:W-:Y:S02]  /*8210*/  LEA.HI.X.SX32 R15, R17, R0, 0x2, P2 ;  /* 0x00000000110f7211 */ /* 0x000fe400010f16ff */
[C---:B----4-:R-:W-:Y:S01]  /*8220*/  LEA R6, P6, R19.reuse, R26, 0x2 ;  /* 0x0000001a13067211 */ /* 0x050fe200078c10ff */
[----:B------:R1:W-:Y:S03]  /*8230*/  STL.64 [R1+0xa0], R10 ;  /* 0x0000a00a01007387 */ /* 0x0003e60000100a00 */
[----:B------:R-:W-:Y:S01]  /*8240*/  LEA.HI.X.SX32 R7, R19, R0, 0x2, P6 ;  /* 0x0000000013077211 */ /* 0x000fe200030f16ff */
[----:B------:R4:W-:Y:S04]  /*8250*/  STL.64 [R1+0xa8], R14 ;  /* 0x0000a80e01007387 */ /* 0x0009e80000100a00 */
[----:B------:R-:W2:Y:S04]  /*8260*/  LDL R17, [R1+0x46c] ;  /* 0x00046c0001117983 */ /* 0x000ea80000100800 */
[----:B------:R-:W-:Y:S01]  /*8270*/  STL.64 [R1+0xb0], R6 ;  /* 0x0000b00601007387 */ /* 0x000fe20000100a00 */
[----:B-1----:R-:W-:-:S03]  /*8280*/  LEA R10, P3, R8, R26, 0x2 ;  /* 0x0000001a080a7211 */ /* 0x002fc600078610ff */
[----:B------:R-:W2:Y:S01]  /*8290*/  LDL R19, [R1+0x468] ;  /* 0x0004680001137983 */ /* 0x000ea20000100800 */
[----:B------:R-:W-:-:S03]  /*82a0*/  LEA.HI.X.SX32 R11, R8, R0, 0x2, P3 ;  /* 0x00000000080b7211 */ /* 0x000fc600018f16ff */
[----:B------:R-:W2:Y:S04]  /*82b0*/  LDL R8, [R1+0x464] ;  /* 0x0004640001087983 */ /* 0x000ea80000100800 */
[----:B------:R1:W-:Y:S01]  /*82c0*/  STL.64 [R1+0xb8], R10 ;  /* 0x0000b80a01007387 */ /* 0x0003e20000100a00 */
[----:B----4-:R-:W-:-:S04]  /*82d0*/  LEA R14, P2, R9, R26, 0x2 ;  /* 0x0000001a090e7211 */ /* 0x010fc800078410ff */
[----:B------:R-:W-:Y:S02]  /*82e0*/  LEA.HI.X.SX32 R15, R9, R0, 0x2, P2 ;  /* 0x00000000090f7211 */ /* 0x000fe400010f16ff */
[----:B------:R-:W4:Y:S01]  /*82f0*/  LDL R9, [R1+0x45c] ;  /* 0x00045c0001097983 */ /* 0x000f220000100800 */
[----:B-1----:R-:W-:-:S03]  /*8300*/  IMAD.MOV.U32 R11, RZ, RZ, R21 ;  /* 0x000000ffff0b7224 */ /* 0x002fc600078e0015 */
[----:B------:R-:W4:Y:S01]  /*8310*/  LDL R21, [R1+0x460] ;  /* 0x0004600001157983 */ /* 0x000f220000100800 */
[----:B---3--:R-:W-:-:S04]  /*8320*/  LEA R6, P6, R25, R26, 0x2 ;  /* 0x0000001a19067211 */ /* 0x008fc800078c10ff */
[----:B------:R-:W-:Y:S01]  /*8330*/  LEA.HI.X.SX32 R7, R25, R0, 0x2, P6 ;  /* 0x0000000019077211 */ /* 0x000fe200030f16ff */
[----:B------:R1:W-:Y:S01]  /*8340*/  STL.64 [R1+0xc0], R14 ;  /* 0x0000c00e01007387 */ /* 0x0003e20000100a00 */
[----:B------:R-:W-:-:S03]  /*8350*/  LEA R10, P3, R18, R26, 0x2 ;  /* 0x0000001a120a7211 */ /* 0x000fc600078610ff */
[----:B------:R-:W3:Y:S01]  /*8360*/  LDL R25, [R1+0x454] ;  /* 0x0004540001197983 */ /* 0x000ee20000100800 */
[----:B-1----:R-:W-:-:S03]  /*8370*/  IMAD.MOV.U32 R15, RZ, RZ, R23 ;  /* 0x000000ffff0f7224 */ /* 0x002fc600078e0017 */
[----:B------:R-:W3:Y:S04]  /*8380*/  LDL R23, [R1+0x458] ;  /* 0x0004580001177983 */ /* 0x000ee80000100800 */
[----:B------:R1:W-:Y:S01]  /*8390*/  STL.64 [R1+0xc8], R6 ;  /* 0x0000c80601007387 */ /* 0x0003e20000100a00 */
[----:B------:R-:W-:Y:S01]  /*83a0*/  LEA R14, P2, R16, R26, 0x2 ;  /* 0x0000001a100e7211 */ /* 0x000fe200078410ff */
[----:B-1----:R-:W-:Y:S01]  /*83b0*/  IMAD.MOV.U32 R7, RZ, RZ, R11 ;  /* 0x000000ffff077224 */ /* 0x002fe200078e000b */
[----:B------:R-:W-:Y:S02]  /*83c0*/  LEA.HI.X.SX32 R11, R18, R0, 0x2, P3 ;  /* 0x00000000120b7211 */ /* 0x000fe400018f16ff */
[----:B------:R-:W3:Y:S04]  /*83d0*/  LDL.LU R18, [R1+0xbf0] ;  /* 0x000bf00001127983 */ /* 0x000ee80000300800 */
[----:B------:R1:W-:Y:S01]  /*83e0*/  STL.64 [R1+0xd0], R10 ;  /* 0x0000d00a01007387 */ /* 0x0003e20000100a00 */
[----:B------:R-:W-:Y:S01]  /*83f0*/  LEA R6, P6, R4, R26, 0x2 ;  /* 0x0000001a04067211 */ /* 0x000fe200078c10ff */
[----:B-1----:R-:W-:Y:S01]  /*8400*/  IMAD.MOV.U32 R11, RZ, RZ, R15 ;  /* 0x000000ffff0b7224 */ /* 0x002fe200078e000f */
[----:B------:R-:W-:-:S02]  /*8410*/  LEA.HI.X.SX32 R15, R16, R0, 0x2, P2 ;  /* 0x00000000100f7211 */ /* 0x000fc400010f16ff */
[----:B------:R-:W3:Y:S04]  /*8420*/  LDL.LU R16, [R1+0xbec] ;  /* 0x000bec0001107983 */ /* 0x000ee80000300800 */
        /* <DEDUP_REMOVED lines=10> */
[----:B------:R1:W-:Y:S02]  /*84d0*/  STL.64 [R1+0xe8], R10 ;  /* 0x0000e80a01007387 */ /* 0x0003e40000100a00 */
[----:B-1----:R-:W-:Y:S01]  /*84e0*/  IMAD.MOV.U32 R11, RZ, RZ, R15 ;  /* 0x000000ffff0b7224 */ /* 0x002fe200078e000f */
[----:B------:R-:W-:Y:S02]  /*84f0*/  LEA.HI.X.SX32 R15, R29, R0, 0x2, P2 ;  /* 0x000000001d0f7211 */ /* 0x000fe400010f16ff */
[----:B------:R-:W3:Y:S04]  /*8500*/  LDL R29, [R1+0x444] ;  /* 0x00044400011d7983 */ /* 0x000ee80000100800 */
[----:B------:R1:W-:Y:S01]  /*8510*/  STL.64 [R1+0xf0], R14 ;  /* 0x0000f00e01007387 */ /* 0x0003e20000100a00 */
[-C--:B------:R-:W-:Y:S01]  /*8520*/  LEA R10, P3, R12, R26.reuse, 0x2 ;  /* 0x0000001a0c0a7211 */ /* 0x080fe200078610ff */
[----:B-1----:R-:W-:Y:S01]  /*8530*/  IMAD.MOV.U32 R15, RZ, RZ, R7 ;  /* 0x000000ffff0f7224 */ /* 0x002fe200078e0007 */
[----:B--2---:R-:W-:-:S04]  /*8540*/  LEA R6, P6, R28, R26, 0x2 ;  /* 0x0000001a1c067211 */ /* 0x004fc800078c10ff */
[----:B------:R-:W-:Y:S02]  /*8550*/  LEA.HI.X.SX32 R7, R28, R0, 0x2, P6 ;  /* 0x000000001c077211 */ /* 0x000fe400030f16ff */
[----:B------:R-:W2:Y:S04]  /*8560*/  LDL R28, [R1+0x440] ;  /* 0x00044000011c7983 */ /* 0x000ea80000100800 */
[----:B------:R1:W-:Y:S01]  /*8570*/  STL.64 [R1+0xf8], R6 ;  /* 0x0000f80601007387 */ /* 0x0003e20000100a00 */
[-C--:B------:R-:W-:Y:S02]  /*8580*/  LEA R14, P2, R13, R26.reuse, 0x2 ;  /* 0x0000001a0d0e7211 */ /* 0x080fe400078410ff */
[----:B-1----:R-:W-:Y:S01]  /*8590*/  LEA R6, P6, R11, R26, 0x2 ;  /* 0x0000001a0b067211 */ /* 0x002fe200078c10ff */
[----:B------:R-:W-:Y:S01]  /*85a0*/  IMAD.MOV.U32 R7, RZ, RZ, R11 ;  /* 0x000000ffff077224 */ /* 0x000fe200078e000b */
[----:B------:R-:W-:-:S02]  /*85b0*/  LEA.HI.X.SX32 R11, R12, R0, 0x2, P3 ;  /* 0x000000000c0b7211 */ /* 0x000fc400018f16ff */
[----:B------:R-:W2:Y:S04]  /*85c0*/  LDL R12, [R1+0x434] ;  /* 0x00043400010c7983 */ /* 0x000ea80000100800 */
[----:B------:R1:W-:Y:S01]  /*85d0*/  STL.64 [R1+0x100], R10 ;  /* 0x0001000a01007387 */ /* 0x0003e20000100a00 */
[-C--:B------:R-:W-:Y:S01]  /*85e0*/  LEA.HI.X.SX32 R7, R7, R0.reuse, 0x2, P6 ;  /* 0x0000000007077211 */ /* 0x080fe200030f16ff */
[----:B-1----:R-:W-:Y:S01]  /*85f0*/  IMAD.MOV.U32 R11, RZ, RZ, R15 ;  /* 0x000000ffff0b7224 */ /* 0x002fe200078e000f */
[----:B------:R-:W-:Y:S02]  /*8600*/  LEA.HI.X.SX32 R15, R13, R0, 0x2, P2 ;  /* 0x000000000d0f7211 */ /* 0x000fe400010f16ff */
[-C--:B------:R-:W-:Y:S01]  /*8610*/  LEA R10, P3, R17, R26.reuse, 0x2 ;  /* 0x0000001a110a7211 */ /* 0x080fe200078610ff */
[----:B------:R-:W2:Y:S04]  /*8620*/  LDL R13, [R1+0x430] ;  /* 0x00043000010d7983 */ /* 0x000ea80000100800 */
[----:B------:R1:W-:Y:S04]  /*8630*/  STL.64 [R1+0x108], R14 ;  /* 0x0001080e01007387 */ /* 0x0003e80000100a00 */
[----:B------:R4:W-:Y:S01]  /*8640*/  STL.64 [R1+0x110], R6 ;  /* 0x0001100601007387 */ /* 0x0009e20000100a00 */
[----:B-1----:R-:W-:Y:S01]  /*8650*/  LEA R14, P2, R19, R26, 0x2 ;  /* 0x0000001a130e7211 */ /* 0x002fe200078410ff */
[----:B----4-:R-:W-:Y:S01]  /*8660*/  IMAD.MOV.U32 R7, RZ, RZ, R11 ;  /* 0x000000ffff077224 */ /* 0x010fe200078e000b */
[----:B------:R-:W-:-:S02]  /*8670*/  LEA.HI.X.SX32 R11, R17, R0, 0x2, P3 ;  /* 0x00000000110b7211 */ /* 0x000fc400018f16ff */
[----:B------:R-:W-:Y:S01]  /*8680*/  LEA.HI.X.SX32 R15, R19, R0, 0x2, P2 ;  /* 0x00000000130f7211 */ /* 0x000fe200010f16ff */
[----:B------:R-:W4:Y:S01]  /*8690*/  LDL.LU R17, [R1+0xbe0] ;  /* 0x000be00001117983 */ /* 0x000f220000300800 */
[----:B------:R-:W-:-:S03]  /*86a0*/  LEA R6, P6, R8, R26, 0x2 ;  /* 0x0000001a08067211 */ /* 0x000fc600078c10ff */
[----:B------:R1:W-:Y:S04]  /*86b0*/  STL.64 [R1+0x118], R10 ;  /* 0x0001180a01007387 */ /* 0x0003e80000100a00 */
[----:B------:R-:W2:Y:S04]  /*86c0*/  LDL.LU R19, [R1+0xbdc] ;  /* 0x000bdc0001137983 */ /* 0x000ea80000300800 */
[----:B------:R1:W-:Y:S02]  /*86d0*/  STL.64 [R1+0x120], R14 ;  /* 0x0001200e01007387 */ /* 0x0003e40000100a00 */
[----:B-1----:R-:W-:Y:S01]  /*86e0*/  LEA R10, P3, R21, R26, 0x2 ;  /* 0x0000001a150a7211 */ /* 0x002fe200078610ff */
[----:B------:R-:W-:Y:S01]  /*86f0*/  IMAD.MOV.U32 R15, RZ, RZ, R7 ;  /* 0x000000ffff0f7224 */ /* 0x000fe200078e0007 */
[----:B------:R-:W-:-:S02]  /*8700*/  LEA.HI.X.SX32 R7, R8, R0, 0x2, P6 ;  /* 0x0000000008077211 */ /* 0x000fc400030f16ff */
[----:B------:R-:W2:Y:S01]  /*8710*/  LDL.LU R8, [R1+0xbd8] ;  /* 0x000bd80001087983 */ /* 0x000ea20000300800 */
[----:B------:R-:W-:Y:S02]  /*8720*/  LEA.HI.X.SX32 R11, R21, R0, 0x2, P3 ;  /* 0x00000000150b7211 */ /* 0x000fe400018f16ff */
[C---:B------:R-:W-:Y:S01]  /*8730*/  LEA R14, P2, R9.reuse, R26, 0x2 ;  /* 0x0000001a090e7211 */ /* 0x040fe200078410ff */
[----:B------:R-:W-:Y:S04]  /*8740*/  STL.64 [R1+0x128], R6 ;  /* 0x0001280601007387 */ /* 0x000fe80000100a00 */
[----:B------:R-:W4:Y:S04]  /*8750*/  LDL.LU R21, [R1+0xbd4] ;  /* 0x000bd40001157983 */ /* 0x000f280000300800 */
[----:B------:R1:W-:Y:S02]  /*8760*/  STL.64 [R1+0x130], R10 ;  /* 0x0001300a01007387 */ /* 0x0003e40000100a00 */
[----:B-1----:R-:W-:Y:S01]  /*8770*/  IMAD.MOV.U32 R11, RZ, RZ, R15 ;  /* 0x000000ffff0b7224 */ /* 0x002fe200078e000f */
[----:B------:R-:W-:-:S02]  /*8780*/  LEA.HI.X.SX32 R15, R9, R0, 0x2, P2 ;  /* 0x00000000090f7211 */ /* 0x000fc400010f16ff */
[----:B------:R-:W4:Y:S01]  /*8790*/  LDL.LU R9, [R1+0xbd0] ;  /* 0x000bd00001097983 */ /* 0x000f220000300800 */
[----:B---3--:R-:W-:-:S04]  /*87a0*/  LEA R6, P6, R23, R26, 0x2 ;  /* 0x0000001a17067211 */ /* 0x008fc800078c10ff */
[----:B------:R-:W-:Y:S01]  /*87b0*/  LEA.HI.X.SX32 R7, R23, R0, 0x2, P6 ;  /* 0x0000000017077211 */ /* 0x000fe200030f16ff */
[----:B------:R-:W-:Y:S01]  /*87c0*/  STL.64 [R1+0x138], R14 ;  /* 0x0001380e01007387 */ /* 0x000fe20000100a00 */
[----:B------:R-:W-:-:S03]  /*87d0*/  LEA R10, P3, R25, R26, 0x2 ;  /* 0x0000001a190a7211 */ /* 0x000fc600078610ff */
[----:B------:R-:W3:Y:S04]  /*87e0*/  LDL.LU R23, [R1+0xbcc] ;  /* 0x000bcc0001177983 */ /* 0x000ee80000300800 */
[----:B------:R1:W-:Y:S02]  /*87f0*/  STL.64 [R1+0x140], R6 ;  /* 0x0001400601007387 */ /* 0x0003e40000100a00 */
[----:B-1----:R-:W-:Y:S01]  /*8800*/  LEA R6, P6, R11, R26, 0x2 ;  /* 0x0000001a0b067211 */ /* 0x002fe200078c10ff */
[----:B------:R-:W-:Y:S01]  /*8810*/  IMAD.MOV.U32 R7, RZ, RZ, R11 ;  /* 0x000000ffff077224 */ /* 0x000fe200078e000b */
[-C--:B------:R-:W-:Y:S02]  /*8820*/  LEA.HI.X.SX32 R11, R25, R0.reuse, 0x2, P3 ;  /* 0x00000000190b7211 */ /* 0x080fe400018f16ff */
[----:B------:R-:W3:Y:S04]  /*8830*/  LDL.LU R25, [R1+0xbc8] ;  /* 0x000bc80001197983 */ /* 0x000ee80000300800 */
[----:B------:R-:W-:Y:S01]  /*8840*/  STL.64 [R1+0x148], R10 ;  /* 0x0001480a01007387 */ /* 0x000fe20000100a00 */
[----:B------:R-:W-:-:S02]  /*8850*/  LEA.HI.X.SX32 R7, R7, R0, 0x2, P6 ;  /* 0x0000000007077211 */ /* 0x000fc400030f16ff */
[----:B--2---:R-:W-:-:S04]  /*8860*/  LEA R14, P2, R8, R26, 0x2 ;  /* 0x0000001a080e7211 */ /* 0x004fc800078410ff */
[----:B------:R-:W-:-:S05]  /*8870*/  LEA.HI.X.SX32 R15, R8, R0, 0x2, P2 ;  /* 0x00000000080f7211 */ /* 0x000fca00010f16ff */
[----:B------:R1:W-:Y:S01]  /*8880*/  STL.64 [R1+0xb08], R14 ;  /* 0x000b080e01007387 */ /* 0x0003e20000100a00 */
[----:B------:R-:W-:-:S03]  /*8890*/  LEA R8, P2, R29, R26, 0x2 ;  /* 0x0000001a1d087211 */ /* 0x000fc600078410ff */
[----:B-1----:R-:W2:Y:S04]  /*88a0*/  LDL R14, [R1+0x43c] ;  /* 0x00043c00010e7983 */ /* 0x002ea80000100800 */
[----:B------:R-:W3:Y:S01]  /*88b0*/  LDL R15, [R1+0x438] ;  /* 0x00043800010f7983 */ /* 0x000ee20000100800 */
[----:B----4-:R-:W-:Y:S01]  /*88c0*/  IMAD.MOV.U32 R11, RZ, RZ, R9 ;  /* 0x000000ffff0b7224 */ /* 0x010fe200078e0009 */
[----:B------:R-:W-:Y:S02]  /*88d0*/  LEA R10, P3, R9, R26, 0x2 ;  /* 0x0000001a090a7211 */ /* 0x000fe400078610ff */
[----:B------:R1:W-:Y:S01]  /*88e0*/  STL.64 [R1+0x150], R6 ;  /* 0x0001500601007387 */ /* 0x0003e20000100a00 */
[-C--:B------:R-:W-:Y:S02]  /*88f0*/  LEA.HI.X.SX32 R9, R29, R0.reuse, 0x2, P2 ;  /* 0x000000001d097211 */ /* 0x080fe400010f16ff */
[----:B------:R-:W-:-:S05]  /*8900*/  LEA.HI.X.SX32 R11, R11, R0, 0x2, P3 ;  /* 0x000000000b0b7211 */ /* 0x000fca00018f16ff */
[----:B------:R-:W-:Y:S01]  /*8910*/  STL.64 [R1+0x158], R10 ;  /* 0x0001580a01007387 */ /* 0x000fe20000100a00 */
[----:B-1----:R-:W-:-:S03]  /*8920*/  LEA R6, P6, R28, R26, 0x2 ;  /* 0x0000001a1c067211 */ /* 0x002fc600078c10ff */
[----:B------:R-:W4:Y:S01]  /*8930*/  LDL.LU R29, [R1+0xbc4] ;  /* 0x000bc400011d7983 */ /* 0x000f220000300800 */
[----:B------:R-:W-:-:S03]  /*8940*/  LEA.HI.X.SX32 R7, R28, R0, 0x2, P6 ;  /* 0x000000001c077211 */ /* 0x000fc600030f16ff */
[----:B------:R-:W-:Y:S04]  /*8950*/  STL.64 [R1+0x160], R8 ;  /* 0x0001600801007387 */ /* 0x000fe80000100a00 */
[----:B------:R-:W4:Y:S04]  /*8960*/  LDL.LU R28, [R1+0xbc0] ;  /* 0x000bc000011c7983 */ /* 0x000f280000300800 */
[----:B------:R1:W-:Y:S02]  /*8970*/  STL.64 [R1+0x168], R6 ;  /* 0x0001680601007387 */ /* 0x0003e40000100a00 */
[----:B-1----:R-:W-:-:S04]  /*8980*/  LEA R6, P6, R12, R26, 0x2 ;  /* 0x0000001a0c067211 */ /* 0x002fc800078c10ff */
[----:B------:R-:W-:Y:S02]  /*8990*/  LEA.HI.X.SX32 R7, R12, R0, 0x2, P6 ;  /* 0x000000000c077211 */ /* 0x000fe400030f16ff */
[----:B--2---:R-:W-:-:S04]  /*89a0*/  LEA R10, P3, R14, R26, 0x2 ;  /* 0x0000001a0e0a7211 */ /* 0x004fc800078610ff */
[----:B------:R-:W-:Y:S02]  /*89b0*/  LEA.HI.X.SX32 R11, R14, R0, 0x2, P3 ;  /* 0x000000000e0b7211 */ /* 0x000fe400018f16ff */
[----:B---3--:R-:W-:-:S03]  /*89c0*/  LEA R8, P2, R15, R26, 0x2 ;  /* 0x0000001a0f087211 */ /* 0x008fc600078410ff */
[----:B------:R1:W-:Y:S01]  /*89d0*/  STL.64 [R1+0x170], R10 ;  /* 0x0001700a01007387 */ /* 0x0003e20000100a00 */
[----:B------:R-:W-:Y:S02]  /*89e0*/  LEA.HI.X.SX32 R9, R15, R0, 0x2, P2 ;  /* 0x000000000f097211 */ /* 0x000fe400010f16ff */
[----:B-1----:R-:W-:-:S03]  /*89f0*/  LEA R10, P3, R13, R26, 0x2 ;  /* 0x0000001a0d0a7211 */ /* 0x002fc600078610ff */
[----:B------:R4:W-:Y:S01]  /*8a00*/  STL.64 [R1+0x178], R8 ;  /* 0x0001780801007387 */ /* 0x0009e20000100a00 */
[----:B------:R-:W-:-:S03]  /*8a10*/  LEA.HI.X.SX32 R11, R13, R0, 0x2, P3 ;  /* 0x000000000d0b7211 */ /* 0x000fc600018f16ff */
[----:B------:R1:W-:Y:S04]  /*8a20*/  STL.64 [R1+0x180], R6 ;  /* 0x0001800601007387 */ /* 0x0003e80000100a00 */
[----:B------:R2:W-:Y:S01]  /*8a30*/  STL.64 [R1+0x188], R10 ;  /* 0x0001880a01007387 */ /* 0x0005e20000100a00 */
[CC--:B----4-:R-:W-:Y:S02]  /*8a40*/  LEA R8, P2, R29.reuse, R26.reuse, 0x2 ;  /* 0x0000001a1d087211 */ /* 0x0d0fe400078410ff */
[----:B-1----:R-:W-:Y:S02]  /*8a50*/  LEA R6, P6, R28, R26, 0x2 ;  /* 0x0000001a1c067211 */ /* 0x002fe400078c10ff */
[----:B------:R-:W-:Y:S02]  /*8a60*/  LEA.HI.X.SX32 R9, R29, R0, 0x2, P2 ;  /* 0x000000001d097211 */ /* 0x000fe400010f16ff */
[----:B--2---:R-:W-:-:S02]  /*8a70*/  LEA R10, P3, R25, R26, 0x2 ;  /* 0x0000001a190a7211 */ /* 0x004fc400078610ff */
[-C--:B------:R-:W-:Y:S02]  /*8a80*/  LEA.HI.X.SX32 R7, R28, R0.reuse, 0x2, P6 ;  /* 0x000000001c077211 */ /* 0x080fe400030f16ff */
[----:B------:R-:W-:Y:S01]  /*8a90*/  LEA.HI.X.SX32 R11, R25, R0, 0x2, P3 ;  /* 0x00000000190b7211 */ /* 0x000fe200018f16ff */
[----:B------:R1:W-:Y:S04]  /*8aa0*/  STL.64 [R1+0x190], R8 ;  /* 0x0001900801007387 */ /* 0x0003e80000100a00 */
[----:B------:R2:W-:Y:S04]  /*8ab0*/  STL.64 [R1+0x198], R6 ;  /* 0x0001980601007387 */ /* 0x0005e80000100a00 */
[----:B------:R3:W-:Y:S01]  /*8ac0*/  STL.64 [R1+0x1a8], R10 ;  /* 0x0001a80a01007387 */ /* 0x0007e20000100a00 */
[----:B-1----:R-:W-:-:S02]  /*8ad0*/  LEA R8, P2, R23, R26, 0x2 ;  /* 0x0000001a17087211 */ /* 0x002fc400078410ff */
[----:B--2---:R-:W-:Y:S02]  /*8ae0*/  LEA R6, P6, R21, R26, 0x2 ;  /* 0x0000001a15067211 */ /* 0x004fe400078c10ff */
[-C--:B------:R-:W-:Y:S01]  /*8af0*/  LEA.HI.X.SX32 R9, R23, R0.reuse, 0x2, P2 ;  /* 0x0000000017097211 */ /* 0x080fe200010f16ff */
[----:B---3--:R-:W2:Y:S01]  /*8b00*/  LDL R10, [R1+0x3e8] ;  /* 0x0003e800010a7983 */ /* 0x008ea20000100800 */
[----:B------:R-:W-:-:S03]  /*8b10*/  LEA.HI.X.SX32 R7, R21, R0, 0x2, P6 ;  /* 0x0000000015077211 */ /* 0x000fc600030f16ff */
[----:B------:R1:W-:Y:S04]  /*8b20*/  STL.64 [R1+0x1b0], R8 ;  /* 0x0001b00801007387 */ /* 0x0003e80000100a00 */
[----:B------:R-:W3:Y:S04]  /*8b30*/  LDL R14, [R1+0x3e0] ;  /* 0x0003e000010e7983 */ /* 0x000ee80000100800 */
[----:B------:R4:W-:Y:S04]  /*8b40*/  STL.64 [R1+0x1b8], R6 ;  /* 0x0001b80601007387 */ /* 0x0009e80000100a00 */
[----:B------:R-:W3:Y:S01]  /*8b50*/  LDL.LU R11, [R1+0x2a8] ;  /* 0x0002a800010b7983 */ /* 0x000ee20000300800 */
[----:B------:R-:W-:-:S02]  /*8b60*/  LEA R12, P3, R19, R26, 0x2 ;  /* 0x0000001a130c7211 */ /* 0x000fc400078610ff */
[----:B-1----:R-:W-:Y:S02]  /*8b70*/  LEA R8, P2, R17, R26, 0x2 ;  /* 0x0000001a11087211 */ /* 0x002fe400078410ff */
[-C--:B------:R-:W-:Y:S02]  /*8b80*/  LEA.HI.X.SX32 R13, R19, R0.reuse, 0x2, P3 ;  /* 0x00000000130d7211 */ /* 0x080fe400018f16ff */
[----:B------:R-:W-:Y:S02]  /*8b90*/  LEA.HI.X.SX32 R9, R17, R0, 0x2, P2 ;  /* 0x0000000011097211 */ /* 0x000fe400010f16ff */
[CC--:B----4-:R-:W-:Y:S01]  /*8ba0*/  LEA R6, P6, R5.reuse, R26.reuse, 0x2 ;  /* 0x0000001a05067211 */ /* 0x0d0fe200078c10ff */
[----:B------:R-:W-:Y:S01]  /*8bb0*/  STL.64 [R1+0x1c8], R12 ;  /* 0x0001c80c01007387 */ /* 0x000fe20000100a00 */
[C---:B------:R-:W-:Y:S02]  /*8bc0*/  LEA R28, P3, R4.reuse, R26, 0x2 ;  /* 0x0000001a041c7211 */ /* 0x040fe400078610ff */
[-C--:B------:R-:W-:Y:S01]  /*8bd0*/  LEA.HI.X.SX32 R7, R5, R0.reuse, 0x2, P6 ;  /* 0x0000000005077211 */ /* 0x080fe200030f16ff */
[----:B------:R1:W-:Y:S01]  /*8be0*/  STL.64 [R1+0x1d8], R8 ;  /* 0x0001d80801007387 */ /* 0x0003e20000100a00 */
[----:B------:R-:W-:-:S03]  /*8bf0*/  LEA.HI.X.SX32 R29, R4, R0, 0x2, P3 ;  /* 0x00000000041d7211 */ /* 0x000fc600018f16ff */
[----:B------:R4:W-:Y:S01]  /*8c00*/  STL.64 [R1+0x1e8], R6 ;  /* 0x0001e80601007387 */ /* 0x0009e20000100a00 */
[-C--:B------:R-:W-:Y:S02]  /*8c10*/  LEA R4, P3, R20, R26.reuse, 0x2 ;  /* 0x0000001a14047211 */ /* 0x080fe400078610ff */
[-C--:B-1----:R-:W-:Y:S02]  /*8c20*/  LEA R8, P2, R16, R26.reuse, 0x2 ;  /* 0x0000001a10087211 */ /* 0x082fe400078410ff */
[----:B----4-:R-:W-:Y:S02]  /*8c30*/  LEA R6, P6, R18, R26, 0x2 ;  /* 0x0000001a12067211 */ /* 0x010fe400078c10ff */
[----:B------:R-:W-:Y:S02]  /*8c40*/  LEA.HI.X.SX32 R9, R16, R0, 0x2, P2 ;  /* 0x0000000010097211 */ /* 0x000fe400010f16ff */
[----:B------:R-:W-:Y:S01]  /*8c50*/  LEA R16, P2, R22, R26, 0x2 ;  /* 0x0000001a16107211 */ /* 0x000fe200078410ff */
[----:B------:R-:W-:Y:S01]  /*8c60*/  STL.64 [R1+0x1f8], R28 ;  /* 0x0001f81c01007387 */ /* 0x000fe20000100a00 */
[----:B------:R-:W-:-:S02]  /*8c70*/  LEA.HI.X.SX32 R7, R18, R0, 0x2, P6 ;  /* 0x0000000012077211 */ /* 0x000fc400030f16ff */
[----:B------:R-:W-:Y:S01]  /*8c80*/  LEA R18, P6, R24, R26, 0x2 ;  /* 0x0000001a18127211 */ /* 0x000fe200078c10ff */
[----:B------:R1:W-:Y:S01]  /*8c90*/  STL.64 [R1+0xaa0], R28 ;  /* 0x000aa01c01007387 */ /* 0x0003e20000100a00 */
[-C--:B------:R-:W-:Y:S02]  /*8ca0*/  LEA.HI.X.SX32 R5, R20, R0.reuse, 0x2, P3 ;  /* 0x0000000014057211 */ /* 0x080fe400018f16ff */
[----:B------:R-:W-:Y:S01]  /*8cb0*/  LEA.HI.X.SX32 R17, R22, R0, 0x2, P2 ;  /* 0x0000000016117211 */ /* 0x000fe200010f16ff */
[----:B------:R-:W-:Y:S01]  /*8cc0*/  STL.64 [R1+0x208], R8 ;  /* 0x0002080801007387 */ /* 0x000fe20000100a00 */
[----:B------:R-:W-:-:S03]  /*8cd0*/  LEA R20, P3, R27, R26, 0x2 ;  /* 0x0000001a1b147211 */ /* 0x000fc600078610ff */
[----:B------:R-:W-:Y:S01]  /*8ce0*/  STL.64 [R1+0xaa8], R8 ;  /* 0x000aa80801007387 */ /* 0x000fe20000100a00 */
[----:B------:R-:W-:-:S03]  /*8cf0*/  LEA.HI.X.SX32 R19, R24, R0, 0x2, P6 ;  /* 0x0000000018137211 */ /* 0x000fc600030f16ff */
[----:B------:R-:W-:Y:S01]  /*8d00*/  STL.64 [R1+0x228], R6 ;  /* 0x0002280601007387 */ /* 0x000fe20000100a00 */
[----:B------:R-:W-:-:S03]  /*8d10*/  LEA.HI.X.SX32 R21, R27, R0, 0x2, P3 ;  /* 0x000000001b157211 */ /* 0x000fc600018f16ff */
[----:B------:R-:W-:Y:S04]  /*8d20*/  STL.64 [R1+0xab0], R6 ;  /* 0x000ab00601007387 */ /* 0x000fe80000100a00 */
[----:B------:R-:W-:Y:S04]  /*8d30*/  STL.64 [R1+0xab8], R16 ;  /* 0x000ab81001007387 */ /* 0x000fe80000100a00 */
[----:B------:R-:W-:Y:S04]  /*8d40*/  STL.64 [R1+0x230], R4 ;  /* 0x0002300401007387 */ /* 0x000fe80000100a00 */
[----:B------:R-:W-:Y:S04]  /*8d50*/  STL.64 [R1+0xac0], R4 ;  /* 0x000ac00401007387 */ /* 0x000fe80000100a00 */
[----:B-1----:R-:W4:Y:S04]  /*8d60*/  LDL.LU R29, [R1+0x2a4] ;  /* 0x0002a400011d7983 */ /* 0x002f280000300800 */
[----:B------:R-:W-:Y:S04]  /*8d70*/  STL.64 [R1+0xac8], R18 ;  /* 0x000ac81201007387 */ /* 0x000fe80000100a00 */
[----:B------:R-:W-:Y:S01]  /*8d80*/  STL.64 [R1+0xad0], R20 ;  /* 0x000ad01401007387 */ /* 0x000fe20000100a00 */
[----:B--2---:R-:W-:-:S04]  /*8d90*/  LEA R22, P2, R10, R26, 0x2 ;  /* 0x0000001a0a167211 */ /* 0x004fc800078410ff */
[----:B------:R-:W-:-:S05]  /*8da0*/  LEA.HI.X.SX32 R23, R10, R0, 0x2, P2 ;  /* 0x000000000a177211 */ /* 0x000fca00010f16ff */
[----:B------:R-:W-:Y:S04]  /*8db0*/  STL.64 [R1+0xad8], R22 ;  /* 0x000ad81601007387 */ /* 0x000fe80000100a00 */
[----:B------:R-:W2:Y:S01]  /*8dc0*/  LDL.LU R15, [R1+0x29c] ;  /* 0x00029c00010f7983 */ /* 0x000ea20000300800 */
[----:B---3--:R-:W-:-:S03]  /*8dd0*/  ISETP.NE.U32.AND P2, PT, R11, RZ, PT ;  /* 0x000000ff0b00720c */ /* 0x008fc60003f45070 */
[----:B------:R-:W3:Y:S04]  /*8de0*/  LDL.64 R10, [R1+0x70] ;  /* 0x00007000010a7983 */ /* 0x000ee80000100a00 */
[----:B---3--:R1:W-:Y:S04]  /*8df0*/  STL.64 [R1+0xb80], R10 ;  /* 0x000b800a01007387 */ /* 0x0083e80000100a00 */
[----:B-1----:R-:W3:Y:S04]  /*8e00*/  LDL.64 R10, [R1+0x68] ;  /* 0x00006800010a7983 */ /* 0x002ee80000100a00 */
        /* <DEDUP_REMOVED lines=11> */
[----:B-1----:R-:W3:Y:S01]  /*8ec0*/  LDL.64 R10, [R1+0x40] ;  /* 0x00004000010a7983 */ /* 0x002ee20000100a00 */
[----:B------:R-:W-:-:S02]  /*8ed0*/  LEA R24, P6, R3, R26, 0x2 ;  /* 0x0000001a03187211 */ /* 0x000fc400078c10ff */
[C---:B------:R-:W-:Y:S02]  /*8ee0*/  LEA R26, P3, R14.reuse, R26, 0x2 ;  /* 0x0000001a0e1a7211 */ /* 0x040fe400078610ff */
[-C--:B------:R-:W-:Y:S01]  /*8ef0*/  LEA.HI.X.SX32 R25, R3, R0.reuse, 0x2, P6 ;  /* 0x0000000003197211 */ /* 0x080fe200030f16ff */
[----:B---3--:R1:W-:Y:S04]  /*8f00*/  STL.64 [R1+0xbb8], R10 ;  /* 0x000bb80a01007387 */ /* 0x0083e80000100a00 */
[----:B-1----:R-:W3:Y:S04]  /*8f10*/  LDL.LU.64 R10, [R1+0x30] ;  /* 0x00003000010a7983 */ /* 0x002ee80000300a00 */
[----:B------:R-:W3:Y:S01]  /*8f20*/  LDL.64 R12, [R1+0x80] ;  /* 0x00008000010c7983 */ /* 0x000ee20000100a00 */
[----:B------:R-:W-:Y:S01]  /*8f30*/  IMAD.MOV.U32 R3, RZ, RZ, c[0x0][0x188] ;  /* 0x00006200ff037624 */ /* 0x000fe200078e00ff */
[----:B------:R-:W-:-:S03]  /*8f40*/  LEA.HI.X.SX32 R27, R14, R0, 0x2, P3 ;  /* 0x000000000e1b7211 */ /* 0x000fc600018f16ff */
[----:B------:R-:W-:Y:S01]  /*8f50*/  IMAD.SHL.U32 R0, R3, 0x40, RZ ;  /* 0x0000004003007824 */ /* 0x000fe200078e00ff */
[----:B----4-:R-:W-:Y:S02]  /*8f60*/  ISETP.NE.U32.AND P6, PT, R29, RZ, PT ;  /* 0x000000ff1d00720c */ /* 0x010fe40003fc5070 */
[----:B--2---:R-:W-:Y:S01]  /*8f70*/  ISETP.NE.U32.AND P3, PT, R15, RZ, PT ;  /* 0x000000ff0f00720c */ /* 0x004fe20003f65070 */
[----:B---3--:R-:W-:Y:S01]  /*8f80*/  IMAD.WIDE R10, R0, 0x4, R10 ;  /* 0x00000004000a7825 */ /* 0x008fe200078e020a */
[----:B------:R1:W-:Y:S04]  /*8f90*/  STL.64 [R1+0xb70], R12 ;  /* 0x000b700c01007387 */ /* 0x0003e80000100a00 */
[----:B-1----:R-:W2:Y:S04]  /*8fa0*/  LDL.64 R12, [R1+0x78] ;  /* 0x00007800010c7983 */ /* 0x002ea80000100a00 */
[----:B------:R1:W-:Y:S04]  /*8fb0*/  STL.64 [R1+0xae0], R24 ;  /* 0x000ae01801007387 */ /* 0x0003e80000100a00 */
[----:B------:R-:W3:Y:S04]  /*8fc0*/  LDL.64 R22, [R1+0xa0] ;  /* 0x0000a00001167983 */ /* 0x000ee80000100a00 */
[----:B------:R-:W4:Y:S04]  /*8fd0*/  LDL.64 R28, [R1+0xa8] ;  /* 0x0000a800011c7983 */ /* 0x000f280000100a00 */
[----:B-1----:R-:W2:Y:S04]  /*8fe0*/  LDL.64 R24, [R1+0x98] ;  /* 0x0000980001187983 */ /* 0x002ea80000100a00 */
[----:B------:R1:W-:Y:S04]  /*8ff0*/  STL.64 [R1+0xae8], R26 ;  /* 0x000ae81a01007387 */ /* 0x0003e80000100a00 */
[----:B------:R-:W2:Y:S04]  /*9000*/  LDL.64 R20, [R1+0xb0] ;  /* 0x0000b00001147983 */ /* 0x000ea80000100a00 */
[----:B------:R-:W2:Y:S04]  /*9010*/  LDL.64 R18, [R1+0xb8] ;  /* 0x0000b80001127983 */ /* 0x000ea80000100a00 */
[----:B-1----:R-:W2:Y:S04]  /*9020*/  LDL.64 R26, [R1+0x90] ;  /* 0x00009000011a7983 */ /* 0x002ea80000100a00 */
[----:B------:R-:W2:Y:S04]  /*9030*/  LDL.64 R4, [R1+0xc0] ;  /* 0x0000c00001047983 */ /* 0x000ea80000100a00 */
[----:B------:R-:W2:Y:S04]  /*9040*/  LDL.64 R16, [R1+0xc8] ;  /* 0x0000c80001107983 */ /* 0x000ea80000100a00 */
[----:B------:R-:W2:Y:S04]  /*9050*/  LDL.64 R6, [R1+0xd0] ;  /* 0x0000d00001067983 */ /* 0x000ea80000100a00 */
[----:B------:R-:W2:Y:S04]  /*9060*/  LDL.64 R8, [R1+0xd8] ;  /* 0x0000d80001087983 */ /* 0x000ea80000100a00 */
[----:B------:R-:W2:Y:S04]  /*9070*/  LDL.64 R14, [R1+0xe0] ;  /* 0x0000e000010e7983 */ /* 0x000ea80000100a00 */
[----:B------:R1:W-:Y:S04]  /*9080*/  STL.64 [R1+0x30], R10 ;  /* 0x0000300a01007387 */ /* 0x0003e80000100a00 */
[----:B-1----:R-:W2:Y:S04]  /*9090*/  LDL.LU.64 R10, [R1+0xbb8] ;  /* 0x000bb800010a7983 */ /* 0x002ea80000300a00 */
[----:B--2---:R1:W-:Y:S04]  /*90a0*/  LDGSTS.E [R2], [R10.64], P0 ;  /* 0x000000000a027fae */ /* 0x0043e80008121846 */
[----:B-1----:R-:W2:Y:S04]  /*90b0*/  LDL.LU.64 R10, [R1+0xbb0] ;  /* 0x000bb000010a7983 */ /* 0x002ea80000300a00 */
[----:B--2---:R1:W-:Y:S04]  /*90c0*/  LDGSTS.E [R2+0x800], [R10.64], P0 ;  /* 0x008000000a027fae */ /* 0x0043e80008121846 */
        /* <DEDUP_REMOVED lines=14> */
[----:B------:R1:W-:Y:S04]  /*91b0*/  STL.64 [R1+0xa10], R10 ;  /* 0x000a100a01007387 */ /* 0x0003e80000100a00 */
[----:B------:R2:W-:Y:S04]  /*91c0*/  LDGSTS.E [R2+0x4800], [R12.64], P0 ;  /* 0x048000000c027fae */ /* 0x0005e80008121846 */
[----:B-1----:R-:W3:Y:S04]  /*91d0*/  LDL.64 R10, [R1+0x88] ;  /* 0x00008800010a7983 */ /* 0x002ee80000100a00 */
[----:B--2---:R-:W2:Y:S04]  /*91e0*/  LDL.LU.64 R12, [R1+0xb70] ;  /* 0x000b7000010c7983 */ /* 0x004ea80000300a00 */
[----:B--2---:R1:W-:Y:S04]  /*91f0*/  LDGSTS.E [R2+0x5000], [R12.64], P0 ;  /* 0x050000000c027fae */ /* 0x0043e80008121846 */
[----:B---3--:R2:W-:Y:S04]  /*9200*/  LDGSTS.E [R2+0x5800], [R10.64], P0 ;  /* 0x058000000a027fae */ /* 0x0085e80008121846 */
[----:B-1----:R-:W3:Y:S04]  /*9210*/  LDL.LU.64 R12, [R1+0xb68] ;  /* 0x000b6800010c7983 */ /* 0x002ee80000300a00 */
[----:B---3--:R1:W-:Y:S04]  /*9220*/  LDGSTS.E [R2+0x6000], [R12.64], P0 ;  /* 0x060000000c027fae */ /* 0x0083e80008121846 */
[----:B------:R3:W-:Y:S04]  /*9230*/  LDGSTS.E [R2+0x6800], [R26.64], P0 ;  /* 0x068000001a027fae */ /* 0x0007e80008121846 */
[----:B------:R1:W-:Y:S04]  /*9240*/  LDGSTS.E [R2+0x7000], [R24.64], P0 ;  /* 0x0700000018027fae */ /* 0x0003e80008121846 */
[----:B------:R1:W-:Y:S04]  /*9250*/  LDGSTS.E [R2+0x7800], [R22.64], P0 ;  /* 0x0780000016027fae */ /* 0x0003e80008121846 */
[----:B----4-:R4:W-:Y:S04]  /*9260*/  LDGSTS.E [R2+0x8000], [R28.64], P0 ;  /* 0x080000001c027fae */ /* 0x0109e80008121846 */
[----:B------:R1:W-:Y:S04]  /*9270*/  LDGSTS.E [R2+0x8800], [R20.64], P0 ;  /* 0x0880000014027fae */ /* 0x0003e80008121846 */
[----:B------:R1:W-:Y:S04]  /*9280*/  LDGSTS.E [R2+0x9000], [R18.64], P0 ;  /* 0x0900000012027fae */ /* 0x0003e80008121846 */
[----:B------:R1:W-:Y:S04]  /*9290*/  LDGSTS.E [R2+0x9800], [R4.64], P0 ;  /* 0x0980000004027fae */ /* 0x0003e80008121846 */
[----:B------:R1:W-:Y:S04]  /*92a0*/  LDGSTS.E [R2+0xa000], [R16.64], P0 ;  /* 0x0a00000010027fae */ /* 0x0003e80008121846 */
[----:B------:R1:W-:Y:S04]  /*92b0*/  LDGSTS.E [R2+0xa800], [R6.64], P0 ;  /* 0x0a80000006027fae */ /* 0x0003e80008121846 */
[----:B------:R-:W-:Y:S04]  /*92c0*/  STL [R1+0xa24], R12 ;  /* 0x000a240c01007387 */ /* 0x000fe80000100800 */
[----:B------:R1:W-:Y:S04]  /*92d0*/  LDGSTS.E [R2+0xb000], [R8.64], P0 ;  /* 0x0b00000008027fae */ /* 0x0003e80008121846 */
[----:B------:R-:W-:Y:S04]  /*92e0*/  STL [R1+0xa20], R13 ;  /* 0x000a200d01007387 */ /* 0x000fe80000100800 */
[----:B------:R1:W-:Y:S04]  /*92f0*/  LDGSTS.E [R2+0xb800], [R14.64], P0 ;  /* 0x0b8000000e027fae */ /* 0x0003e80008121846 */
[----:B----4-:R-:W4:Y:S04]  /*9300*/  LDL.64 R28, [R1+0xe8] ;  /* 0x0000e800011c7983 */ /* 0x010f280000100a00 */
[----:B-1----:R-:W2:Y:S04]  /*9310*/  LDL.64 R14, [R1+0x148] ;  /* 0x00014800010e7983 */ /* 0x002ea80000100a00 */
[----:B----4-:R1:W-:Y:S04]  /*9320*/  LDGSTS.E [R2+0xc000], [R28.64], P0 ;  /* 0x0c0000001c027fae */ /* 0x0103e80008121846 */
[----:B--2---:R2:W-:Y:S04]  /*9330*/  STL.64 [R1+0xb10], R14 ;  /* 0x000b100e01007387 */ /* 0x0045e80000100a00 */
[----:B--2---:R-:W2:Y:S04]  /*9340*/  LDL.64 R14, [R1+0x140] ;  /* 0x00014000010e7983 */ /* 0x004ea80000100a00 */
        /* <DEDUP_REMOVED lines=19> */
[----:B---3--:R-:W3:Y:S04]  /*9480*/  LDL.64 R26, [R1+0x168] ;  /* 0x00016800011a7983 */ /* 0x008ee80000100a00 */
[----:B--2---:R-:W2:Y:S04]  /*9490*/  LDL.64 R14, [R1+0xf0] ;  /* 0x0000f000010e7983 */ /* 0x004ea80000100a00 */
[----:B---3--:R3:W-:Y:S04]  /*94a0*/  STL.64 [R1+0xaf0], R26 ;  /* 0x000af01a01007387 */ /* 0x0087e80000100a00 */
[----:B--2---:R2:W-:Y:S04]  /*94b0*/  LDGSTS.E [R2+0xc800], [R14.64], P0 ;  /* 0x0c8000000e027fae */ /* 0x0045e80008121846 */
[----:B---3--:R-:W3:Y:S04]  /*94c0*/  LDL.64 R26, [R1+0x160] ;  /* 0x00016000011a7983 */ /* 0x008ee80000100a00 */
[----:B---3--:R3:W-:Y:S04]  /*94d0*/  STL.64 [R1+0xaf8], R26 ;  /* 0x000af81a01007387 */ /* 0x0087e80000100a00 */
[----:B---3--:R-:W3:Y:S04]  /*94e0*/  LDL.64 R26, [R1+0x158] ;  /* 0x00015800011a7983 */ /* 0x008ee80000100a00 */
[----:B---3--:R3:W-:Y:S04]  /*94f0*/  STL.64 [R1+0xb00], R26 ;  /* 0x000b001a01007387 */ /* 0x0087e80000100a00 */
[----:B------:R-:W4:Y:S04]  /*9500*/  LDL.64 R24, [R1+0x170] ;  /* 0x0001700001187983 */ /* 0x000f280000100a00 */
[----:B------:R-:W4:Y:S04]  /*9510*/  LDL.64 R22, [R1+0x178] ;  /* 0x0001780001167983 */ /* 0x000f280000100a00 */
[----:B---3--:R-:W3:Y:S04]  /*9520*/  LDL.64 R26, [R1+0x150] ;  /* 0x00015000011a7983 */ /* 0x008ee80000100a00 */
[----:B------:R-:W3:Y:S04]  /*9530*/  LDL.64 R20, [R1+0x180] ;  /* 0x0001800001147983 */ /* 0x000ee80000100a00 */
[----:B------:R-:W3:Y:S04]  /*9540*/  LDL.64 R18, [R1+0x188] ;  /* 0x0001880001127983 */ /* 0x000ee80000100a00 */
[----:B------:R-:W3:Y:S04]  /*9550*/  LDL.64 R4, [R1+0x190] ;  /* 0x0001900001047983 */ /* 0x000ee80000100a00 */
[----:B------:R-:W3:Y:S04]  /*9560*/  LDL.64 R16, [R1+0x198] ;  /* 0x0001980001107983 */ /* 0x000ee80000100a00 */
[----:B------:R-:W3:Y:S04]  /*9570*/  LDL.64 R6, [R1+0x1a8] ;  /* 0x0001a80001067983 */ /* 0x000ee80000100a00 */
[----:B------:R-:W3:Y:S04]  /*9580*/  LDL.64 R8, [R1+0x1b0] ;  /* 0x0001b00001087983 */ /* 0x000ee80000100a00 */
[----:B-1----:R-:W3:Y:S04]  /*9590*/  LDL.64 R28, [R1+0x1b8] ;  /* 0x0001b800011c7983 */ /* 0x002ee80000100a00 */
[----:B------:R-:W3:Y:S04]  /*95a0*/  LDL.64 R12, [R1+0x1d8] ;  /* 0x0001d800010c7983 */ /* 0x000ee80000100a00 */
[----:B------:R-:W3:Y:S04]  /*95b0*/  LDL.64 R10, [R1+0x1e8] ;  /* 0x0001e800010a7983 */ /* 0x000ee80000100a00 */
[----:B--2---:R-:W2:Y:S04]  /*95c0*/  LDL.LU.64 R14, [R1+0xb60] ;  /* 0x000b6000010e7983 */ /* 0x004ea80000300a00 */
        /* <DEDUP_REMOVED lines=22> */
[----:B--2---:R-:W-:Y:S04]  /*9730*/  STL [R1+0xa2c], R14 ;  /* 0x000a2c0e01007387 */ /* 0x004fe80000100800 */
[----:B------:R1:W-:Y:S04]  /*9740*/  LDGSTS.E [R2+0x12800], [R14.64], P0 ;  /* 0x128000000e027fae */ /* 0x0003e80008121846 */
[----:B------:R1:W-:Y:S04]  /*9750*/  STL [R1+0xa28], R15 ;  /* 0x000a280f01007387 */ /* 0x0003e80000100800 */
[----:B---3--:R2:W-:Y:S04]  /*9760*/  LDGSTS.E [R2+0x13000], [R26.64], P0 ;  /* 0x130000001a027fae */ /* 0x0085e80008121846 */
[----:B-1----:R-:W2:Y:S04]  /*9770*/  LDL.64 R14, [R1+0x1c8] ;  /* 0x0001c800010e7983 */ /* 0x002ea80000100a00 */
[----:B--2---:R-:W2:Y:S04]  /*9780*/  LDL.LU.64 R26, [R1+0xb00] ;  /* 0x000b0000011a7983 */ /* 0x004ea80000300a00 */
[----:B--2---:R1:W-:Y:S04]  /*9790*/  LDGSTS.E [R2+0x13800], [R26.64], P0 ;  /* 0x138000001a027fae */ /* 0x0043e80008121846 */
[----:B-1----:R-:W2:Y:S04]  /*97a0*/  LDL.LU.64 R26, [R1+0xaf8] ;  /* 0x000af800011a7983 */ /* 0x002ea80000300a00 */
[----:B--2---:R1:W-:Y:S04]  /*97b0*/  LDGSTS.E [R2+0x14000], [R26.64], P0 ;  /* 0x140000001a027fae */ /* 0x0043e80008121846 */
[----:B-1----:R-:W2:Y:S04]  /*97c0*/  LDL.LU.64 R26, [R1+0xaf0] ;  /* 0x000af000011a7983 */ /* 0x002ea80000300a00 */
[----:B--2---:R1:W-:Y:S04]  /*97d0*/  LDGSTS.E [R2+0x14800], [R26.64], P0 ;  /* 0x148000001a027fae */ /* 0x0043e80008121846 */
[----:B----4-:R2:W-:Y:S04]  /*97e0*/  LDGSTS.E [R2+0x15000], [R24.64], P0 ;  /* 0x1500000018027fae */ /* 0x0105e80008121846 */
[----:B------:R4:W-:Y:S04]  /*97f0*/  LDGSTS.E [R2+0x15800], [R22.64], P0 ;  /* 0x1580000016027fae */ /* 0x0009e80008121846 */
[----:B-1----:R-:W3:Y:S04]  /*9800*/  LDL.LU.64 R26, [R1+0xae8] ;  /* 0x000ae800011a7983 */ /* 0x002ee80000300a00 */
[----:B--2---:R-:W2:Y:S04]  /*9810*/  LDL.LU.64 R24, [R1+0xae0] ;  /* 0x000ae00001187983 */ /* 0x004ea80000300a00 */
[----:B----4-:R-:W4:Y:S04]  /*9820*/  LDL.LU.64 R22, [R1+0xad8] ;  /* 0x000ad80001167983 */ /* 0x010f280000300a00 */
[----:B------:R1:W-:Y:S04]  /*9830*/  LDGSTS.E [R2+0x16000], [R20.64], P0 ;  /* 0x1600000014027fae */ /* 0x0003e80008121846 */
[----:B------:R1:W-:Y:S04]  /*9840*/  LDGSTS.E [R2+0x16800], [R18.64], P0 ;  /* 0x1680000012027fae */ /* 0x0003e80008121846 */
[----:B------:R1:W-:Y:S04]  /*9850*/  LDGSTS.E [R2+0x17000], [R4.64], P0 ;  /* 0x1700000004027fae */ /* 0x0003e80008121846 */
[----:B-1----:R-:W2:Y:S04]  /*9860*/  LDL.LU.64 R20, [R1+0xad0] ;  /* 0x000ad00001147983 */ /* 0x002ea80000300a00 */
[----:B------:R-:W2:Y:S04]  /*9870*/  LDL.LU.64 R18, [R1+0xac8] ;  /* 0x000ac80001127983 */ /* 0x000ea80000300a00 */
[----:B------:R-:W2:Y:S04]  /*9880*/  LDL.LU.64 R4, [R1+0xac0] ;  /* 0x000ac00001047983 */ /* 0x000ea80000300a00 */
        /* <DEDUP_REMOVED lines=10> */
[----:B------:R1:W-:Y:S04]  /*9930*/  LDGSTS.E [R2+0x1a800], [R10.64], P0 ;  /* 0x1a8000000a027fae */ /* 0x0003e80008121846 */
[----:B--2---:R2:W-:Y:S04]  /*9940*/  LDGSTS.E [R2+0x1b000], [R28.64], P0 ;  /* 0x1b0000001c027fae */ /* 0x0045e80008121846 */
[----:B------:R1:W-:Y:S04]  /*9950*/  LDGSTS.E [R2+0x1b800], [R8.64], P0 ;  /* 0x1b80000008027fae */ /* 0x0003e80008121846 */
[----:B------:R1:W-:Y:S04]  /*9960*/  LDGSTS.E [R2+0x1c000], [R6.64], P0 ;  /* 0x1c00000006027fae */ /* 0x0003e80008121846 */
[----:B--2---:R-:W2:Y:S04]  /*9970*/  LDL.LU R29, [R1+0x2ac] ;  /* 0x0002ac00011d7983 */ /* 0x004ea80000300800 */
[----:B------:R1:W-:Y:S04]  /*9980*/  LDGSTS.E [R2+0x1c800], [R4.64], P0 ;  /* 0x1c80000004027fae */ /* 0x0003e80008121846 */
[----:B------:R1:W-:Y:S04]  /*9990*/  LDGSTS.E [R2+0x1d000], [R16.64], P0 ;  /* 0x1d00000010027fae */ /* 0x0003e80008121846 */
[----:B--2---:R2:W-:Y:S04]  /*99a0*/  STL [R1+0xa98], R29 ;  /* 0x000a981d01007387 */ /* 0x0045e80000100800 */
[----:B--2---:R-:W2:Y:S04]  /*99b0*/  LDL.LU R29, [R1+0x2a0] ;  /* 0x0002a000011d7983 */ /* 0x004ea80000300800 */
[----:B-1----:R-:W2:Y:S04]  /*99c0*/  LDL.LU.64 R10, [R1+0x18] ;  /* 0x00001800010a7983 */ /* 0x002ea80000300a00 */
[----:B--2---:R1:W-:Y:S04]  /*99d0*/  STL.64 [R1+0xa80], R10 ;  /* 0x000a800a01007387 */ /* 0x0043e80000100a00 */
[----:B-1----:R-:W2:Y:S04]  /*99e0*/  LDL.LU.64 R10, [R1+0x28] ;  /* 0x00002800010a7983 */ /* 0x002ea80000300a00 */
[----:B------:R-:W2:Y:S04]  /*99f0*/  LDL.LU.64 R8, [R1+0x10] ;  /* 0x0000100001087983 */ /* 0x000ea80000300a00 */
[----:B--2---:R1:W-:Y:S04]  /*9a00*/  STL.64 [R1+0xa78], R8 ;  /* 0x000a780801007387 */ /* 0x0043e80000100a00 */
[----:B-1----:R-:W2:Y:S04]  /*9a10*/  LDL.LU.64 R8, [R1+0x20] ;  /* 0x0000200001087983 */ /* 0x002ea80000300a00 */
[----:B--2---:R1:W-:Y:S04]  /*9a20*/  STL.64 [R1+0xa90], R8 ;  /* 0x000a900801007387 */ /* 0x0043e80000100a00 */
[----:B-1----:R-:W2:Y:S04]  /*9a30*/  LDL.LU.64 R8, [R1+0x30] ;  /* 0x0000300001087983 */ /* 0x002ea80000300a00 */
[----:B------:R-:W2:Y:S04]  /*9a40*/  LDL.LU R15, [R1+0x2b4] ;  /* 0x0002b400010f7983 */ /* 0x000ea80000300800 */
[----:B------:R-:W2:Y:S04]  /*9a50*/  LDL.LU.64 R6, [R1+0x8] ;  /* 0x0000080001067983 */ /* 0x000ea80000300a00 */
[----:B------:R-:W2:Y:S04]  /*9a60*/  LDL.LU R0, [R1+0x2b8] ;  /* 0x0002b80001007983 */ /* 0x000ea80000300800 */
[----:B------:R-:W2:Y:S04]  /*9a70*/  LDL.LU.64 R12, [R1+0x240] ;  /* 0x00024000010c7983 */ /* 0x000ea80000300a00 */
[----:B------:R-:W2:Y:S04]  /*9a80*/  LDL.LU R28, [R1+0x2bc] ;  /* 0x0002bc00011c7983 */ /* 0x000ea80000300800 */
[----:B------:R-:W2:Y:S04]  /*9a90*/  LDL.LU.64 R4, [R1+0x238] ;  /* 0x0002380001047983 */ /* 0x000ea80000300a00 */
[----:B------:R1:W-:Y:S04]  /*9aa0*/  STL [R1+0xa34], R16 ;  /* 0x000a341001007387 */ /* 0x0003e80000100800 */
[----:B------:R-:W-:Y:S01]  /*9ab0*/  STL [R1+0xa30], R17 ;  /* 0x000a301101007387 */ /* 0x000fe20000100800 */
[----:B-1----:R-:W-:-:S03]  /*9ac0*/  IMAD.MOV.U32 R16, RZ, RZ, R2 ;  /* 0x000000ffff107224 */ /* 0x002fc600078e0002 */
[----:B------:R1:W-:Y:S04]  /*9ad0*/  STL [R1+0xa3c], R18 ;  /* 0x000a3c1201007387 */ /* 0x0003e80000100800 */
[----:B------:R1:W-:Y:S04]  /*9ae0*/  LDGSTS.E [R16+0x1d800], [R18.64], P0 ;  /* 0x1d80000012107fae */ /* 0x0003e80008121846 */
[----:B------:R3:W-:Y:S04]  /*9af0*/  LDGSTS.E [R16+0x1e000], [R20.64], P0 ;  /* 0x1e00000014107fae */ /* 0x0007e80008121846 */
[----:B----4-:R4:W-:Y:S04]  /*9b00*/  LDGSTS.E [R16+0x1e800], [R22.64], P0 ;  /* 0x1e80000016107fae */ /* 0x0109e80008121846 */
[----:B-1----:R-:W2:Y:S04]  /*9b10*/  LDL R18, [R1+0x8b0] ;  /* 0x0008b00001127983 */ /* 0x002ea80000100800 */
[----:B------:R4:W-:Y:S04]  /*9b20*/  LDGSTS.E [R16+0x1f000], [R24.64], P0 ;  /* 0x1f00000018107fae */ /* 0x0009e80008121846 */
[----:B---3--:R4:W-:Y:S04]  /*9b30*/  LDGSTS.E [R16+0x1f800], [R26.64], P0 ;  /* 0x1f8000001a107fae */ /* 0x0089e80008121846 */
[----:B------:R-:W0:Y:S04]  /*9b40*/  LDGDEPBAR ;  /* 0x00000000000079af */ /* 0x000e280000000000 */
[----:B------:R-:W-:Y:S01]  /*9b50*/  BAR.SYNC.DEFER_BLOCKING 0x0 ;  /* 0x0000000000007b1d */ /* 0x000fe20000010000 */
[----:B------:R-:W-:Y:S01]  /*9b60*/  IMAD.SHL.U32 R14, R3, 0x40, RZ ;  /* 0x00000040030e7824 */ /* 0x000fe200078e00ff */
[----:B------:R-:W-:-:S04]  /*9b70*/  ISETP.NE.U32.AND P0, PT, R29, RZ, PT ;  /* 0x000000ff1d00720c */ /* 0x000fc80003f05070 */
[----:B------:R1:W-:Y:S04]  /*9b80*/  STL [R1+0xa38], R19 ;  /* 0x000a381301007387 */ /* 0x0003e80000100800 */
[----:B-1----:R-:W3:Y:S04]  /*9b90*/  LDL.LU R19, [R1+0x2b0] ;  /* 0x0002b00001137983 */ /* 0x002ee80000300800 */
[----:B------:R-:W3:Y:S04]  /*9ba0*/  LDL.LU.64 R2, [R1+0x1a0] ;  /* 0x0001a00001027983 */ /* 0x000ee80000300a00 */
[----:B----4-:R-:W4:Y:S04]  /*9bb0*/  LDL.LU.64 R16, [R1] ;  /* 0x0000000001107983 */ /* 0x010f280000300a00 */
[----:B------:R-:W3:Y:S04]  /*9bc0*/  LDL.LU R29, [R1+0xa98] ;  /* 0x000a9800011d7983 */ /* 0x000ee80000300800 */
[----:B------:R-:W-:Y:S01]  /*9bd0*/  @!PT LDS RZ, [RZ] ;  /* 0x00000000fffff984 */ /* 0x000fe20000000800 */
[----:B------:R-:W-:Y:S01]  /*9be0*/  @!PT LDS RZ, [RZ] ;  /* 0x00000000fffff984 */ /* 0x000fe20000000800 */
[----:B------:R-:W-:Y:S01]  /*9bf0*/  @!PT LDS RZ, [RZ] ;  /* 0x00000000fffff984 */ /* 0x000fe20000000800 */
[----:B--2---:R1:W-:Y:S04]  /*9c00*/  LDGSTS.E [R18+0x50000], [R8.64], P4 ;  /* 0x5000000008127fae */ /* 0x0043e8000a121846 */
[----:B-1----:R-:W2:Y:S01]  /*9c10*/  LDL.LU.64 R8, [R1+0xa90] ;  /* 0x000a900001087983 */ /* 0x002ea20000300a00 */
[----:B------:R-:W-:-:S05]  /*9c20*/  IMAD.WIDE R10, R14, 0x4, R10 ;  /* 0x000000040e0a7825 */ /* 0x000fca00078e020a */
[----:B------:R1:W-:Y:S01]  /*9c30*/  LDGSTS.E [R18+0x51000], [R10.64], P5 ;  /* 0x510000000a127fae */ /* 0x0003e2000a921846 */
[----:B---3--:R-:W-:-:S03]  /*9c40*/  ISETP.NE.U32.AND P4, PT, R29, RZ, PT ;  /* 0x000000ff1d00720c */ /* 0x008fc60003f85070 */
[----:B------:R-:W3:Y:S04]  /*9c50*/  LDL.LU R29, [R1+0xa88] ;  /* 0x000a8800011d7983 */ /* 0x000ee80000300800 */
[----:B-1----:R-:W3:Y:S01]  /*9c60*/  LDL.LU.64 R10, [R1+0xa80] ;  /* 0x000a8000010a7983 */ /* 0x002ee20000300a00 */
[----:B--2---:R-:W-:-:S05]  /*9c70*/  IMAD.WIDE R8, R14, 0x4, R8 ;  /* 0x000000040e087825 */ /* 0x004fca00078e0208 */
[----:B------:R1:W-:Y:S04]  /*9c80*/  LDGSTS.E [R18+0x52000], [R8.64], P2 ;  /* 0x5200000008127fae */ /* 0x0003e80009121846 */
[----:B-1----:R-:W2:Y:S01]  /*9c90*/  LDL.LU.64 R8, [R1+0xa78] ;  /* 0x000a780001087983 */ /* 0x002ea20000300a00 */
[----:B------:R-:W-:-:S04]  /*9ca0*/  IMAD.WIDE R6, R14, 0x4, R6 ;  /* 0x000000040e067825 */ /* 0x000fc800078e0206 */
[----:B---3--:R-:W-:-:S05]  /*9cb0*/  IMAD.WIDE R10, R14, 0x4, R10 ;  /* 0x000000040e0a7825 */ /* 0x008fca00078e020a */
[----:B------:R1:W-:Y:S04]  /*9cc0*/  LDGSTS.E [R18+0x53000], [R10.64], P6 ;  /* 0x530000000a127fae */ /* 0x0003e8000b121846 */
[----:B-1----:R-:W3:Y:S01]  /*9cd0*/  LDL.LU R11, [R1+0x2e8] ;  /* 0x0002e800010b7983 */ /* 0x002ee20000300800 */
[----:B--2---:R-:W-:-:S05]  /*9ce0*/  IMAD.WIDE R8, R14, 0x4, R8 ;  /* 0x000000040e087825 */ /* 0x004fca00078e0208 */
[----:B------:R1:W-:Y:S04]  /*9cf0*/  LDGSTS.E [R18+0x54000], [R8.64], P3 ;  /* 0x5400000008127fae */ /* 0x0003e80009921846 */
[----:B------:R2:W-:Y:S04]  /*9d00*/  LDGSTS.E [R18+0x55000], [R6.64], P0 ;  /* 0x5500000006127fae */ /* 0x0005e80008121846 */
[----:B-1----:R-:W3:Y:S04]  /*9d10*/  LDL.LU.64 R8, [R1+0xa70] ;  /* 0x000a700001087983 */ /* 0x002ee80000300a00 */
[----:B--2---:R-:W2:Y:S01]  /*9d20*/  LDL.LU.64 R6, [R1+0xa68] ;  /* 0x000a680001067983 */ /* 0x004ea20000300a00 */
[----:B------:R-:W-:-:S02]  /*9d30*/  ISETP.NE.U32.AND P5, PT, R19, RZ, PT ;  /* 0x000000ff1300720c */ /* 0x000fc40003fa5070 */
[----:B------:R-:W-:Y:S01]  /*9d40*/  ISETP.NE.U32.AND P2, PT, R15, RZ, PT ;  /* 0x000000ff0f00720c */ /* 0x000fe20003f45070 */
[C---:B------:R-:W-:Y:S01]  /*9d50*/  IMAD.WIDE R12, R14.reuse, 0x4, R12 ;  /* 0x000000040e0c7825 */ /* 0x040fe200078e020c */
[----:B------:R-:W4:Y:S03]  /*9d60*/  LDL.LU R15, [R1+0x2ec] ;  /* 0x0002ec00010f7983 */ /* 0x000f260000300800 */
[----:B------:R-:W-:Y:S01]  /*9d70*/  IMAD.WIDE R4, R14, 0x4, R4 ;  /* 0x000000040e047825 */ /* 0x000fe200078e0204 */
[----:B------:R1:W-:Y:S01]  /*9d80*/  LDGSTS.E [R18+0x56000], [R12.64], P4 ;  /* 0x560000000c127fae */ /* 0x0003e2000a121846 */
[----:B------:R-:W-:Y:S02]  /*9d90*/  ISETP.NE.U32.AND P6, PT, R0, RZ, PT ;  /* 0x000000ff0000720c */ /* 0x000fe40003fc5070 */
[----:B------:R-:W-:Y:S02]  /*9da0*/  IMAD.WIDE R2, R14, 0x4, R2 ;  /* 0x000000040e027825 */ /* 0x000fe400078e0202 */
[----:B------:R1:W-:Y:S04]  /*9db0*/  LDGSTS.E [R18+0x57000], [R4.64], P5 ;  /* 0x5700000004127fae */ /* 0x0003e8000a921846 */
[----:B------:R1:W-:Y:S01]  /*9dc0*/  LDGSTS.E [R18+0x58000], [R2.64], P2 ;  /* 0x5800000002127fae */ /* 0x0003e20009121846 */
[----:B---3--:R-:W-:-:S03]  /*9dd0*/  ISETP.NE.U32.AND P0, PT, R8, RZ, PT ;  /* 0x000000ff0800720c */ /* 0x008fc60003f05070 */
[----:B------:R-:W3:Y:S01]  /*9de0*/  LDL.LU R8, [R1+0xa64] ;  /* 0x000a640001087983 */ /* 0x000ee20000300800 */
[----:B--2---:R-:W-:-:S03]  /*9df0*/  ISETP.NE.U32.AND P4, PT, R6, RZ, PT ;  /* 0x000000ff0600720c */ /* 0x004fc60003f85070 */
[----:B-1----:R-:W2:Y:S01]  /*9e00*/  LDL.LU R12, [R1+0x2f0] ;  /* 0x0002f000010c7983 */ /* 0x002ea20000300800 */
[----:B------:R-:W-:-:S03]  /*9e10*/  ISETP.NE.U32.AND P5, PT, R7, RZ, PT ;  /* 0x000000ff0700720c */ /* 0x000fc60003fa5070 */
[----:B------:R-:W2:Y:S04]  /*9e20*/  LDL R0, [R1+0x8fc] ;  /* 0x0008fc0001007983 */ /* 0x000ea80000100800 */
[----:B------:R-:W2:Y:S04]  /*9e30*/  LDL.LU R6, [R1+0xa60] ;  /* 0x000a600001067983 */ /* 0x000ea80000300800 */
[----:B------:R-:W2:Y:S04]  /*9e40*/  LDL.LU.64 R4, [R1+0xa58] ;  /* 0x000a580001047983 */ /* 0x000ea80000300a00 */
[----:B------:R-:W2:Y:S04]  /*9e50*/  LDL.LU R13, [R1+0x2f4] ;  /* 0x0002f400010d7983 */ /* 0x000ea80000300800 */
[----:B------:R-:W2:Y:S04]  /*9e60*/  LDL.LU R7, [R1+0xa50] ;  /* 0x000a500001077983 */ /* 0x000ea80000300800 */
[----:B------:R-:W2:Y:S01]  /*9e70*/  LDL.LU.64 R2, [R1+0xa48] ;  /* 0x000a480001027983 */ /* 0x000ea20000300a00 */
[----:B------:R-:W-:Y:S01]  /*9e80*/  ISETP.NE.U32.AND P3, PT, R28, RZ, PT ;  /* 0x000000ff1c00720c */ /* 0x000fe20003f65070 */
[----:B----4-:R-:W-:-:S02]  /*9e90*/  IMAD.WIDE R16, R14, 0x4, R16 ;  /* 0x000000040e107825 */ /* 0x010fc400078e0210 */
[----:B------:R-:W4:Y:S04]  /*9ea0*/  LDL.LU R28, [R1+0x2f8] ;  /* 0x0002f800011c7983 */ /* 0x000f280000300800 */
[----:B------:R1:W-:Y:S01]  /*9eb0*/  LDGSTS.E [R18+0x59000], [R16.64], P6 ;  /* 0x5900000010127fae */ /* 0x0003e2000b121846 */
[----:B------:R-:W-:-:S03]  /*9ec0*/  ISETP.NE.U32.AND P6, PT, R9, RZ, PT ;  /* 0x000000ff0900720c */ /* 0x000fc60003fc5070 */
[----:B------:R-:W3:Y:S04]  /*9ed0*/  LDL.LU R19, [R1+0x2fc] ;  /* 0x0002fc0001137983 */ /* 0x000ee80000300800 */
[----:B------:R-:W3:Y:S04]  /*9ee0*/  LDL.LU R9, [R1+0xa40] ;  /* 0x000a400001097983 */ /* 0x000ee80000300800 */
[----:B-1----:R-:W3:Y:S01]  /*9ef0*/  LDL.LU R16, [R1+0x300] ;  /* 0x0003000001107983 */ /* 0x002ee20000300800 */
[----:B--2---:R-:W-:-:S05]  /*9f00*/  IMAD.WIDE R2, R14, 0x4, R2 ;  /* 0x000000040e027825 */ /* 0x004fca00078e0202 */
[----:B------:R1:W-:Y:S04]  /*9f10*/  LDGSTS.E [R18+0x5a000], [R2.64], P3 ;  /* 0x5a00000002127fae */ /* 0x0003e80009921846 */
[----:B-1----:R-:W2:Y:S01]  /*9f20*/  LDL.LU.64 R2, [R1+0x1c0] ;  /* 0x0001c00001027983 */ /* 0x002ea20000300a00 */
[----:B------:R-:W-:Y:S01]  /*9f30*/  IMAD.MOV.U32 R10, RZ, RZ, c[0x0][0x188] ;  /* 0x00006200ff0a7624 */ /* 0x000fe200078e00ff */
[----:B------:R-:W-:Y:S02]  /*9f40*/  ISETP.NE.U32.AND P2, PT, R29, RZ, PT ;  /* 0x000000ff1d00720c */ /* 0x000fe40003f45070 */
[----:B------:R-:W-:Y:S01]  /*9f50*/  ISETP.NE.U32.AND P3, PT, R11, RZ, PT ;  /* 0x000000ff0b00720c */ /* 0x000fe20003f65070 */
[----:B------:R-:W-:Y:S01]  /*9f60*/  IMAD.SHL.U32 R29, R10, 0x40, RZ ;  /* 0x000000400a1d7824 */ /* 0x000fe200078e00ff */
[----:B------:R-:W4:Y:S03]  /*9f70*/  LDL.LU R17, [R1+0x304] ;  /* 0x0003040001117983 */ /* 0x000f260000300800 */
[C---:B------:R-:W-:Y:S01]  /*9f80*/  IMAD.WIDE R4, R29.reuse, 0x4, R4 ;  /* 0x000000041d047825 */ /* 0x040fe200078e0204 */
[----:B------:R-:W4:Y:S03]  /*9f90*/  LDL.LU.64 R10, [R1+0x218] ;  /* 0x00021800010a7983 */ /* 0x000f260000300a00 */
[C---:B------:R-:W-:Y:S01]  /*9fa0*/  IMAD.WIDE R6, R29.reuse, 0x4, R6 ;  /* 0x000000041d067825 */ /* 0x040fe200078e0206 */
[----:B------:R-:W4:Y:S03]  /*9fb0*/  LDL.LU R14, [R1+0x308] ;  /* 0x00030800010e7983 */ /* 0x000f260000300800 */
[----:B---3--:R-:W-:Y:S01]  /*9fc0*/  IMAD.WIDE R8, R29, 0x4, R8 ;  /* 0x000000041d087825 */ /* 0x008fe200078e0208 */
[----:B------:R1:W-:Y:S01]  /*9fd0*/  LDGSTS.E [R18+0x5b000], [R4.64], P0 ;  /* 0x5b00000004127fae */ /* 0x0003e20008121846 */
[----:B------:R-:W-:-:S03]  /*9fe0*/  ISETP.NE.U32.AND P0, PT, R15, RZ, PT ;  /* 0x000000ff0f00720c */ /* 0x000fc60003f05070 */
[----:B------:R3:W-:Y:S04]  /*9ff0*/  LDGSTS.E [R18+0x5c000], [R6.64], P4 ;  /* 0x5c00000006127fae */ /* 0x0007e8000a121846 */
[----:B------:R2:W-:Y:S04]  /*a000*/  LDGSTS.E [R18+0x5d000], [R8.64], P5 ;  /* 0x5d00000008127fae */ /* 0x0005e8000a921846 */
[----:B-1----:R-:W4:Y:S04]  /*a010*/  LDL.LU.64 R4, [R1+0x1d0] ;  /* 0x0001d00001047983 */ /* 0x002f280000300a00 */
[----:B------:R-:W4:Y:S04]  /*a020*/  LDL.LU R15, [R1+0x30c] ;  /* 0x00030c00010f7983 */ /* 0x000f280000300800 */
[----:B---3--:R-:W3:Y:S01]  /*a030*/  LDL.LU.64 R6, [R1+0x1f0] ;  /* 0x0001f00001067983 */ /* 0x008ee20000300a00 */
[----:B--2---:R-:W-:-:S03]  /*a040*/  IMAD.WIDE R2, R29, 0x4, R2 ;  /* 0x000000041d027825 */ /* 0x004fc600078e0202 */
[----:B------:R-:W2:Y:S04]  /*a050*/  LDL.LU R29, [R1+0x310] ;  /* 0x00031000011d7983 */ /* 0x000ea80000300800 */
[----:B------:R-:W2:Y:S04]  /*a060*/  LDL.LU R18, [R1+0xa3c] ;  /* 0x000a3c0001127983 */ /* 0x000ea80000300800 */
[----:B------:R-:W2:Y:S01]  /*a070*/  LDL R8, [R1+0x8b0] ;  /* 0x0008b00001087983 */ /* 0x000ea20000100800 */
[----:B------:R-:W-:Y:S01]  /*a080*/  ISETP.NE.U32.AND P4, PT, R12, RZ, PT ;  /* 0x000000ff0c00720c */ /* 0x000fe20003f85070 */
[----:B------:R-:W-:Y:S01]  /*a090*/  IMAD.MOV.U32 R12, RZ, RZ, c[0x0][0x188] ;  /* 0x00006200ff0c7624 */ /* 0x000fe200078e00ff */
[----:B------:R-:W-:-:S03]  /*a0a0*/  ISETP.NE.U32.AND P5, PT, R13, RZ, PT ;  /* 0x000000ff0d00720c */ /* 0x000fc60003fa5070 */
[----:B------:R-:W-:Y:S02]  /*a0b0*/  IMAD.SHL.U32 R9, R12, 0x40, RZ ;  /* 0x000000400c097824 */ /* 0x000fe400078e00ff */
[----:B------:R-:W3:Y:S04]  /*a0c0*/  LDL.LU R12, [R1+0x318] ;  /* 0x00031800010c7983 */ /* 0x000ee80000300800 */
[----:B------:R-:W3:Y:S04]  /*a0d0*/  LDL.LU R13, [R1+0x31c] ;  /* 0x00031c00010d7983 */ /* 0x000ee80000300800 */
[----:B--2---:R1:W-:Y:S04]  /*a0e0*/  LDGSTS.E [R8+0x5e000], [R2.64], P2 ;  /* 0x5e00000002087fae */ /* 0x0043e80009121846 */
[----:B-1----:R-:W2:Y:S01]  /*a0f0*/  LDL.LU.64 R2, [R1+0x1e0] ;  /* 0x0001e00001027983 */ /* 0x002ea20000300a00 */
[----:B----4-:R-:W-:Y:S01]  /*a100*/  IMAD.WIDE R4, R9, 0x4, R4 ;  /* 0x0000000409047825 */ /* 0x010fe200078e0204 */
[----:B------:R-:W-:-:S02]  /*a110*/  ISETP.NE.U32.AND P2, PT, R28, RZ, PT ;  /* 0x000000ff1c00720c */ /* 0x000fc40003f45070 */
[----:B------:R-:W4:Y:S04]  /*a120*/  LDL.LU R28, [R1+0x314] ;  /* 0x00031400011c7983 */ /* 0x000f280000300800 */
[----:B------:R3:W-:Y:S01]  /*a130*/  LDGSTS.E [R8+0x5f000], [R4.64], P6 ;  /* 0x5f00000004087fae */ /* 0x0007e2000b121846 */
[----:B------:R-:W-:Y:S01]  /*a140*/  ISETP.NE.U32.AND P6, PT, R19, RZ, PT ;  /* 0x000000ff1300720c */ /* 0x000fe20003fc5070 */
[C---:B---3--:R-:W-:Y:S02]  /*a150*/  IMAD.WIDE R4, R9.reuse, 0x4, R6 ;  /* 0x0000000409047825 */ /* 0x048fe400078e0206 */
[----:B------:R-:W3:Y:S04]  /*a160*/  LDL.LU.64 R6, [R1+0x268] ;  /* 0x0002680001067983 */ /* 0x000ee80000300a00 */
[----:B------:R-:W3:Y:S04]  /*a170*/  LDL.LU R8, [R1+0x324] ;  /* 0x0003240001087983 */ /* 0x000ee80000300800 */
[----:B------:R-:W3:Y:S01]  /*a180*/  LDL.LU R19, [R1+0xa38] ;  /* 0x000a380001137983 */ /* 0x000ee20000300800 */
[----:B--2---:R-:W-:-:S05]  /*a190*/  IMAD.WIDE R2, R9, 0x4, R2 ;  /* 0x0000000409027825 */ /* 0x004fca00078e0202 */
[----:B------:R1:W-:Y:S01]  /*a1a0*/  LDGSTS.E [R0+0x50800], [R2.64], P3 ;  /* 0x5080000002007fae */ /* 0x0003e20009921846 */
[----:B------:R-:W-:-:S03]  /*a1b0*/  ISETP.NE.U32.AND P3, PT, R16, RZ, PT ;  /* 0x000000ff1000720c */ /* 0x000fc60003f65070 */
[----:B------:R2:W-:Y:S04]  /*a1c0*/  LDGSTS.E [R0+0x51800], [R4.64], P0 ;  /* 0x5180000004007fae */ /* 0x0005e80008121846 */
[----:B-1----:R-:W3:Y:S04]  /*a1d0*/  LDL.LU.64 R2, [R1+0x200] ;  /* 0x0002000001027983 */ /* 0x002ee80000300a00 */
[----:B------:R-:W4:Y:S04]  /*a1e0*/  LDL.LU R16, [R1+0xa34] ;  /* 0x000a340001107983 */ /* 0x000f280000300800 */
[----:B--2---:R-:W2:Y:S01]  /*a1f0*/  LDL.LU.64 R4, [R1+0x220] ;  /* 0x0002200001047983 */ /* 0x004ea20000300a00 */
[----:B------:R-:W-:-:S03]  /*a200*/  ISETP.NE.U32.AND P0, PT, R17, RZ, PT ;  /* 0x000000ff1100720c */ /* 0x000fc60003f05070 */
[----:B------:R-:W4:Y:S01]  /*a210*/  LDL.LU R17, [R1+0xa30] ;  /* 0x000a300001117983 */ /* 0x000f220000300800 */
[----:B---3--:R-:W-:-:S05]  /*a220*/  IMAD.WIDE R2, R9, 0x4, R2 ;  /* 0x0000000409027825 */ /* 0x008fca00078e0202 */
[----:B------:R1:W-:Y:S01]  /*a230*/  LDGSTS.E [R0+0x52800], [R2.64], P4 ;  /* 0x5280000002007fae */ /* 0x0003e2000a121846 */
[----:B--2---:R-:W-:Y:S01]  /*a240*/  IMAD.WIDE R4, R9, 0x4, R4 ;  /* 0x0000000409047825 */ /* 0x004fe200078e0204 */
[----:B------:R-:W-:-:S04]  /*a250*/  ISETP.NE.U32.AND P4, PT, R14, RZ, PT ;  /* 0x000000ff0e00720c */ /* 0x000fc80003f85070 */
[----:B------:R2:W-:Y:S01]  /*a260*/  LDGSTS.E [R0+0x53800], [R4.64], P5 ;  /* 0x5380000004007fae */ /* 0x0005e2000a921846 */
[----:B-1----:R-:W-:-:S03]  /*a270*/  IMAD.WIDE R2, R9, 0x4, R10 ;  /* 0x0000000409027825 */ /* 0x002fc600078e020a */
[----:B------:R-:W3:Y:S01]  /*a280*/  LDL.LU.64 R10, [R1+0x248] ;  /* 0x00024800010a7983 */ /* 0x000ee20000300a00 */
[----:B------:R-:W-:-:S03]  /*a290*/  ISETP.NE.U32.AND P5, PT, R15, RZ, PT ;  /* 0x000000ff0f00720c */ /* 0x000fc60003fa5070 */
[----:B------:R-:W3:Y:S04]  /*a2a0*/  LDL.LU R14, [R1+0xa2c] ;  /* 0x000a2c00010e7983 */ /* 0x000ee80000300800 */
[----:B--2---:R-:W2:Y:S04]  /*a2b0*/  LDL.LU.64 R4, [R1+0x210] ;  /* 0x0002100001047983 */ /* 0x004ea80000300a00 */
[----:B------:R-:W3:Y:S04]  /*a2c0*/  LDL.LU R15, [R1+0xa28] ;  /* 0x000a2800010f7983 */ /* 0x000ee80000300800 */
[----:B------:R1:W-:Y:S04]  /*a2d0*/  LDGSTS.E [R0+0x54800], [R2.64], P2 ;  /* 0x5480000002007fae */ /* 0x0003e80009121846 */
[----:B-1----:R-:W3:Y:S01]  /*a2e0*/  LDL.LU.64 R2, [R1+0x290] ;  /* 0x0002900001027983 */ /* 0x002ee20000300a00 */
[----:B------:R-:W-:-:S03]  /*a2f0*/  ISETP.NE.U32.AND P2, PT, R29, RZ, PT ;  /* 0x000000ff1d00720c */ /* 0x000fc60003f45070 */
[----:B------:R-:W4:Y:S01]  /*a300*/  LDL R29, [R1+0x6a4] ;  /* 0x0006a400011d7983 */ /* 0x000f220000100800 */
[----:B--2---:R-:W-:-:S05]  /*a310*/  IMAD.WIDE R4, R9, 0x4, R4 ;  /* 0x0000000409047825 */ /* 0x004fca00078e0204 */
[----:B------:R1:W-:Y:S01]  /*a320*/  LDGSTS.E [R0+0x55800], [R4.64], P6 ;  /* 0x5580000004007fae */ /* 0x0003e2000b121846 */
[----:B------:R-:W-:-:S03]  /*a330*/  ISETP.NE.U32.AND P6, PT, R12, RZ, PT ;  /* 0x000000ff0c00720c */ /* 0x000fc60003fc5070 */
[----:B-1----:R-:W2:Y:S01]  /*a340*/  LDL.LU.64 R4, [R1+0x288] ;  /* 0x0002880001047983 */ /* 0x002ea20000300a00 */
[----:B---3--:R-:W-:-:S03]  /*a350*/  IMAD.WIDE R2, R9, 0x4, R2 ;  /* 0x0000000409027825 */ /* 0x008fc600078e0202 */
[----:B------:R-:W3:Y:S04]  /*a360*/  LDL.LU R12, [R1+0xa24] ;  /* 0x000a2400010c7983 */ /* 0x000ee80000300800 */
[----:B------:R1:W-:Y:S04]  /*a370*/  LDGSTS.E [R0+0x56800], [R2.64], P3 ;  /* 0x5680000002007fae */ /* 0x0003e80009921846 */
[----:B-1----:R-:W3:Y:S01]  /*a380*/  LDL.LU.64 R2, [R1+0x280] ;  /* 0x0002800001027983 */ /* 0x002ee20000300a00 */
[----:B------:R-:W-:-:S03]  /*a390*/  ISETP.NE.U32.AND P3, PT, R13, RZ, PT ;  /* 0x000000ff0d00720c */ /* 0x000fc60003f65070 */
[----:B------:R-:W3:Y:S01]  /*a3a0*/  LDL.LU R13, [R1+0xa20] ;  /* 0x000a2000010d7983 */ /* 0x000ee20000300800 */
[----:B--2---:R-:W-:-:S05]  /*a3b0*/  IMAD.WIDE R4, R9, 0x4, R4 ;  /* 0x0000000409047825 */ /* 0x004fca00078e0204 */
[----:B------:R1:W-:Y:S01]  /*a3c0*/  LDGSTS.E [R0+0x57800], [R4.64], P0 ;  /* 0x5780000004007fae */ /* 0x0003e20008121846 */
[----:B----4-:R-:W-:-:S03]  /*a3d0*/  ISETP.NE.U32.AND P0, PT, R28, RZ, PT ;  /* 0x000000ff1c00720c */ /* 0x010fc60003f05070 */
[----:B-1----:R-:W2:Y:S01]  /*a3e0*/  LDL.LU.64 R4, [R1+0x278] ;  /* 0x0002780001047983 */ /* 0x002ea20000300a00 */
[----:B---3--:R-:W-:-:S03]  /*a3f0*/  IMAD.WIDE R2, R9, 0x4, R2 ;  /* 0x0000000409027825 */ /* 0x008fc600078e0202 */
[----:B------:R-:W3:Y:S04]  /*a400*/  LDL.LU R28, [R1+0xa1c] ;  /* 0x000a1c00011c7983 */ /* 0x000ee80000300800 */
[----:B------:R1:W-:Y:S04]  /*a410*/  LDGSTS.E [R0+0x58800], [R2.64], P4 ;  /* 0x5880000002007fae */ /* 0x0003e8000a121846 */
[----:B-1----:R-:W4:Y:S01]  /*a420*/  LDL.LU.64 R2, [R1+0x270] ;  /* 0x0002700001027983 */ /* 0x002f220000300a00 */
[----:B------:R-:W-:-:S04]  /*a430*/  IMAD.WIDE R6, R9, 0x4, R6 ;  /* 0x0000000409067825 */ /* 0x000fc800078e0206 */
[----:B--2---:R-:W-:-:S05]  /*a440*/  IMAD.WIDE R4, R9, 0x4, R4 ;  /* 0x0000000409047825 */ /* 0x004fca00078e0204 */
[----:B------:R1:W-:Y:S01]  /*a450*/  LDGSTS.E [R0+0x59800], [R4.64], P5 ;  /* 0x5980000004007fae */ /* 0x0003e2000a921846 */
[----:B---3--:R-:W-:-:S03]  /*a460*/  ISETP.NE.U32.AND P5, PT, R28, RZ, PT ;  /* 0x000000ff1c00720c */ /* 0x008fc60003fa5070 */
[----:B-1----:R-:W2:Y:S01]  /*a470*/  LDL.LU.64 R4, [R1+0x258] ;  /* 0x0002580001047983 */ /* 0x002ea20000300a00 */
[----:B----4-:R-:W-:-:S03]  /*a480*/  IMAD.WIDE R2, R9, 0x4, R2 ;  /* 0x0000000409027825 */ /* 0x010fc600078e0202 */
[----:B------:R1:W5:Y:S04]  /*a490*/  LDL.LU R28, [R1+0xa18] ;  /* 0x000a1800011c7983 */ /* 0x0003680000300800 */
[----:B------:R3:W-:Y:S04]  /*a4a0*/  LDGSTS.E [R0+0x5a800], [R2.64], P2 ;  /* 0x5a80000002007fae */ /* 0x0007e80009121846 */
[----:B------:R4:W-:Y:S04]  /*a4b0*/  LDGSTS.E [R0+0x5b800], [R6.64], P6 ;  /* 0x5b80000006007fae */ /* 0x0009e8000b121846 */
[----:B---3--:R-:W3:Y:S04]  /*a4c0*/  LDL.LU.64 R2, [R1+0x260] ;  /* 0x0002600001027983 */ /* 0x008ee80000300a00 */
[----:B----4-:R-:W4:Y:S04]  /*a4d0*/  LDL.LU.64 R6, [R1+0x250] ;  /* 0x0002500001067983 */ /* 0x010f280000300a00 */
[----:B------:R-:W4:Y:S01]  /*a4e0*/  LDL R0, [R1+0x8fc] ;  /* 0x0008fc0001007983 */ /* 0x000f220000100800 */
[----:B------:R-:W-:Y:S01]  /*a4f0*/  ISETP.NE.U32.AND P4, PT, R8, RZ, PT ;  /* 0x000000ff0800720c */ /* 0x000fe20003f85070 */
[----:B--2---:R-:W-:-:S04]  /*a500*/  IMAD.WIDE R4, R9, 0x4, R4 ;  /* 0x0000000409047825 */ /* 0x004fc800078e0204 */
[----:B---3--:R-:W-:-:S04]  /*a510*/  IMAD.WIDE R2, R9, 0x4, R2 ;  /* 0x0000000409027825 */ /* 0x008fc800078e0202 */
[----:B----4-:R-:W-:-:S04]  /*a520*/  IMAD.WIDE R6, R9, 0x4, R6 ;  /* 0x0000000409067825 */ /* 0x010fc800078e0206 */
[----:B------:R-:W-:Y:S01]  /*a530*/  IMAD.WIDE R8, R9, 0x4, R10 ;  /* 0x0000000409087825 */ /* 0x000fe200078e020a */
[----:B------:R2:W-:Y:S04]  /*a540*/  LDGSTS.E [R0+0x5c800], [R2.64], P3 ;  /* 0x5c80000002007fae */ /* 0x0005e80009921846 */
[----:B------:R-:W2:Y:S04]  /*a550*/  LDL.LU.64 R10, [R1+0xa10] ;  /* 0x000a1000010a7983 */ /* 0x000ea80000300a00 */
[----:B------:R4:W-:Y:S04]  /*a560*/  LDGSTS.E [R0+0x5d800], [R4.64], P0 ;  /* 0x5d80000004007fae */ /* 0x0009e80008121846 */
[----:B--2---:R-:W2:Y:S04]  /*a570*/  LDL.LU.64 R2, [R1+0x40] ;  /* 0x0000400001027983 */ /* 0x004ea80000300a00 */
[----:B------:R1:W-:Y:S04]  /*a580*/  LDGSTS.E [R0+0x5e800], [R6.64], P4 ;  /* 0x5e80000006007fae */ /* 0x0003e8000a121846 */
[----:B----4-:R-:W4:Y:S01]  /*a590*/  LDL.LU.64 R4, [R1+0x48] ;  /* 0x0000480001047983 */ /* 0x010f220000300a00 */
[----:B-1----:R-:W-:-:S03]  /*a5a0*/  IMAD.MOV.U32 R0, RZ, RZ, c[0x0][0x18c] ;  /* 0x00006300ff007624 */ /* 0x002fc600078e00ff */
[----:B------:R-:W2:Y:S01]  /*a5b0*/  LDL.LU.64 R6, [R1+0x38] ;  /* 0x0000380001067983 */ /* 0x000ea20000300a00 */
[----:B------:R-:W-:-:S04]  /*a5c0*/  IMAD.SHL.U32 R0, R0, 0x40, RZ ;  /* 0x0000004000007824 */ /* 0x000fc800078e00ff */
[----:B--2---:R-:W-:Y:S02]  /*a5d0*/  IMAD.WIDE R2, R0, 0x4, R2 ;  /* 0x0000000400027825 */ /* 0x004fe400078e0202 */
[----:B------:R-:W2:Y:S04]  /*a5e0*/  LDL R0, [R1+0x8fc] ;  /* 0x0008fc0001007983 */ /* 0x000ea80000100800 */
[----:B--2---:R1:W-:Y:S04]  /*a5f0*/  LDGSTS.E [R0+0x5f800], [R8.64], P5 ;  /* 0x5f80000008007fae */ /* 0x0043e8000a921846 */
[----:B------:R-:W0:Y:S04]  /*a600*/  LDGDEPBAR ;  /* 0x00000000000079af */ /* 0x000e280000000000 */
[----:B------:R2:W-:Y:S04]  /*a610*/  LDGSTS.E [R29+0x20000], [R2.64], P1 ;  /* 0x20000000021d7fae */ /* 0x0005e80008921846 */
[----:B-1----:R-:W3:Y:S04]  /*a620*/  LDL.LU.64 R8, [R1+0x88] ;  /* 0x0000880001087983 */ /* 0x002ee80000300a00 */
[----:B--2---:R-:W2:Y:S01]  /*a630*/  LDL.LU.64 R2, [R1+0x50] ;  /* 0x0000500001027983 */ /* 0x004ea20000300a00 */
[----:B------:R-:W-:-:S04]  /*a640*/  IMAD.MOV.U32 R0, RZ, RZ, c[0x0][0x18c] ;  /* 0x00006300ff007624 */ /* 0x000fc800078e00ff */
[----:B------:R-:W-:-:S04]  /*a650*/  IMAD.SHL.U32 R0, R0, 0x40, RZ ;  /* 0x0000004000007824 */ /* 0x000fc800078e00ff */
[----:B----4-:R-:W-:-:S04]  /*a660*/  IMAD.WIDE R4, R0, 0x4, R4 ;  /* 0x0000000400047825 */ /* 0x010fc800078e0204 */
[C---:B------:R-:W-:Y:S01]  /*a670*/  IMAD.WIDE R6, R0.reuse, 0x4, R6 ;  /* 0x0000000400067825 */ /* 0x040fe200078e0206 */
[----:B------:R1:W-:Y:S04]  /*a680*/  LDGSTS.E [R29+0x20800], [R4.64], P1 ;  /* 0x20800000041d7fae */ /* 0x0003e80008921846 */
[----:B------:R4:W-:Y:S04]  /*a690*/  LDGSTS.E [R29+0x21000], [R6.64], P1 ;  /* 0x21000000061d7fae */ /* 0x0009e80008921846 */
[----:B-1----:R-:W3:Y:S04]  /*a6a0*/  LDL.LU.64 R4, [R1+0x58] ;  /* 0x0000580001047983 */ /* 0x002ee80000300a00 */
[----:B----4-:R-:W4:Y:S01]  /*a6b0*/  LDL.LU.64 R6, [R1+0x60] ;  /* 0x0000600001067983 */ /* 0x010f220000300a00 */
[----:B--2---:R-:W-:-:S05]  /*a6c0*/  IMAD.WIDE R2, R0, 0x4, R2 ;  /* 0x0000000400027825 */ /* 0x004fca00078e0202 */
[----:B------:R1:W-:Y:S04]  /*a6d0*/  LDGSTS.E [R29+0x21800], [R2.64], P1 ;  /* 0x21800000021d7fae */ /* 0x0003e80008921846 */
[----:B-1----:R-:W2:Y:S01]  /*a6e0*/  LDL.LU.64 R2, [R1+0x68] ;  /* 0x0000680001027983 */ /* 0x002ea20000300a00 */
[----:B---3--:R-:W-:-:S04]  /*a6f0*/  IMAD.WIDE R4, R0, 0x4, R4 ;  /* 0x0000000400047825 */ /* 0x008fc800078e0204 */
[C---:B----4-:R-:W-:Y:S01]  /*a700*/  IMAD.WIDE R6, R0.reuse, 0x4, R6 ;  /* 0x0000000400067825 */ /* 0x050fe200078e0206 */
[----:B------:R1:W-:Y:S04]  /*a710*/  LDGSTS.E [R29+0x22000], [R4.64], P1 ;  /* 0x22000000041d7fae */ /* 0x0003e80008921846 */
[----:B------:R3:W-:Y:S04]  /*a720*/  LDGSTS.E [R29+0x22800], [R6.64], P1 ;  /* 0x22800000061d7fae */ /* 0x0007e80008921846 */
[----:B-1----:R-:W4:Y:S04]  /*a730*/  LDL.LU.64 R4, [R1+0x70] ;  /* 0x0000700001047983 */ /* 0x002f280000300a00 */
[----:B---3--:R-:W3:Y:S01]  /*a740*/  LDL.LU.64 R6, [R1+0x80] ;  /* 0x0000800001067983 */ /* 0x008ee20000300a00 */
[----:B--2---:R-:W-:-:S05]  /*a750*/  IMAD.WIDE R2, R0, 0x4, R2 ;  /* 0x0000000400027825 */ /* 0x004fca00078e0202 */
[----:B------:R1:W-:Y:S04]  /*a760*/  LDGSTS.E [R29+0x23000], [R2.64], P1 ;  /* 0x23000000021d7fae */ /* 0x0003e80008921846 */
[----:B-1----:R-:W2:Y:S01]  /*a770*/  LDL.LU.64 R2, [R1+0x78] ;  /* 0x0000780001027983 */ /* 0x002ea20000300a00 */
[----:B------:R-:W-:-:S04]  /*a780*/  IMAD.WIDE R10, R0, 0x4, R10 ;  /* 0x00000004000a7825 */ /* 0x000fc800078e020a */
[----:B----4-:R-:W-:-:S05]  /*a790*/  IMAD.WIDE R4, R0, 0x4, R4 ;  /* 0x0000000400047825 */ /* 0x010fca00078e0204 */
[----:B------:R3:W-:Y:S04]  /*a7a0*/  LDGSTS.E [R29+0x23800], [R4.64], P1 ;  /* 0x23800000041d7fae */ /* 0x0007e80008921846 */
[----:B------:R1:W-:Y:S01]  /*a7b0*/  LDGSTS.E [R29+0x24000], [R10.64], P1 ;  /* 0x240000000a1d7fae */ /* 0x0003e20008921846 */
[----:B---3--:R-:W-:-:S03]  /*a7c0*/  IMAD.WIDE R4, R0, 0x4, R6 ;  /* 0x0000000400047825 */ /* 0x008fc600078e0206 */
[----:B-1----:R-:W3:Y:S01]  /*a7d0*/  LDL.LU.64 R10, [R1+0xf0] ;  /* 0x0000f000010a7983 */ /* 0x002ee20000300a00 */
[----:B------:R-:W-:-:S03]  /*a7e0*/  IMAD.WIDE R6, R0, 0x4, R8 ;  /* 0x0000000400067825 */ /* 0x000fc600078e0208 */
[----:B------:R-:W4:Y:S01]  /*a7f0*/  LDL.LU.64 R8, [R1+0xf8] ;  /* 0x0000f80001087983 */ /* 0x000f220000300a00 */
[----:B--2---:R-:W-:-:S05]  /*a800*/  IMAD.WIDE R2, R0, 0x4, R2 ;  /* 0x0000000400027825 */ /* 0x004fca00078e0202 */
[----:B------:R1:W-:Y:S04]  /*a810*/  LDGSTS.E [R29+0x24800], [R2.64], P1 ;  /* 0x24800000021d7fae */ /* 0x0003e80008921846 */
[----:B------:R2:W-:Y:S01]  /*a820*/  LDGSTS.E [R29+0x25000], [R4.64], P1 ;  /* 0x25000000041d7fae */ /* 0x0005e20008921846 */
[----:B------:R-:W-:-:S03]  /*a830*/  IMAD.WIDE R12, R0, 0x4, R12 ;  /* 0x00000004000c7825 */ /* 0x000fc600078e020c */
[----:B------:R2:W-:Y:S04]  /*a840*/  LDGSTS.E [R29+0x25800], [R6.64], P1 ;  /* 0x25800000061d7fae */ /* 0x0005e80008921846 */
[----:B-1----:R-:W3:Y:S04]  /*a850*/  LDL.LU.64 R2, [R1+0x90] ;  /* 0x0000900001027983 */ /* 0x002ee80000300a00 */
[----:B--2---:R-:W2:Y:S04]  /*a860*/  LDL.LU.64 R4, [R1+0x98] ;  /* 0x0000980001047983 */ /* 0x004ea80000300a00 */
[----:B------:R-:W4:Y:S04]  /*a870*/  LDL.LU.64 R6, [R1+0xa0] ;  /* 0x0000a00001067983 */ /* 0x000f280000300a00 */
[----:B------:R1:W-:Y:S04]  /*a880*/  LDGSTS.E [R29+0x26000], [R12.64], P1 ;  /* 0x260000000c1d7fae */ /* 0x0003e80008921846 */
[----:B-1----:R-:W4:Y:S01]  /*a890*/  LDL.LU.64 R12, [R1+0xe8] ;  /* 0x0000e800010c7983 */ /* 0x002f220000300a00 */
[----:B---3--:R-:W-:-:S04]  /*a8a0*/  IMAD.WIDE R2, R0, 0x4, R2 ;  /* 0x0000000400027825 */ /* 0x008fc800078e0202 */
[C---:B--2---:R-:W-:Y:S01]  /*a8b0*/  IMAD.WIDE R4, R0.reuse, 0x4, R4 ;  /* 0x0000000400047825 */ /* 0x044fe200078e0204 */
[----:B------:R1:W-:Y:S04]  /*a8c0*/  LDGSTS.E [R29+0x26800], [R2.64], P1 ;  /* 0x26800000021d7fae */ /* 0x0003e80008921846 */
[----:B------:R2:W-:Y:S04]  /*a8d0*/  LDGSTS.E [R29+0x27000], [R4.64], P1 ;  /* 0x27000000041d7fae */ /* 0x0005e80008921846 */
[----:B-1----:R-:W3:Y:S04]  /*a8e0*/  LDL.LU.64 R2, [R1+0xa8] ;  /* 0x0000a80001027983 */ /* 0x002ee80000300a00 */
[----:B--2---:R-:W2:Y:S01]  /*a8f0*/  LDL.LU.64 R4, [R1+0xb0] ;  /* 0x0000b00001047983 */ /* 0x004ea20000300a00 */
[----:B----4-:R-:W-:-:S05]  /*a900*/  IMAD.WIDE R6, R0, 0x4, R6 ;  /* 0x0000000400067825 */ /* 0x010fca00078e0206 */
        /* <DEDUP_REMOVED lines=18> */
[----:B------:R1:W-:Y:S02]  /*aa30*/  LDGSTS.E [R29+0x2a800], [R6.64], P1 ;  /* 0x2a800000061d7fae */ /* 0x0003e40008921846 */
[C---:B-1----:R-:W-:Y:S02]  /*aa40*/  IMAD.WIDE R6, R0.reuse, 0x4, R12 ;  /* 0x0000000400067825 */ /* 0x042fe400078e020c */
[----:B------:R-:W4:Y:S02]  /*aa50*/  LDL.LU.64 R12, [R1+0x158] ;  /* 0x00015800010c7983 */ /* 0x000f240000300a00 */
[----:B---3--:R-:W-:-:S04]  /*aa60*/  IMAD.WIDE R2, R0, 0x4, R2 ;  /* 0x0000000400027825 */ /* 0x008fc800078e0202 */
[C---:B--2---:R-:W-:Y:S01]  /*aa70*/  IMAD.WIDE R4, R0.reuse, 0x4, R4 ;  /* 0x0000000400047825 */ /* 0x044fe200078e0204 */
[----:B------:R1:W-:Y:S04]  /*aa80*/  LDGSTS.E [R29+0x2b000], [R2.64], P1 ;  /* 0x2b000000021d7fae */ /* 0x0003e80008921846 */
[----:B------:R2:W-:Y:S04]  /*aa90*/  LDGSTS.E [R29+0x2b800], [R4.64], P1 ;  /* 0x2b800000041d7fae */ /* 0x0005e80008921846 */
[----:B------:R3:W-:Y:S01]  /*aaa0*/  LDGSTS.E [R29+0x2c000], [R6.64], P1 ;  /* 0x2c000000061d7fae */ /* 0x0007e20008921846 */
[----:B-1----:R-:W-:-:S03]  /*aab0*/  IMAD.WIDE R2, R0, 0x4, R10 ;  /* 0x0000000400027825 */ /* 0x002fc600078e020a */
[----:B------:R-:W4:Y:S01]  /*aac0*/  LDL.LU.64 R10, [R1+0x160] ;  /* 0x00016000010a7983 */ /* 0x000f220000300a00 */
[----:B--2---:R-:W-:-:S03]  /*aad0*/  IMAD.WIDE R4, R0, 0x4, R8 ;  /* 0x0000000400047825 */ /* 0x004fc600078e0208 */
[----:B------:R-:W2:Y:S04]  /*aae0*/  LDL.LU.64 R8, [R1+0x168] ;  /* 0x0001680001087983 */ /* 0x000ea80000300a00 */
[----:B---3--:R-:W3:Y:S04]  /*aaf0*/  LDL.LU.64 R6, [R1+0x100] ;  /* 0x0001000001067983 */ /* 0x008ee80000300a00 */
[----:B------:R1:W-:Y:S04]  /*ab00*/  LDGSTS.E [R29+0x2c800], [R2.64], P1 ;  /* 0x2c800000021d7fae */ /* 0x0003e80008921846 */
[----:B------:R1:W-:Y:S04]  /*ab10*/  LDGSTS.E [R29+0x2d000], [R4.64], P1 ;  /* 0x2d000000041d7fae */ /* 0x0003e80008921846 */
[----:B-1----:R-:W2:Y:S04]  /*ab20*/  LDL.LU.64 R2, [R1+0x108] ;  /* 0x0001080001027983 */ /* 0x002ea80000300a00 */
[----:B------:R-:W4:Y:S01]  /*ab30*/  LDL.LU.64 R4, [R1+0x110] ;  /* 0x0001100001047983 */ /* 0x000f220000300a00 */
[----:B---3--:R-:W-:-:S05]  /*ab40*/  IMAD.WIDE R6, R0, 0x4, R6 ;  /* 0x0000000400067825 */ /* 0x008fca00078e0206 */
[----:B------:R1:W-:Y:S01]  /*ab50*/  LDGSTS.E [R29+0x2d800], [R6.64], P1 ;  /* 0x2d800000061d7fae */ /* 0x0003e20008921846 */
[----:B--2---:R-:W-:-:S03]  /*ab60*/  IMAD.WIDE R2, R0, 0x4, R2 ;  /* 0x0000000400027825 */ /* 0x004fc600078e0202 */
[----:B-1----:R-:W2:Y:S04]  /*ab70*/  LDL.LU.64 R6, [R1+0x118] ;  /* 0x0001180001067983 */ /* 0x002ea80000300a00 */
[----:B------:R1:W-:Y:S04]  /*ab80*/  LDGSTS.E [R29+0x2e000], [R2.64], P1 ;  /* 0x2e000000021d7fae */ /* 0x0003e80008921846 */
[----:B-1----:R-:W3:Y:S01]  /*ab90*/  LDL.LU.64 R2, [R1+0x120] ;  /* 0x0001200001027983 */ /* 0x002ee20000300a00 */
[----:B----4-:R-:W-:-:S05]  /*aba0*/  IMAD.WIDE R4, R0, 0x4, R4 ;  /* 0x0000000400047825 */ /* 0x010fca00078e0204 */
[----:B------:R1:W-:Y:S04]  /*abb0*/  LDGSTS.E [R29+0x2e800], [R4.64], P1 ;  /* 0x2e800000041d7fae */ /* 0x0003e80008921846 */
[----:B-1----:R-:W4:Y:S01]  /*abc0*/  LDL.LU.64 R4, [R1+0x128] ;  /* 0x0001280001047983 */ /* 0x002f220000300a00 */
[----:B--2---:R-:W-:-:S05]  /*abd0*/  IMAD.WIDE R6, R0, 0x4, R6 ;  /* 0x0000000400067825 */ /* 0x004fca00078e0206 */
[----:B------:R1:W-:Y:S01]  /*abe0*/  LDGSTS.E [R29+0x2f000], [R6.64], P1 ;  /* 0x2f000000061d7fae */ /* 0x0003e20008921846 */
[----:B---3--:R-:W-:-:S03]  /*abf0*/  IMAD.WIDE R2, R0, 0x4, R2 ;  /* 0x0000000400027825 */ /* 0x008fc600078e0202 */
        /* <DEDUP_REMOVED lines=12> */
[----:B----4-:R-:W-:-:S04]  /*acc0*/  IMAD.WIDE R4, R0, 0x4, R4 ;  /* 0x0000000400047825 */ /* 0x010fc800078e0204 */
[C---:B------:R-:W-:Y:S01]  /*acd0*/  IMAD.WIDE R14, R0.reuse, 0x4, R14 ;  /* 0x00000004000e7825 */ /* 0x040fe200078e020e */
[----:B------:R1:W-:Y:S03]  /*ace0*/  LDGSTS.E [R29+0x31800], [R4.64], P1 ;  /* 0x31800000041d7fae */ /* 0x0003e60008921846 */
[----:B-1----:R-:W-:-:S04]  /*acf0*/  IMAD.WIDE R4, R0, 0x4, R12 ;  /* 0x0000000400047825 */ /* 0x002fc800078e020c */
[----:B--2---:R-:W-:-:S05]  /*ad00*/  IMAD.WIDE R6, R0, 0x4, R6 ;  /* 0x0000000400067825 */ /* 0x004fca00078e0206 */
[----:B------:R1:W-:Y:S04]  /*ad10*/  LDGSTS.E [R29+0x32000], [R6.64], P1 ;  /* 0x32000000061d7fae */ /* 0x0003e80008921846 */
[----:B------:R2:W-:Y:S01]  /*ad20*/  LDGSTS.E [R29+0x32800], [R14.64], P1 ;  /* 0x328000000e1d7fae */ /* 0x0005e20008921846 */
[----:B---3--:R-:W-:-:S04]  /*ad30*/  IMAD.WIDE R2, R0, 0x4, R2 ;  /* 0x0000000400027825 */ /* 0x008fc800078e0202 */
[C---:B-1----:R-:W-:Y:S01]  /*ad40*/  IMAD.WIDE R6, R0.reuse, 0x4, R10 ;  /* 0x0000000400067825 */ /* 0x042fe200078e020a */
[----:B------:R1:W-:Y:S04]  /*ad50*/  LDGSTS.E [R29+0x33000], [R2.64], P1 ;  /* 0x33000000021d7fae */ /* 0x0003e80008921846 */
[----:B--2---:R-:W2:Y:S04]  /*ad60*/  LDL.LU.64 R14, [R1+0x1f8] ;  /* 0x0001f800010e7983 */ /* 0x004ea80000300a00 */
[----:B------:R-:W3:Y:S01]  /*ad70*/  LDL.LU.64 R12, [R1+0x208] ;  /* 0x00020800010c7983 */ /* 0x000ee20000300a00 */
[----:B-1----:R-:W-:-:S03]  /*ad80*/  IMAD.WIDE R2, R0, 0x4, R8 ;  /* 0x0000000400027825 */ /* 0x002fc600078e0208 */
[----:B------:R-:W4:Y:S04]  /*ad90*/  LDL.LU.64 R10, [R1+0x228] ;  /* 0x00022800010a7983 */ /* 0x000f280000300a00 */
[----:B------:R-:W2:Y:S04]  /*ada0*/  LDL.LU.64 R8, [R1+0x230] ;  /* 0x0002300001087983 */ /* 0x000ea80000300a00 */
[----:B------:R1:W-:Y:S04]  /*adb0*/  LDGSTS.E [R29+0x33800], [R4.64], P1 ;  /* 0x33800000041d7fae */ /* 0x0003e80008921846 */
[----:B------:R1:W-:Y:S04]  /*adc0*/  LDGSTS.E [R29+0x34000], [R6.64], P1 ;  /* 0x34000000061d7fae */ /* 0x0003e80008921846 */
[----:B------:R1:W-:Y:S04]  /*add0*/  LDGSTS.E [R29+0x34800], [R2.64], P1 ;  /* 0x34800000021d7fae */ /* 0x0003e80008921846 */
[----:B-1----:R-:W2:Y:S04]  /*ade0*/  LDL.LU.64 R4, [R1+0x170] ;  /* 0x0001700001047983 */ /* 0x002ea80000300a00 */
[----:B------:R-:W3:Y:S04]  /*adf0*/  LDL.LU.64 R6, [R1+0x178] ;  /* 0x0001780001067983 */ /* 0x000ee80000300a00 */
[----:B------:R-:W4:Y:S01]  /*ae00*/  LDL.LU.64 R2, [R1+0x180] ;  /* 0x0001800001027983 */ /* 0x000f220000300a00 */
[----:B--2---:R-:W-:-:S04]  /*ae10*/  IMAD.WIDE R4, R0, 0x4, R4 ;  /* 0x0000000400047825 */ /* 0x004fc800078e0204 */
[C---:B---3--:R-:W-:Y:S01]  /*ae20*/  IMAD.WIDE R6, R0.reuse, 0x4, R6 ;  /* 0x0000000400067825 */ /* 0x048fe200078e0206 */
[----:B------:R1:W-:Y:S03]  /*ae30*/  LDGSTS.E [R29+0x35000], [R4.64], P1 ;  /* 0x35000000041d7fae */ /* 0x0003e60008921846 */
[C---:B----4-:R-:W-:Y:S01]  /*ae40*/  IMAD.WIDE R2, R0.reuse, 0x4, R2 ;  /* 0x0000000400027825 */ /* 0x050fe200078e0202 */
[----:B------:R2:W-:Y:S04]  /*ae50*/  LDGSTS.E [R29+0x35800], [R6.64], P1 ;  /* 0x35800000061d7fae */ /* 0x0005e80008921846 */
[----:B------:R3:W-:Y:S04]  /*ae60*/  LDGSTS.E [R29+0x36000], [R2.64], P1 ;  /* 0x36000000021d7fae */ /* 0x0007e80008921846 */
[----:B-1----:R-:W4:Y:S04]  /*ae70*/  LDL.LU.64 R4, [R1+0x188] ;  /* 0x0001880001047983 */ /* 0x002f280000300a00 */
[----:B--2---:R-:W2:Y:S04]  /*ae80*/  LDL.LU.64 R6, [R1+0x190] ;  /* 0x0001900001067983 */ /* 0x004ea80000300a00 */
[----:B---3--:R-:W3:Y:S01]  /*ae90*/  LDL.LU.64 R2, [R1+0x198] ;  /* 0x0001980001027983 */ /* 0x008ee20000300a00 */
[----:B----4-:R-:W-:-:S04]  /*aea0*/  IMAD.WIDE R4, R0, 0x4, R4 ;  /* 0x0000000400047825 */ /* 0x010fc800078e0204 */
[C---:B--2---:R-:W-:Y:S01]  /*aeb0*/  IMAD.WIDE R6, R0.reuse, 0x4, R6 ;  /* 0x0000000400067825 */ /* 0x044fe200078e0206 */
[----:B------:R1:W-:Y:S03]  /*aec0*/  LDGSTS.E [R29+0x36800], [R4.64], P1 ;  /* 0x36800000041d7fae */ /* 0x0003e60008921846 */
[C---:B---3--:R-:W-:Y:S01]  /*aed0*/  IMAD.WIDE R2, R0.reuse, 0x4, R2 ;  /* 0x0000000400027825 */ /* 0x048fe200078e0202 */
        /* <DEDUP_REMOVED lines=13> */
[----:B---3--:R-:W3:Y:S04]  /*afb0*/  LDL.LU.64 R2, [R1+0x1e8] ;  /* 0x0001e80001027983 */ /* 0x008ee80000300a00 */
[----:B------:R1:W-:Y:S04]  /*afc0*/  STL [R1+0x360], RZ ;  /* 0x000360ff01007387 */ /* 0x0003e80000100800 */
        /* <DEDUP_REMOVED lines=237> */
[----:B------:R1:W-:Y:S01]  /*bea0*/  STL [R1+0x98], RZ ;  /* 0x000098ff01007387 */ /* 0x0003e20000100800 */
[----:B----4-:R-:W-:-:S03]  /*beb0*/  IMAD.WIDE R4, R0, 0x4, R4 ;  /* 0x0000000400047825 */ /* 0x010fc600078e0204 */
[----:B------:R1:W-:Y:S01]  /*bec0*/  STL [R1+0x9c], RZ ;  /* 0x00009cff01007387 */ /* 0x0003e20000100800 */
[----:B--2---:R-:W-:-:S03]  /*bed0*/  IMAD.WIDE R6, R0, 0x4, R6 ;  /* 0x0000000400067825 */ /* 0x004fc600078e0206 */
[----:B------:R1:W-:Y:S01]  /*bee0*/  STL [R1+0xa0], RZ ;  /* 0x0000a0ff01007387 */ /* 0x0003e20000100800 */
[----:B---3--:R-:W-:-:S03]  /*bef0*/  IMAD.WIDE R2, R0, 0x4, R2 ;  /* 0x0000000400027825 */ /* 0x008fc600078e0202 */
[----:B------:R1:W-:Y:S04]  /*bf00*/  STL [R1+0xa4], RZ ;  /* 0x0000a4ff01007387 */ /* 0x0003e80000100800 */
[----:B------:R1:W-:Y:S04]  /*bf10*/  STL [R1+0xa8], RZ ;  /* 0x0000a8ff01007387 */ /* 0x0003e80000100800 */
[----:B------:R1:W-:Y:S04]  /*bf20*/  STL [R1+0xac], RZ ;  /* 0x0000acff01007387 */ /* 0x0003e80000100800 */
[----:B------:R1:W-:Y:S04]  /*bf30*/  STL [R1+0x3d0], RZ ;  /* 0x0003d0ff01007387 */ /* 0x0003e80000100800 */
[----:B------:R1:W-:Y:S04]  /*bf40*/  STL [R1+0x3d4], RZ ;  /* 0x0003d4ff01007387 */ /* 0x0003e80000100800 */
[----:B------:R1:W-:Y:S04]  /*bf50*/  STL [R1+0x3d8], RZ ;  /* 0x0003d8ff01007387 */ /* 0x0003e80000100800 */
[----:B------:R2:W-:Y:S04]  /*bf60*/  LDGSTS.E [R29+0x39800], [R4.64], P1 ;  /* 0x39800000041d7fae */ /* 0x0005e80008921846 */
[----:B------:R1:W-:Y:S04]  /*bf70*/  STL [R1+0x3dc], RZ ;  /* 0x0003dcff01007387 */ /* 0x0003e80000100800 */
[----:B------:R3:W-:Y:S01]  /*bf80*/  LDGSTS.E [R29+0x3a000], [R6.64], P1 ;  /* 0x3a000000061d7fae */ /* 0x0007e20008921846 */
[----:B--2---:R-:W-:-:S03]  /*bf90*/  IMAD.WIDE R4, R0, 0x4, R14 ;  /* 0x0000000400047825 */ /* 0x004fc600078e020e */
[----:B------:R1:W-:Y:S04]  /*bfa0*/  STL [R1+0x390], RZ ;  /* 0x000390ff01007387 */ /* 0x0003e80000100800 */
[----:B------:R2:W-:Y:S04]  /*bfb0*/  LDGSTS.E [R29+0x3a800], [R2.64], P1 ;  /* 0x3a800000021d7fae */ /* 0x0005e80008921846 */
[----:B------:R1:W-:Y:S04]  /*bfc0*/  STL [R1+0x394], RZ ;  /* 0x000394ff01007387 */ /* 0x0003e80000100800 */
[----:B------:R1:W-:Y:S01]  /*bfd0*/  STL [R1+0x398], RZ ;  /* 0x000398ff01007387 */ /* 0x0003e20000100800 */
[----:B--2---:R-:W-:-:S03]  /*bfe0*/  IMAD.WIDE R2, R0, 0x4, R10 ;  /* 0x0000000400027825 */ /* 0x004fc600078e020a */
[----:B------:R1:W-:Y:S01]  /*bff0*/  STL [R1+0x39c], RZ ;  /* 0x00039cff01007387 */ /* 0x0003e20000100800 */
[----:B------:R-:W-:-:S03]  /*c000*/  IMAD.MOV.U32 R10, RZ, RZ, 0x3f ;  /* 0x0000003fff0a7424 */ /* 0x000fc600078e00ff */
[----:B------:R1:W-:Y:S04]  /*c010*/  STL [R1+0x380], RZ ;  /* 0x000380ff01007387 */ /* 0x0003e80000100800 */
[----:B------:R2:W-:Y:S01]  /*c020*/  LDGSTS.E [R29+0x3b000], [R4.64], P1 ;  /* 0x3b000000041d7fae */ /* 0x0005e20008921846 */
[----:B------:R-:W-:-:S03]  /*c030*/  IADD3 R10, R10, c[0x0][0x180], RZ ;  /* 0x000060000a0a7a10 */ /* 0x000fc60007ffe0ff */
[----:B------:R1:W-:Y:S04]  /*c040*/  STL [R1+0x384], RZ ;  /* 0x000384ff01007387 */ /* 0x0003e80000100800 */
[----:B------:R1:W-:Y:S01]  /*c050*/  STL [R1+0x388], RZ ;  /* 0x000388ff01007387 */ /* 0x0003e20000100800 */
[----:B--2---:R-:W-:-:S03]  /*c060*/  IMAD.WIDE R4, R0, 0x4, R8 ;  /* 0x0000000400047825 */ /* 0x004fc600078e0208 */
[----:B------:R1:W-:Y:S04]  /*c070*/  STL [R1+0x38c], RZ ;  /* 0x00038cff01007387 */ /* 0x0003e80000100800 */
[----:B------:R-:W2:Y:S01]  /*c080*/  S2R R8, SR_TID.X ;  /* 0x0000000000087919 */ /* 0x000ea20000002100 */
[----:B---3--:R-:W-:Y:S01]  /*c090*/  IMAD.WIDE R6, R0, 0x4, R12 ;  /* 0x0000000400067825 */ /* 0x008fe200078e020c */
[----:B------:R-:W-:-:S03]  /*c0a0*/  ISETP.GE.AND P0, PT, R10, 0x40, PT ;  /* 0x000000400a00780c */ /* 0x000fc60003f06270 */
[C---:B------:R-:W-:Y:S01]  /*c0b0*/  IMAD.WIDE R16, R0.reuse, 0x4, R16 ;  /* 0x0000000400107825 */ /* 0x040fe200078e0210 */
[----:B------:R1:W-:Y:S03]  /*c0c0*/  LDGSTS.E [R29+0x3b800], [R6.64], P1 ;  /* 0x3b800000061d7fae */ /* 0x0003e60008921846 */
        /* <DEDUP_REMOVED lines=8> */
[----:B------:R-:W-:Y:S01]  /*c150*/  IMAD.WIDE R26, R0, 0x4, R26 ;  /* 0x00000004001a7825 */ /* 0x000fe200078e021a */
[----:B------:R1:W-:Y:S04]  /*c160*/  LDGSTS.E [R29+0x3e000], [R20.64], P1 ;  /* 0x3e000000141d7fae */ /* 0x0003e80008921846 */
[----:B------:R1:W-:Y:S04]  /*c170*/  LDGSTS.E [R29+0x3e800], [R22.64], P1 ;  /* 0x3e800000161d7fae */ /* 0x0003e80008921846 */
[----:B------:R1:W-:Y:S04]  /*c180*/  LDGSTS.E [R29+0x3f000], [R24.64], P1 ;  /* 0x3f000000181d7fae */ /* 0x0003e80008921846 */
[----:B------:R1:W-:Y:S04]  /*c190*/  LDGSTS.E [R29+0x3f800], [R26.64], P1 ;  /* 0x3f8000001a1d7fae */ /* 0x0003e80008921846 */
[----:B------:R-:W0:Y:S01]  /*c1a0*/  LDGDEPBAR ;  /* 0x00000000000079af */ /* 0x000e220000000000 */
[----:B------:R-:W-:Y:S05]  /*c1b0*/  @!P0 BRA `(.L_x_0) ;  /* 0x0002768000008947 */ /* 0x000fea0003800000 */
[----:B--2---:R-:W2:Y:S04]  /*c1c0*/  LDL.LU R9, [R1+0x648] ;  /* 0x0006480001097983 */ /* 0x004ea80000300800 */
[----:B-1----:R-:W3:Y:S04]  /*c1d0*/  LDL.LU R18, [R1+0x400] ;  /* 0x0004000001127983 */ /* 0x002ee80000300800 */
[----:B------:R-:W4:Y:S04]  /*c1e0*/  LDL.LU R29, [R1+0x370] ;  /* 0x00037000011d7983 */ /* 0x000f280000300800 */
[----:B------:R-:W2:Y:S04]  /*c1f0*/  LDL.LU R17, [R1+0x68c] ;  /* 0x00068c0001117983 */ /* 0x000ea80000300800 */
[----:B------:R-:W2:Y:S04]  /*c200*/  LDL.LU R6, [R1+0x2d4] ;  /* 0x0002d40001067983 */ /* 0x000ea80000300800 */
[----:B------:R-:W2:Y:S04]  /*c210*/  LDL.LU R7, [R1+0x2d0] ;  /* 0x0002d00001077983 */ /* 0x000ea80000300800 */
[----:B------:R-:W2:Y:S04]  /*c220*/  LDL.LU R13, [R1+0x2cc] ;  /* 0x0002cc00010d7983 */ /* 0x000ea80000300800 */
[----:B------:R-:W2:Y:S04]  /*c230*/  LDL.LU R14, [R1+0x2c8] ;  /* 0x0002c800010e7983 */ /* 0x000ea80000300800 */
[----:B------:R-:W2:Y:S04]  /*c240*/  LDL.LU R15, [R1+0x2c4] ;  /* 0x0002c400010f7983 */ /* 0x000ea80000300800 */
[----:B------:R-:W2:Y:S04]  /*c250*/  LDL.LU R12, [R1+0x2c0] ;  /* 0x0002c000010c7983 */ /* 0x000ea80000300800 */
[----:B------:R-:W1:Y:S01]  /*c260*/  S2R R11, SR_TID.X ;  /* 0x00000000000b7919 */ /* 0x000e620000002100 */
[----:B------:R-:W-:Y:S01]  /*c270*/  IMAD.MOV.U32 R21, RZ, RZ, c[0x0][0x188] ;  /* 0x00006200ff157624 */ /* 0x000fe200078e00ff */
[----:B-1----:R-:W-:-:S04]  /*c280*/  SHF.R.U32.HI R19, RZ, 0x8, R11 ;  /* 0x00000008ff137819 */ /* 0x002fc8000001160b */
[----:B------:R-:W-:-:S05]  /*c290*/  SGXT.U32 R19, R19, 0x1 ;  /* 0x000000011313781a */ /* 0x000fca0000000000 */
[C---:B------:R-:W-:Y:S02]  /*c2a0*/  IMAD R11, R19.reuse, c[0x0][0x188], RZ ;  /* 0x00006200130b7a24 */ /* 0x040fe400078e02ff */
[----:B------:R-:W-:Y:S02]  /*c2b0*/  IMAD R4, R19, c[0x0][0x188], RZ ;  /* 0x0000620013047a24 */ /* 0x000fe400078e02ff */
[----:B------:R-:W-:Y:S02]  /*c2c0*/  IMAD R11, R21, 0x2, R11 ;  /* 0x00000002150b7824 */ /* 0x000fe400078e020b */
[C---:B------:R-:W-:Y:S01]  /*c2d0*/  IMAD R16, R19.reuse, c[0x0][0x188], RZ ;  /* 0x0000620013107a24 */ /* 0x040fe200078e02ff */
[----:B------:R-:W-:Y:S01]  /*c2e0*/  SHF.R.S32.HI R3, RZ, 0x1f, R4 ;  /* 0x0000001fff037819 */ /* 0x000fe20000011404 */
[----:B------:R-:W-:Y:S01]  /*c2f0*/  IMAD R19, R19, c[0x0][0x188], RZ ;  /* 0x0000620013137a24 */ /* 0x000fe200078e02ff */
[----:B------:R-:W-:Y:S01]  /*c300*/  SHF.R.S32.HI R5, RZ, 0x1f, R11 ;  /* 0x0000001fff057819 */ /* 0x000fe2000001140b */
[C---:B------:R-:W-:Y:S01]  /*c310*/  IMAD R16, R21.reuse, 0x2, R16 ;  /* 0x0000000215107824 */ /* 0x040fe200078e0210 */
[----:B-----5:R-:W-:Y:S01]  /*c320*/  STL [R1+0xa10], R28 ;  /* 0x000a101c01007387 */ /* 0x020fe20000100800 */
[----:B------:R-:W-:Y:S01]  /*c330*/  IMAD R19, R21, 0x2, R19 ;  /* 0x0000000215137824 */ /* 0x000fe200078e0213 */
[----:B------:R-:W-:Y:S01]  /*c340*/  SHF.L.U64.HI R5, R11, 0x2, R5 ;  /* 0x000000020b057819 */ /* 0x000fe20000010205 */
[----:B------:R-:W-:-:S02]  /*c350*/  IMAD R16, R21, 0x2, R16 ;  /* 0x0000000215107824 */ /* 0x000fc400078e0210 */
[C---:B------:R-:W-:Y:S02]  /*c360*/  IMAD R19, R21.reuse, 0x2, R19 ;  /* 0x0000000215137824 */ /* 0x040fe400078e0213 */
[----:B------:R-:W-:Y:S01]  /*c370*/  IMAD R16, R21, 0x2, R16 ;  /* 0x0000000215107824 */ /* 0x000fe200078e0210 */
[----:B---3--:R-:W-:-:S04]  /*c380*/  SHF.R.S32.HI R2, RZ, 0x1f, R18 ;  /* 0x0000001fff027819 */ /* 0x008fc80000011412 */
[----:B------:R-:W-:Y:S02]  /*c390*/  SHF.L.U64.HI R18, R18, 0x2, R2 ;  /* 0x0000000212127819 */ /* 0x000fe40000010202 */
[----:B------:R-:W-:Y:S02]  /*c3a0*/  SHF.L.U64.HI R2, R4, 0x2, R3 ;  /* 0x0000000204027819 */ /* 0x000fe40000010203 */
[----:B----4-:R-:W-:Y:S01]  /*c3b0*/  SHF.R.S32.HI R2, RZ, 0x1f, R29 ;  /* 0x0000001fff027819 */ /* 0x010fe2000001141d */
[----:B------:R-:W-:Y:S04]  /*c3c0*/  STL [R1+0x1b0], R18 ;  /* 0x0001b01201007387 */ /* 0x000fe80000100800 */
[----:B------:R-:W3:Y:S01]  /*c3d0*/  LDL.LU R11, [R1+0x3e0] ;  /* 0x0003e000010b7983 */ /* 0x000ee20000300800 */
[----:B------:R-:W-:-:S03]  /*c3e0*/  SHF.L.U64.HI R2, R29, 0x2, R2 ;  /* 0x000000021d027819 */ /* 0x000fc60000010202 */
[----:B------:R-:W1:Y:S01]  /*c3f0*/  S2R R29, SR_TID.X ;  /* 0x00000000001d7919 */ /* 0x000e620000002100 */
[----:B------:R-:W-:Y:S02]  /*c400*/  SHF.R.S32.HI R4, RZ, 0x1f, R19 ;  /* 0x0000001fff047819 */ /* 0x000fe40000011413 */
[----:B------:R-:W-:Y:S02]  /*c410*/  SHF.R.S32.HI R3, RZ, 0x1f, R16 ;  /* 0x0000001fff037819 */ /* 0x000fe40000011410 */
[----:B------:R-:W-:Y:S02]  /*c420*/  SHF.L.U64.HI R4, R19, 0x2, R4 ;  /* 0x0000000213047819 */ /* 0x000fe40000010204 */
[----:B------:R-:W-:Y:S01]  /*c430*/  SHF.L.U64.HI R3, R16, 0x2, R3 ;  /* 0x0000000210037819 */ /* 0x000fe20000010203 */
[----:B------:R2:W-:Y:S04]  /*c440*/  STL [R1+0x8f4], R5 ;  /* 0x0008f40501007387 */ /* 0x0005e80000100800 */
[----:B------:R4:W-:Y:S04]  /*c450*/  STL [R1+0x8f0], R4 ;  /* 0x0008f00401007387 */ /* 0x0009e80000100800 */
[----:B------:R1:W-:Y:S01]  /*c460*/  STL [R1+0x8ec], R3 ;  /* 0x0008ec0301007387 */ /* 0x0003e20000100800 */
[----:B--2---:R-:W-:-:S03]  /*c470*/  SHF.R.S32.HI R5, RZ, 0x1f, R17 ;  /* 0x0000001fff057819 */ /* 0x004fc60000011411 */
[----:B------:R2:W-:Y:S01]  /*c480*/  STL [R1+0x8e8], R2 ;  /* 0x0008e80201007387 */ /* 0x0005e20000100800 */
[----:B----4-:R-:W-:Y:S02]  /*c490*/  SHF.R.S32.HI R4, RZ, 0x1f, R6 ;  /* 0x0000001fff047819 */ /* 0x010fe40000011406 */
[----:B------:R-:W-:Y:S02]  /*c4a0*/  SHF.L.U64.HI R5, R17, 0x2, R5 ;  /* 0x0000000211057819 */ /* 0x000fe40000010205 */
[----:B-1----:R-:W-:Y:S02]  /*c4b0*/  SHF.R.S32.HI R3, RZ, 0x1f, R7 ;  /* 0x0000001fff037819 */ /* 0x002fe40000011407 */
[----:B------:R-:W-:Y:S02]  /*c4c0*/  SHF.L.U64.HI R4, R6, 0x2, R4 ;  /* 0x0000000206047819 */ /* 0x000fe40000010204 */
[----:B--2---:R-:W-:Y:S02]  /*c4d0*/  SHF.R.S32.HI R2, RZ, 0x1f, R13 ;  /* 0x0000001fff027819 */ /* 0x004fe4000001140d */
[----:B------:R-:W-:Y:S01]  /*c4e0*/  SHF.L.U64.HI R3, R7, 0x2, R3 ;  /* 0x0000000207037819 */ /* 0x000fe20000010203 */
[----:B------:R-:W-:Y:S01]  /*c4f0*/  STL [R1+0x8e4], R5 ;  /* 0x0008e40501007387 */ /* 0x000fe20000100800 */
[----:B------:R-:W-:-:S02]  /*c500*/  SHF.L.U64.HI R2, R13, 0x2, R2 ;  /* 0x000000020d027819 */ /* 0x000fc40000010202 */
[----:B------:R-:W-:Y:S01]  /*c510*/  LOP3.LUT R29, R29, 0x3f, RZ, 0xc0, !PT ;  /* 0x0000003f1d1d7812 */ /* 0x000fe200078ec0ff */
[----:B------:R1:W-:Y:S04]  /*c520*/  STL [R1+0x8e0], R4 ;  /* 0x0008e00401007387 */ /* 0x0003e80000100800 */
[----:B------:R2:W-:Y:S01]  /*c530*/  STL [R1+0x8dc], R3 ;  /* 0x0008dc0301007387 */ /* 0x0005e20000100800 */
[----:B------:R-:W-:-:S03]  /*c540*/  IMAD R13, R29, c[0x0][0x18c], RZ ;  /* 0x000063001d0d7a24 */ /* 0x000fc600078e02ff */
[----:B------:R4:W-:Y:S01]  /*c550*/  STL [R1+0x8d8], R2 ;  /* 0x0008d80201007387 */ /* 0x0009e20000100800 */
[----:B-1----:R-:W-:Y:S02]  /*c560*/  SHF.R.S32.HI R4, RZ, 0x1f, R14 ;  /* 0x0000001fff047819 */ /* 0x002fe4000001140e */
[----:B--2---:R-:W-:Y:S02]  /*c570*/  SHF.R.S32.HI R3, RZ, 0x1f, R15 ;  /* 0x0000001fff037819 */ /* 0x004fe4000001140f */
[----:B------:R-:W-:Y:S02]  /*c580*/  SHF.L.U64.HI R4, R14, 0x2, R4 ;  /* 0x000000020e047819 */ /* 0x000fe40000010204 */
[----:B----4-:R-:W-:Y:S02]  /*c590*/  SHF.R.S32.HI R2, RZ, 0x1f, R12 ;  /* 0x0000001fff027819 */ /* 0x010fe4000001140c */
[----:B------:R-:W-:Y:S02]  /*c5a0*/  SHF.L.U64.HI R3, R15, 0x2, R3 ;  /* 0x000000020f037819 */ /* 0x000fe40000010203 */
[----:B------:R-:W-:Y:S01]  /*c5b0*/  SHF.L.U64.HI R2, R12, 0x2, R2 ;  /* 0x000000020c027819 */ /* 0x000fe20000010202 */
[----:B------:R1:W-:Y:S01]  /*c5c0*/  STL [R1+0x8d4], R4 ;  /* 0x0008d40401007387 */ /* 0x0003e20000100800 */
[----:B------:R-:W-:-:S03]  /*c5d0*/  SHF.R.S32.HI R29, RZ, 0x1f, R13 ;  /* 0x0000001fff1d7819 */ /* 0x000fc6000001140d */
[----:B------:R2:W-:Y:S01]  /*c5e0*/  STL [R1+0x8d0], R3 ;  /* 0x0008d00301007387 */ /* 0x0005e20000100800 */
[----:B------:R-:W-:-:S03]  /*c5f0*/  SHF.L.U64.HI R29, R13, 0x2, R29 ;  /* 0x000000020d1d7819 */ /* 0x000fc6000001021d */
[----:B------:R-:W4:Y:S04]  /*c600*/  LDL.LU R20, [R1+0x3e4] ;  /* 0x0003e40001147983 */ /* 0x000f280000300800 */
[----:B------:R3:W-:Y:S04]  /*c610*/  STL [R1+0x8cc], R2 ;  /* 0x0008cc0201007387 */ /* 0x0007e80000100800 */
[----:B------:R-:W4:Y:S04]  /*c620*/  LDL.LU R21, [R1+0x3e8] ;  /* 0x0003e80001157983 */ /* 0x000f280000300800 */
[----:B------:R-:W4:Y:S04]  /*c630*/  LDL.LU R19, [R1+0x3ec] ;  /* 0x0003ec0001137983 */ /* 0x000f280000300800 */
[----:B------:R-:W4:Y:S01]  /*c640*/  LDL.LU R13, [R1+0x3f0] ;  /* 0x0003f000010d7983 */ /* 0x000f220000300800 */
[C---:B-1----:R-:W-:Y:S01]  /*c650*/  IMAD.SHL.U32 R4, R8.reuse, 0x40, RZ ;  /* 0x0000004008047824 */ /* 0x042fe200078e00ff */
[----:B------:R-:W-:Y:S01]  /*c660*/  LOP3.LUT R15, R8, 0x7, RZ, 0xc0, !PT ;  /* 0x00000007080f7812 */ /* 0x000fe200078ec0ff */
[----:B------:R-:W-:Y:S01]  /*c670*/  IMAD.SHL.U32 R17, R0, 0x8, RZ ;  /* 0x0000000800117824 */ /* 0x000fe200078e00ff */
[----:B--2---:R-:W-:Y:S01]  /*c680*/  SHF.R.S32.HI R3, RZ, 0x1f, R10 ;  /* 0x0000001fff037819 */ /* 0x004fe2000001140a */
[----:B------:R-:W-:Y:S01]  /*c690*/  IMAD.SHL.U32 R5, R8, 0x2, RZ ;  /* 0x0000000208057824 */ /* 0x000fe200078e00ff */
[----:B------:R-:W-:Y:S01]  /*c6a0*/  LOP3.LUT R4, R4, 0x3800, RZ, 0xc0, !PT ;  /* 0x0000380004047812 */ /* 0x000fe200078ec0ff */
[----:B------:R-:W-:Y:S01]  /*c6b0*/  IMAD.SHL.U32 R16, R15, 0x10, RZ ;  /* 0x000000100f107824 */ /* 0x000fe200078e00ff */
[----:B------:R-:W-:Y:S01]  /*c6c0*/  LEA.HI R3, R3, R10, RZ, 0x6 ;  /* 0x0000000a03037211 */ /* 0x000fe200078f30ff */
[----:B------:R-:W-:Y:S02]  /*c6d0*/  STL [R1+0xa14], R29 ;  /* 0x000a141d01007387 */ /* 0x000fe40000100800 */
[----:B------:R-:W-:Y:S01]  /*c6e0*/  IMAD R15, R15, 0x100, R4 ;  /* 0x000001000f0f7824 */ /* 0x000fe200078e0204 */
[----:B------:R-:W-:-:S02]  /*c6f0*/  LOP3.LUT R16, R16, 0x30, R5, 0x78, !PT ;  /* 0x0000003010107812 */ /* 0x000fc400078e7805 */
[----:B------:R-:W-:-:S04]  /*c700*/  SHF.R.S32.HI R14, RZ, 0x1f, R0 ;  /* 0x0000001fff0e7819 */ /* 0x000fc80000011400 */
[----:B------:R-:W-:Y:S02]  /*c710*/  SHF.L.U64.HI R18, R0, 0x3, R14 ;  /* 0x0000000300127819 */ /* 0x000fe4000001020e */
[----:B---3--:R-:W-:-:S05]  /*c720*/  LEA R2, P0, R11, R17, 0x2 ;  /* 0x000000110b027211 */ /* 0x008fca00078010ff */
[----:B------:R-:W-:Y:S04]  /*c730*/  STL [R1+0xa4c], R2 ;  /* 0x000a4c0201007387 */ /* 0x000fe80000100800 */
[----:B------:R-:W-:Y:S04]  /*c740*/  STL [R1+0xa50], R3 ;  /* 0x000a500301007387 */ /* 0x000fe80000100800 */
[----:B------:R-:W-:Y:S04]  /*c750*/  STL [R1+0xa54], R15 ;  /* 0x000a540f01007387 */ /* 0x000fe80000100800 */
[----:B------:R1:W-:Y:S04]  /*c760*/  STL [R1+0xa58], R16 ;  /* 0x000a581001007387 */ /* 0x0003e80000100800 */
[----:B-1----:R-:W2:Y:S04]  /*c770*/  LDL.LU R16, [R1+0x3f4] ;  /* 0x0003f40001107983 */ /* 0x002ea80000300800 */
[----:B------:R-:W3:Y:S04]  /*c780*/  LDL.LU R15, [R1+0x3f8] ;  /* 0x0003f800010f7983 */ /* 0x000ee80000300800 */
[----:B------:R-:W3:Y:S04]  /*c790*/  LDL.LU R2, [R1+0x3fc] ;  /* 0x0003fc0001027983 */ /* 0x000ee80000300800 */
[----:B------:R-:W3:Y:S01]  /*c7a0*/  LDL.LU R26, [R1+0x404] ;  /* 0x00040400011a7983 */ /* 0x000ee20000300800 */
[----:B------:R-:W-:-:S03]  /*c7b0*/  SHF.R.S32.HI R8, RZ, 0x1f, R11 ;  /* 0x0000001fff087819 */ /* 0x000fc6000001140b */
[----:B------:R-:W3:Y:S01]  /*c7c0*/  LDL.LU R3, [R1+0x40c] ;  /* 0x00040c0001037983 */ /* 0x000ee20000300800 */
[----:B------:R-:W-:-:S03]  /*c7d0*/  LEA.HI.X R8, R11, R18, R8, 0x2, P0 ;  /* 0x000000120b087211 */ /* 0x000fc600000f1408 */
[----:B------:R-:W3:Y:S04]  /*c7e0*/  LDL R29, [R1+0x410] ;  /* 0x00041000011d7983 */ /* 0x000ee80000100800 */
[----:B------:R-:W3:Y:S04]  /*c7f0*/  LDL.LU R28, [R1+0x414] ;  /* 0x00041400011c7983 */ /* 0x000ee80000300800 */
[----:B------:R-:W-:Y:S01]  /*c800*/  STL [R1+0xa5c], R8 ;  /* 0x000a5c0801007387 */ /* 0x000fe20000100800 */
[-C--:B----4-:R-:W-:Y:S02]  /*c810*/  LEA R4, P0, R20, R17.reuse, 0x2 ;  /* 0x0000001114047211 */ /* 0x090fe400078010ff */
[----:B------:R-:W-:-:S03]  /*c820*/  LEA R5, P1, R21, R17, 0x2 ;  /* 0x0000001115057211 */ /* 0x000fc600078210ff */
[----:B------:R-:W-:Y:S01]  /*c830*/  STL [R1+0xa60], R4 ;  /* 0x000a600401007387 */ /* 0x000fe20000100800 */
[----:B------:R-:W-:-:S03]  /*c840*/  LEA R6, P2, R19, R17, 0x2 ;  /* 0x0000001113067211 */ /* 0x000fc600078410ff */
[----:B------:R-:W-:Y:S01]  /*c850*/  STL [R1+0xa64], R5 ;  /* 0x000a640501007387 */ /* 0x000fe20000100800 */
[----:B------:R-:W-:-:S03]  /*c860*/  LEA R7, P3, R13, R17, 0x2 ;  /* 0x000000110d077211 */ /* 0x000fc600078610ff */
[----:B------:R-:W-:Y:S04]  /*c870*/  STL [R1+0xa68], R6 ;  /* 0x000a680601007387 */ /* 0x000fe80000100800 */
[----:B------:R1:W-:Y:S04]  /*c880*/  STL [R1+0xa6c], R7 ;  /* 0x000a6c0701007387 */ /* 0x0003e80000100800 */
[----:B-1----:R-:W4:Y:S01]  /*c890*/  LDL.LU R7, [R1+0x408] ;  /* 0x0004080001077983 */ /* 0x002f220000300800 */
[----:B------:R-:W-:-:S04]  /*c8a0*/  SHF.R.S32.HI R10, RZ, 0x1f, R20 ;  /* 0x0000001fff0a7819 */ /* 0x000fc80000011414 */
[----:B------:R-:W-:-:S05]  /*c8b0*/  LEA.HI.X R10, R20, R18, R10, 0x2, P0 ;  /* 0x00000012140a7211 */ /* 0x000fca00000f140a */
[----:B------:R1:W-:Y:S04]  /*c8c0*/  STL [R1+0xa70], R10 ;  /* 0x000a700a01007387 */ /* 0x0003e80000100800 */
[----:B------:R-:W4:Y:S04]  /*c8d0*/  LDL.LU R6, [R1+0x418] ;  /* 0x0004180001067983 */ /* 0x000f280000300800 */
[----:B------:R-:W4:Y:S04]  /*c8e0*/  LDL.LU R5, [R1+0x420] ;  /* 0x0004200001057983 */ /* 0x000f280000300800 */
[----:B------:R-:W4:Y:S04]  /*c8f0*/  LDL.LU R0, [R1+0x424] ;  /* 0x0004240001007983 */ /* 0x000f280000300800 */
[----:B------:R-:W4:Y:S01]  /*c900*/  LDL.LU R14, [R1+0x428] ;  /* 0x00042800010e7983 */ /* 0x000f220000300800 */
[----:B------:R-:W-:Y:S01]  /*c910*/  IMAD.MOV.U32 R22, RZ, RZ, R9 ;  /* 0x000000ffff167224 */ /* 0x000fe200078e0009 */
[----:B------:R-:W-:-:S02]  /*c920*/  SHF.R.S32.HI R9, RZ, 0x1f, R21 ;  /* 0x0000001fff097819 */ /* 0x000fc40000011415 */
[----:B------:R-:W-:Y:S02]  /*c930*/  SHF.R.S32.HI R12, RZ, 0x1f, R13 ;  /* 0x0000001fff0c7819 */ /* 0x000fe4000001140d */
[----:B------:R-:W-:Y:S02]  /*c940*/  SHF.R.S32.HI R11, RZ, 0x1f, R19 ;  /* 0x0000001fff0b7819 */ /* 0x000fe40000011413 */
[-C--:B------:R-:W-:Y:S02]  /*c950*/  LEA.HI.X R23, R21, R18.reuse, R9, 0x2, P1 ;  /* 0x0000001215177211 */ /* 0x080fe400008f1409 */
[-C--:B------:R-:W-:Y:S02]  /*c960*/  LEA.HI.X R27, R13, R18.reuse, R12, 0x2, P3 ;  /* 0x000000120d1b7211 */ /* 0x080fe400018f140c */
[----:B------:R-:W-:Y:S02]  /*c970*/  LEA.HI.X R24, R19, R18, R11, 0x2, P2 ;  /* 0x0000001213187211 */ /* 0x000fe400010f140b */
[----:B--2---:R-:W-:-:S02]  /*c980*/  SHF.R.S32.HI R13, RZ, 0x1f, R16 ;  /* 0x0000001fff0d7819 */ /* 0x004fc40000011410 */
[-C--:B------:R-:W-:Y:S02]  /*c990*/  LEA R9, P0, R16, R17.reuse, 0x2 ;  /* 0x0000001110097211 */ /* 0x080fe400078010ff */
[----:B---3--:R-:W-:Y:S02]  /*c9a0*/  SHF.R.S32.HI R19, RZ, 0x1f, R15 ;  /* 0x0000001fff137819 */ /* 0x008fe4000001140f */
[-C--:B------:R-:W-:Y:S02]  /*c9b0*/  LEA R11, P1, R15, R17.reuse, 0x2 ;  /* 0x000000110f0b7211 */ /* 0x080fe400078210ff */
[----:B------:R-:W-:Y:S02]  /*c9c0*/  SHF.R.S32.HI R20, RZ, 0x1f, R2 ;  /* 0x0000001fff147819 */ /* 0x000fe40000011402 */
[----:B------:R-:W-:Y:S02]  /*c9d0*/  LEA R12, P2, R2, R17, 0x2 ;  /* 0x00000011020c7211 */ /* 0x000fe400078410ff */
[----:B------:R-:W-:-:S02]  /*c9e0*/  LEA.HI.X R8, R16, R18, R13, 0x2, P0 ;  /* 0x0000001210087211 */ /* 0x000fc400000f140d */
[-C--:B-1----:R-:W-:Y:S02]  /*c9f0*/  LEA.HI.X R10, R15, R18.reuse, R19, 0x2, P1 ;  /* 0x000000120f0a7211 */ /* 0x082fe400008f1413 */
[-C--:B------:R-:W-:Y:S01]  /*ca00*/  LEA.HI.X R4, R2, R18.reuse, R20, 0x2, P2 ;  /* 0x0000001202047211 */ /* 0x080fe200010f1414 */
[----:B------:R1:W-:Y:S01]  /*ca10*/  STL [R1], R8 ;  /* 0x0000000801007387 */ /* 0x0003e20000100800 */
[----:B------:R-:W-:Y:S02]  /*ca20*/  SHF.R.S32.HI R21, RZ, 0x1f, R26 ;  /* 0x0000001fff157819 */ /* 0x000fe4000001141a */
[C---:B------:R-:W-:Y:S01]  /*ca30*/  LEA R25, P3, R26.reuse, R17, 0x2 ;  /* 0x000000111a197211 */ /* 0x040fe200078610ff */
[----:B------:R-:W-:Y:S04]  /*ca40*/  STL [R1+0xc], R10 ;  /* 0x00000c0a01007387 */ /* 0x000fe80000100800 */
[----:B------:R2:W-:Y:S01]  /*ca50*/  STL [R1+0x10], R4 ;  /* 0x0000100401007387 */ /* 0x0005e20000100800 */
[----:B-1----:R-:W-:-:S03]  /*ca60*/  LEA.HI.X R8, R26, R18, R21, 0x2, P3 ;  /* 0x000000121a087211 */ /* 0x002fc600018f1415 */
[----:B--2---:R-:W2:Y:S04]  /*ca70*/  LDL.LU R4, [R1+0x42c] ;  /* 0x00042c0001047983 */ /* 0x004ea80000300800 */
[----:B------:R1:W-:Y:S04]  /*ca80*/  STL [R1+0x1c], R8 ;  /* 0x00001c0801007387 */ /* 0x0003e80000100800 */
[----:B-1----:R-:W3:Y:S04]  /*ca90*/  LDL.LU R8, [R1+0x430] ;  /* 0x0004300001087983 */ /* 0x002ee80000300800 */
[----:B------:R-:W3:Y:S01]  /*caa0*/  LDL.LU R16, [R1+0x434] ;  /* 0x0004340001107983 */ /* 0x000ee20000300800 */
[----:B------:R-:W-:-:S03]  /*cab0*/  LEA R10, P2, R29, R17, 0x2 ;  /* 0x000000111d0a7211 */ /* 0x000fc600078410ff */
[----:B------:R-:W3:Y:S04]  /*cac0*/  LDL.LU R15, [R1+0x438] ;  /* 0x00043800010f7983 */ /* 0x000ee80000300800 */
[----:B------:R1:W-:Y:S01]  /*cad0*/  STL [R1+0x4], R10 ;  /* 0x0000040a01007387 */ /* 0x0003e20000100800 */
[----:B------:R-:W-:Y:S02]  /*cae0*/  SHF.R.S32.HI R20, RZ, 0x1f, R3 ;  /* 0x0000001fff147819 */ /* 0x000fe40000011403 */
[-C--:B------:R-:W-:Y:S02]  /*caf0*/  LEA R26, P1, R3, R17.reuse, 0x2 ;  /* 0x00000011031a7211 */ /* 0x080fe400078210ff */
[----:B-1----:R-:W-:Y:S02]  /*cb00*/  LEA R10, P3, R28, R17, 0x2 ;  /* 0x000000111c0a7211 */ /* 0x002fe400078610ff */
[----:B----4-:R-:W-:-:S02]  /*cb10*/  SHF.R.S32.HI R19, RZ, 0x1f, R7 ;  /* 0x0000001fff137819 */ /* 0x010fc40000011407 */
[C---:B------:R-:W-:Y:S01]  /*cb20*/  LEA R13, P0, R7.reuse, R17, 0x2 ;  /* 0x00000011070d7211 */ /* 0x040fe200078010ff */
[----:B------:R1:W-:Y:S03]  /*cb30*/  STL [R1+0x14], R10 ;  /* 0x0000140a01007387 */ /* 0x0003e60000100800 */
[-C--:B-1----:R-:W-:Y:S02]  /*cb40*/  LEA.HI.X R10, R7, R18.reuse, R19, 0x2, P0 ;  /* 0x00000012070a7211 */ /* 0x082fe400000f1413 */
[----:B------:R-:W-:-:S03]  /*cb50*/  LEA.HI.X R7, R3, R18, R20, 0x2, P1 ;  /* 0x0000001203077211 */ /* 0x000fc600008f1414 */
[----:B------:R-:W-:Y:S04]  /*cb60*/  STL [R1+0x20], R10 ;  /* 0x0000200a01007387 */ /* 0x000fe80000100800 */
[----:B------:R1:W-:Y:S04]  /*cb70*/  STL [R1+0x2c], R7 ;  /* 0x00002c0701007387 */ /* 0x0003e80000100800 */
[----:B-1----:R-:W4:Y:S01]  /*cb80*/  LDL.LU R7, [R1+0x43c] ;  /* 0x00043c0001077983 */ /* 0x002f220000300800 */
[----:B------:R-:W-:Y:S01]  /*cb90*/  SHF.R.S32.HI R21, RZ, 0x1f, R29 ;  /* 0x0000001fff157819 */ /* 0x000fe2000001141d */
[----:B------:R-:W-:Y:S01]  /*cba0*/  IMAD.MOV.U32 R2, RZ, RZ, R22 ;  /* 0x000000ffff027224 */ /* 0x000fe200078e0016 */
[----:B------:R-:W-:-:S02]  /*cbb0*/  SHF.R.S32.HI R22, RZ, 0x1f, R28 ;  /* 0x0000001fff167819 */ /* 0x000fc4000001141c */
[-C--:B------:R-:W-:Y:S02]  /*cbc0*/  LEA.HI.X R3, R29, R18.reuse, R21, 0x2, P2 ;  /* 0x000000121d037211 */ /* 0x080fe400010f1415 */
[----:B------:R-:W-:-:S03]  /*cbd0*/  LEA.HI.X R10, R28, R18, R22, 0x2, P3 ;  /* 0x000000121c0a7211 */ /* 0x000fc600018f1416 */
[----:B------:R1:W-:Y:S04]  /*cbe0*/  STL [R1+0x30], R3 ;  /* 0x0000300301007387 */ /* 0x0003e80000100800 */
[----:B-1----:R-:W4:Y:S04]  /*cbf0*/  LDL.LU R3, [R1+0x440] ;  /* 0x0004400001037983 */ /* 0x002f280000300800 */
[----:B------:R1:W-:Y:S04]  /*cc00*/  STL [R1+0x3c], R10 ;  /* 0x00003c0a01007387 */ /* 0x0003e80000100800 */
[----:B------:R-:W4:Y:S04]  /*cc10*/  LDL.LU R29, [R1+0x444] ;  /* 0x00044400011d7983 */ /* 0x000f280000300800 */
[----:B------:R-:W4:Y:S01]  /*cc20*/  LDL.LU R28, [R1+0x448] ;  /* 0x00044800011c7983 */ /* 0x000f220000300800 */
[----:B-1----:R-:W-:-:S05]  /*cc30*/  LEA R10, P0, R6, R17, 0x2 ;  /* 0x00000011060a7211 */ /* 0x002fca00078010ff */
[----:B------:R1:W-:Y:S02]  /*cc40*/  STL [R1+0x8], R10 ;  /* 0x0000080a01007387 */ /* 0x0003e40000100800 */
[----:B-1----:R-:W-:-:S05]  /*cc50*/  LEA R10, P1, R5, R17, 0x2 ;  /* 0x00000011050a7211 */ /* 0x002fca00078210ff */
[----:B------:R1:W-:Y:S01]  /*cc60*/  STL [R1+0x18], R10 ;  /* 0x0000180a01007387 */ /* 0x0003e20000100800 */
[----:B------:R-:W-:Y:S02]  /*cc70*/  SHF.R.S32.HI R19, RZ, 0x1f, R6 ;  /* 0x0000001fff137819 */ /* 0x000fe40000011406 */
[----:B-1----:R-:W-:-:S05]  /*cc80*/  LEA R10, P2, R0, R17, 0x2 ;  /* 0x00000011000a7211 */ /* 0x002fca00078410ff */
[----:B------:R1:W-:Y:S01]  /*cc90*/  STL [R1+0x24], R10 ;  /* 0x0000240a01007387 */ /* 0x0003e20000100800 */
[----:B------:R-:W-:Y:S02]  /*cca0*/  SHF.R.S32.HI R20, RZ, 0x1f, R5 ;  /* 0x0000001fff147819 */ /* 0x000fe40000011405 */
[----:B-1----:R-:W-:-:S05]  /*ccb0*/  LEA R10, P3, R14, R17, 0x2 ;  /* 0x000000110e0a7211 */ /* 0x002fca00078610ff */
[----:B------:R1:W-:Y:S01]  /*ccc0*/  STL [R1+0x34], R10 ;  /* 0x0000340a01007387 */ /* 0x0003e20000100800 */
[----:B------:R-:W-:Y:S02]  /*ccd0*/  SHF.R.S32.HI R21, RZ, 0x1f, R0 ;  /* 0x0000001fff157819 */ /* 0x000fe40000011400 */
[-C--:B-1----:R-:W-:Y:S02]  /*cce0*/  LEA.HI.X R10, R6, R18.reuse, R19, 0x2, P0 ;  /* 0x00000012060a7211 */ /* 0x082fe400000f1413 */
[----:B------:R-:W-:-:S03]  /*ccf0*/  LEA.HI.X R6, R5, R18, R20, 0x2, P1 ;  /* 0x0000001205067211 */ /* 0x000fc600008f1414 */
[----:B------:R-:W-:Y:S01]  /*cd00*/  STL [R1+0x40], R10 ;  /* 0x0000400a01007387 */ /* 0x000fe20000100800 */
[----:B------:R-:W-:-:S03]  /*cd10*/  LEA.HI.X R5, R0, R18, R21, 0x2, P2 ;  /* 0x0000001200057211 */ /* 0x000fc600010f1415 */
[----:B------:R1:W-:Y:S01]  /*cd20*/  STL [R1+0x4c], R6 ;  /* 0x00004c0601007387 */ /* 0x0003e20000100800 */
[----:B------:R-:W-:-:S03]  /*cd30*/  SHF.R.S32.HI R22, RZ, 0x1f, R14 ;  /* 0x0000001fff167819 */ /* 0x000fc6000001140e */
[----:B-1----:R-:W4:Y:S01]  /*cd40*/  LDL.LU R6, [R1+0x44c] ;  /* 0x00044c0001067983 */ /* 0x002f220000300800 */
[----:B------:R-:W-:-:S03]  /*cd50*/  LEA.HI.X R0, R14, R18, R22, 0x2, P3 ;  /* 0x000000120e007211 */ /* 0x000fc600018f1416 */
[----:B------:R1:W-:Y:S04]  /*cd60*/  STL [R1+0x50], R5 ;  /* 0x0000500501007387 */ /* 0x0003e80000100800 */
[----:B-1----:R-:W4:Y:S04]  /*cd70*/  LDL.LU R5, [R1+0x450] ;  /* 0x0004500001057983 */ /* 0x002f280000300800 */
[----:B------:R1:W-:Y:S04]  /*cd80*/  STL [R1+0x5c], R0 ;  /* 0x00005c0001007387 */ /* 0x0003e80000100800 */
[----:B-1----:R-:W4:Y:S04]  /*cd90*/  LDL.LU R0, [R1+0x454] ;  /* 0x0004540001007983 */ /* 0x002f280000300800 */
[----:B------:R-:W4:Y:S01]  /*cda0*/  LDL.LU R14, [R1+0x458] ;  /* 0x00045800010e7983 */ /* 0x000f220000300800 */
[----:B--2---:R-:W-:-:S05]  /*cdb0*/  LEA R10, P0, R4, R17, 0x2 ;  /* 0x00000011040a7211 */ /* 0x004fca00078010ff */
[----:B------:R3:W-:Y:S02]  /*cdc0*/  STL [R1+0x28], R10 ;  /* 0x0000280a01007387 */ /* 0x0007e40000100800 */
[----:B---3--:R-:W-:-:S05]  /*cdd0*/  LEA R10, P1, R8, R17, 0x2 ;  /* 0x00000011080a7211 */ /* 0x008fca00078210ff */
[----:B------:R1:W-:Y:S01]  /*cde0*/  STL [R1+0x38], R10 ;  /* 0x0000380a01007387 */ /* 0x0003e20000100800 */
[----:B------:R-:W-:Y:S02]  /*cdf0*/  SHF.R.S32.HI R19, RZ, 0x1f, R4 ;  /* 0x0000001fff137819 */ /* 0x000fe40000011404 */
[----:B-1----:R-:W-:Y:S02]  /*ce00*/  LEA R10, P2, R16, R17, 0x2 ;  /* 0x00000011100a7211 */ /* 0x002fe400078410ff */
[----:B------:R-:W-:-:S03]  /*ce10*/  SHF.R.S32.HI R20, RZ, 0x1f, R8 ;  /* 0x0000001fff147819 */ /* 0x000fc60000011408 */
[----:B------:R1:W-:Y:S01]  /*ce20*/  STL [R1+0x44], R10 ;  /* 0x0000440a01007387 */ /* 0x0003e20000100800 */
[----:B------:R-:W-:Y:S02]  /*ce30*/  LEA.HI.X R4, R4, R18, R19, 0x2, P0 ;  /* 0x0000001204047211 */ /* 0x000fe400000f1413 */
[----:B------:R-:W-:Y:S02]  /*ce40*/  SHF.R.S32.HI R21, RZ, 0x1f, R16 ;  /* 0x0000001fff157819 */ /* 0x000fe40000011410 */
[----:B------:R-:W-:Y:S02]  /*ce50*/  SHF.R.S32.HI R22, RZ, 0x1f, R15 ;  /* 0x0000001fff167819 */ /* 0x000fe4000001140f */
[----:B-1----:R-:W-:-:S05]  /*ce60*/  LEA R10, P3, R15, R17, 0x2 ;  /* 0x000000110f0a7211 */ /* 0x002fca00078610ff */
[----:B------:R1:W-:Y:S04]  /*ce70*/  STL [R1+0x54], R10 ;  /* 0x0000540a01007387 */ /* 0x0003e80000100800 */
[----:B------:R2:W-:Y:S01]  /*ce80*/  STL [R1+0x60], R4 ;  /* 0x0000600401007387 */ /* 0x0005e20000100800 */
[-C--:B-1----:R-:W-:Y:S02]  /*ce90*/  LEA.HI.X R10, R8, R18.reuse, R20, 0x2, P1 ;  /* 0x00000012080a7211 */ /* 0x082fe400008f1414 */
[-C--:B------:R-:W-:Y:S02]  /*cea0*/  LEA.HI.X R8, R16, R18.reuse, R21, 0x2, P2 ;  /* 0x0000001210087211 */ /* 0x080fe400010f1415 */
[----:B--2---:R-:W-:Y:S01]  /*ceb0*/  LEA.HI.X R4, R15, R18, R22, 0x2, P3 ;  /* 0x000000120f047211 */ /* 0x004fe200018f1416 */
[----:B------:R4:W-:Y:S04]  /*cec0*/  STL [R1+0x6c], R10 ;  /* 0x00006c0a01007387 */ /* 0x0009e80000100800 */
[----:B------:R-:W-:Y:S04]  /*ced0*/  STL [R1+0x78], R8 ;  /* 0x0000780801007387 */ /* 0x000fe80000100800 */
[----:B------:R1:W-:Y:S01]  /*cee0*/  STL [R1+0x94], R4 ;  /* 0x0000940401007387 */ /* 0x0003e20000100800 */
[----:B----4-:R-:W-:-:S03]  /*cef0*/  LEA R10, P0, R7, R17, 0x2 ;  /* 0x00000011070a7211 */ /* 0x010fc600078010ff */
[----:B-1----:R-:W2:Y:S04]  /*cf00*/  LDL.LU R4, [R1+0x45c] ;  /* 0x00045c0001047983 */ /* 0x002ea80000300800 */
[----:B------:R-:W3:Y:S04]  /*cf10*/  LDL.LU R8, [R1+0x460] ;  /* 0x0004600001087983 */ /* 0x000ee80000300800 */
[----:B------:R1:W-:Y:S04]  /*cf20*/  STL [R1+0x48], R10 ;  /* 0x0000480a01007387 */ /* 0x0003e80000100800 */
[----:B------:R-:W4:Y:S04]  /*cf30*/  LDL.LU R16, [R1+0x464] ;  /* 0x0004640001107983 */ /* 0x000f280000300800 */
[----:B------:R-:W4:Y:S01]  /*cf40*/  LDL.LU R15, [R1+0x468] ;  /* 0x00046800010f7983 */ /* 0x000f220000300800 */
[----:B-1----:R-:W-:-:S05]  /*cf50*/  LEA R10, P1, R3, R17, 0x2 ;  /* 0x00000011030a7211 */ /* 0x002fca00078210ff */
[----:B------:R1:W-:Y:S01]  /*cf60*/  STL [R1+0x58], R10 ;  /* 0x0000580a01007387 */ /* 0x0003e20000100800 */
[----:B------:R-:W-:Y:S02]  /*cf70*/  SHF.R.S32.HI R19, RZ, 0x1f, R7 ;  /* 0x0000001fff137819 */ /* 0x000fe40000011407 */
[----:B-1----:R-:W-:Y:S02]  /*cf80*/  LEA R10, P2, R29, R17, 0x2 ;  /* 0x000000111d0a7211 */ /* 0x002fe400078410ff */
[----:B------:R-:W-:-:S03]  /*cf90*/  SHF.R.S32.HI R20, RZ, 0x1f, R3 ;  /* 0x0000001fff147819 */ /* 0x000fc60000011403 */
[----:B------:R1:W-:Y:S01]  /*cfa0*/  STL [R1+0x64], R10 ;  /* 0x0000640a01007387 */ /* 0x0003e20000100800 */
[----:B------:R-:W-:Y:S02]  /*cfb0*/  SHF.R.S32.HI R21, RZ, 0x1f, R29 ;  /* 0x0000001fff157819 */ /* 0x000fe4000001141d */
[----:B------:R-:W-:Y:S02]  /*cfc0*/  SHF.R.S32.HI R22, RZ, 0x1f, R28 ;  /* 0x0000001fff167819 */ /* 0x000fe4000001141c */
[-C--:B------:R-:W-:Y:S02]  /*cfd0*/  LEA.HI.X R19, R7, R18.reuse, R19, 0x2, P0 ;  /* 0x0000001207137211 */ /* 0x080fe400000f1413 */
[----:B-1----:R-:W-:Y:S02]  /*cfe0*/  LEA R10, P3, R28, R17, 0x2 ;  /* 0x000000111c0a7211 */ /* 0x002fe400078610ff */
[----:B------:R-:W-:-:S03]  /*cff0*/  LEA.HI.X R7, R29, R18, R21, 0x2, P2 ;  /* 0x000000121d077211 */ /* 0x000fc600010f1415 */
[----:B------:R1:W-:Y:S04]  /*d000*/  STL [R1+0x7c], R10 ;  /* 0x00007c0a01007387 */ /* 0x0003e80000100800 */
[----:B------:R-:W-:Y:S01]  /*d010*/  STL [R1+0x98], R19 ;  /* 0x0000981301007387 */ /* 0x000fe20000100800 */
[-C--:B-1----:R-:W-:Y:S02]  /*d020*/  LEA.HI.X R10, R3, R18.reuse, R20, 0x2, P1 ;  /* 0x00000012030a7211 */ /* 0x082fe400008f1414 */
[----:B------:R-:W-:-:S03]  /*d030*/  LEA.HI.X R3, R28, R18, R22, 0x2, P3 ;  /* 0x000000121c037211 */ /* 0x000fc600018f1416 */
[----:B------:R-:W-:Y:S04]  /*d040*/  STL [R1+0xa4], R10 ;  /* 0x0000a40a01007387 */ /* 0x000fe80000100800 */
[----:B------:R1:W-:Y:S04]  /*d050*/  STL [R1+0xa8], R7 ;  /* 0x0000a80701007387 */ /* 0x0003e80000100800 */
[----:B------:R1:W-:Y:S04]  /*d060*/  STL [R1+0xb4], R3 ;  /* 0x0000b40301007387 */ /* 0x0003e80000100800 */
[----:B-1----:R-:W4:Y:S01]  /*d070*/  LDL.LU R7, [R1+0x46c] ;  /* 0x00046c0001077983 */ /* 0x002f220000300800 */
[----:B------:R-:W-:-:S05]  /*d080*/  LEA R3, P0, R6, R17, 0x2 ;  /* 0x0000001106037211 */ /* 0x000fca00078010ff */
[----:B------:R1:W-:Y:S01]  /*d090*/  STL [R1+0x68], R3 ;  /* 0x0000680301007387 */ /* 0x0003e20000100800 */
[----:B------:R-:W-:-:S03]  /*d0a0*/  LEA R10, P1, R5, R17, 0x2 ;  /* 0x00000011050a7211 */ /* 0x000fc600078210ff */
[----:B-1----:R-:W4:Y:S04]  /*d0b0*/  LDL.LU R3, [R1+0x4a0] ;  /* 0x0004a00001037983 */ /* 0x002f280000300800 */
[----:B------:R1:W-:Y:S04]  /*d0c0*/  STL [R1+0x90], R10 ;  /* 0x0000900a01007387 */ /* 0x0003e80000100800 */
[----:B------:R-:W4:Y:S04]  /*d0d0*/  LDL.LU R29, [R1+0x4a4] ;  /* 0x0004a400011d7983 */ /* 0x000f280000300800 */
[----:B------:R-:W4:Y:S01]  /*d0e0*/  LDL.LU R28, [R1+0x4a8] ;  /* 0x0004a800011c7983 */ /* 0x000f220000300800 */
[----:B-1----:R-:W-:-:S02]  /*d0f0*/  LEA R10, P2, R0, R17, 0x2 ;  /* 0x00000011000a7211 */ /* 0x002fc400078410ff */
[----:B------:R-:W-:-:S03]  /*d100*/  SHF.R.S32.HI R19, RZ, 0x1f, R6 ;  /* 0x0000001fff137819 */ /* 0x000fc60000011406 */
        /* <DEDUP_REMOVED lines=23> */
[----:B----4-:R-:W-:-:S05]  /*d280*/  LEA R10, P2, R16, R17, 0x2 ;  /* 0x00000011100a7211 */ /* 0x010fca00078410ff */
[----:B------:R1:W-:Y:S01]  /*d290*/  STL [R1+0xbc], R10 ;  /* 0x0000bc0a01007387 */ /* 0x0003e20000100800 */
[----:B------:R-:W-:Y:S02]  /*d2a0*/  SHF.R.S32.HI R20, RZ, 0x1f, R8 ;  /* 0x0000001fff147819 */ /* 0x000fe40000011408 */
[----:B-1----:R-:W-:-:S05]  /*d2b0*/  LEA R10, P3, R15, R17, 0x2 ;  /* 0x000000110f0a7211 */ /* 0x002fca00078610ff */
[----:B------:R1:W-:Y:S02]  /*d2c0*/  STL [R1+0x19c], R10 ;  /* 0x00019c0a01007387 */ /* 0x0003e40000100800 */
[-C--:B-1----:R-:W-:Y:S02]  /*d2d0*/  LEA.HI.X R10, R4, R18.reuse, R19, 0x2, P0 ;  /* 0x00000012040a7211 */ /* 0x082fe400000f1413 */
[----:B------:R-:W-:-:S03]  /*d2e0*/  LEA.HI.X R4, R8, R18, R20, 0x2, P1 ;  /* 0x0000001208047211 */ /* 0x000fc600008f1414 */
[----:B------:R-:W-:Y:S04]  /*d2f0*/  STL [R1+0x1a8], R10 ;  /* 0x0001a80a01007387 */ /* 0x000fe80000100800 */
[----:B------:R1:W-:Y:S04]  /*d300*/  STL [R1+0x1b8], R4 ;  /* 0x0001b80401007387 */ /* 0x0003e80000100800 */
[----:B-1----:R-:W2:Y:S01]  /*d310*/  LDL.LU R4, [R1+0x4cc] ;  /* 0x0004cc0001047983 */ /* 0x002ea20000300800 */
[----:B------:R-:W-:Y:S02]  /*d320*/  SHF.R.S32.HI R21, RZ, 0x1f, R16 ;  /* 0x0000001fff157819 */ /* 0x000fe40000011410 */
[----:B------:R-:W-:-:S02]  /*d330*/  SHF.R.S32.HI R22, RZ, 0x1f, R15 ;  /* 0x0000001fff167819 */ /* 0x000fc4000001140f */
[-C--:B------:R-:W-:Y:S02]  /*d340*/  LEA.HI.X R8, R16, R18.reuse, R21, 0x2, P2 ;  /* 0x0000001210087211 */ /* 0x080fe400010f1415 */
[----:B------:R-:W-:-:S03]  /*d350*/  LEA.HI.X R10, R15, R18, R22, 0x2, P3 ;  /* 0x000000120f0a7211 */ /* 0x000fc600018f1416 */
[----:B------:R1:W-:Y:S04]  /*d360*/  STL [R1+0x1bc], R8 ;  /* 0x0001bc0801007387 */ /* 0x0003e80000100800 */
[----:B-1----:R-:W3:Y:S04]  /*d370*/  LDL.LU R8, [R1+0x630] ;  /* 0x0006300001087983 */ /* 0x002ee80000300800 */
        /* <DEDUP_REMOVED lines=8> */
[----:B------:R-:W-:Y:S02]  /*d400*/  SHF.R.S32.HI R20, RZ, 0x1f, R3 ;  /* 0x0000001fff147819 */ /* 0x000fe40000011403 */
[----:B-1----:R-:W-:Y:S02]  /*d410*/  LEA R10, P2, R29, R17, 0x2 ;  /* 0x000000111d0a7211 */ /* 0x002fe400078410ff */
[----:B------:R-:W-:-:S03]  /*d420*/  SHF.R.S32.HI R21, RZ, 0x1f, R29 ;  /* 0x0000001fff157819 */ /* 0x000fc6000001141d */
[----:B------:R1:W-:Y:S01]  /*d430*/  STL [R1+0x1ac], R10 ;  /* 0x0001ac0a01007387 */ /* 0x0003e20000100800 */
[-C--:B------:R-:W-:Y:S02]  /*d440*/  LEA.HI.X R7, R7, R18.reuse, R19, 0x2, P0 ;  /* 0x0000001207077211 */ /* 0x080fe400000f1413 */
[----:B------:R-:W-:Y:S02]  /*d450*/  SHF.R.S32.HI R22, RZ, 0x1f, R28 ;  /* 0x0000001fff167819 */ /* 0x000fe4000001141c */
[-C--:B------:R-:W-:Y:S02]  /*d460*/  LEA.HI.X R3, R3, R18.reuse, R20, 0x2, P1 ;  /* 0x0000001203037211 */ /* 0x080fe400008f1414 */
[----:B-1----:R-:W-:Y:S02]  /*d470*/  LEA R10, P3, R28, R17, 0x2 ;  /* 0x000000111c0a7211 */ /* 0x002fe400078610ff */
[----:B------:R-:W-:-:S03]  /*d480*/  LEA.HI.X R19, R29, R18, R21, 0x2, P2 ;  /* 0x000000121d137211 */ /* 0x000fc600010f1415 */
[----:B------:R1:W-:Y:S04]  /*d490*/  STL [R1+0x1c0], R10 ;  /* 0x0001c00a01007387 */ /* 0x0003e80000100800 */
[----:B-1----:R-:W4:Y:S04]  /*d4a0*/  LDL.LU R10, [R1+0xa70] ;  /* 0x000a7000010a7983 */ /* 0x002f280000300800 */
[----:B------:R1:W-:Y:S04]  /*d4b0*/  STL [R1+0x1cc], R7 ;  /* 0x0001cc0701007387 */ /* 0x0003e80000100800 */
[----:B------:R1:W-:Y:S02]  /*d4c0*/  STL [R1+0x1d8], R3 ;  /* 0x0001d80301007387 */ /* 0x0003e40000100800 */
[----:B-1----:R-:W-:-:S02]  /*d4d0*/  LEA.HI.X R7, R28, R18, R22, 0x2, P3 ;  /* 0x000000121c077211 */ /* 0x002fc400018f1416 */
[----:B------:R-:W4:Y:S04]  /*d4e0*/  LDL.LU R3, [R1+0x63c] ;  /* 0x00063c0001037983 */ /* 0x000f280000300800 */
[----:B------:R-:W-:Y:S04]  /*d4f0*/  STL [R1+0x1dc], R19 ;  /* 0x0001dc1301007387 */ /* 0x000fe80000100800 */
[----:B------:R-:W4:Y:S04]  /*d500*/  LDL.LU R29, [R1+0x640] ;  /* 0x00064000011d7983 */ /* 0x000f280000300800 */
[----:B------:R1:W-:Y:S04]  /*d510*/  STL [R1+0x1e8], R7 ;  /* 0x0001e80701007387 */ /* 0x0003e80000100800 */
        /* <DEDUP_REMOVED lines=9> */
[----:B------:R-:W-:Y:S02]  /*d5b0*/  SHF.R.S32.HI R21, RZ, 0x1f, R0 ;  /* 0x0000001fff157819 */ /* 0x000fe40000011400 */
[----:B------:R-:W-:Y:S02]  /*d5c0*/  SHF.R.S32.HI R22, RZ, 0x1f, R14 ;  /* 0x0000001fff167819 */ /* 0x000fe4000001140e */
[----:B-1----:R-:W-:-:S05]  /*d5d0*/  LEA R7, P3, R14, R17, 0x2 ;  /* 0x000000110e077211 */ /* 0x002fca00078610ff */
[----:B------:R1:W-:Y:S02]  /*d5e0*/  STL [R1+0x1e0], R7 ;  /* 0x0001e00701007387 */ /* 0x0003e40000100800 */
[-C--:B-1----:R-:W-:Y:S02]  /*d5f0*/  LEA.HI.X R7, R6, R18.reuse, R19, 0x2, P0 ;  /* 0x0000001206077211 */ /* 0x082fe400000f1413 */
[-C--:B------:R-:W-:Y:S02]  /*d600*/  LEA.HI.X R6, R5, R18.reuse, R20, 0x2, P1 ;  /* 0x0000001205067211 */ /* 0x080fe400008f1414 */
[-C--:B------:R-:W-:Y:S02]  /*d610*/  LEA.HI.X R5, R0, R18.reuse, R21, 0x2, P2 ;  /* 0x0000001200057211 */ /* 0x080fe400010f1415 */
[----:B------:R-:W-:Y:S01]  /*d620*/  LEA.HI.X R0, R14, R18, R22, 0x2, P3 ;  /* 0x000000120e007211 */ /* 0x000fe200018f1416 */
[----:B------:R-:W-:Y:S04]  /*d630*/  STL [R1+0x1ec], R7 ;  /* 0x0001ec0701007387 */ /* 0x000fe80000100800 */
[----:B------:R1:W-:Y:S04]  /*d640*/  STL [R1+0x1f8], R6 ;  /* 0x0001f80601007387 */ /* 0x0003e80000100800 */
[----:B------:R-:W-:Y:S04]  /*d650*/  STL [R1+0x1fc], R5 ;  /* 0x0001fc0501007387 */ /* 0x000fe80000100800 */
[----:B------:R1:W-:Y:S04]  /*d660*/  STL [R1+0x208], R0 ;  /* 0x0002080001007387 */ /* 0x0003e80000100800 */
[----:B-1----:R-:W4:Y:S04]  /*d670*/  LDL R6, [R1+0x64c] ;  /* 0x00064c0001067983 */ /* 0x002f280000100800 */
[----:B------:R-:W4:Y:S01]  /*d680*/  LDL.LU R0, [R1+0x650] ;  /* 0x0006500001007983 */ /* 0x000f220000300800 */
[----:B--2---:R-:W-:-:S05]  /*d690*/  LEA R5, P0, R4, R17, 0x2 ;  /* 0x0000001104057211 */ /* 0x004fca00078010ff */
[----:B------:R1:W-:Y:S04]  /*d6a0*/  STL [R1+0x1d4], R5 ;  /* 0x0001d40501007387 */ /* 0x0003e80000100800 */
[----:B------:R-:W2:Y:S04]  /*d6b0*/  LDL.LU R14, [R1+0x654] ;  /* 0x00065400010e7983 */ /* 0x000ea80000300800 */
[----:B-1----:R-:W2:Y:S01]  /*d6c0*/  LDL.LU R5, [R1+0x658] ;  /* 0x0006580001057983 */ /* 0x002ea20000300800 */
[----:B---3--:R-:W-:-:S05]  /*d6d0*/  LEA R7, P1, R8, R17, 0x2 ;  /* 0x0000001108077211 */ /* 0x008fca00078210ff */
[----:B------:R4:W-:Y:S01]  /*d6e0*/  STL [R1+0x1e4], R7 ;  /* 0x0001e40701007387 */ /* 0x0009e20000100800 */
[----:B------:R-:W-:Y:S02]  /*d6f0*/  SHF.R.S32.HI R19, RZ, 0x1f, R4 ;  /* 0x0000001fff137819 */ /* 0x000fe40000011404 */
[----:B----4-:R-:W-:-:S05]  /*d700*/  LEA R7, P2, R16, R17, 0x2 ;  /* 0x0000001110077211 */ /* 0x010fca00078410ff */
[----:B------:R1:W-:Y:S01]  /*d710*/  STL [R1+0x1f0], R7 ;  /* 0x0001f00701007387 */ /* 0x0003e20000100800 */
[----:B------:R-:W-:Y:S02]  /*d720*/  SHF.R.S32.HI R20, RZ, 0x1f, R8 ;  /* 0x0000001fff147819 */ /* 0x000fe40000011408 */
[----:B------:R-:W-:Y:S02]  /*d730*/  SHF.R.S32.HI R21, RZ, 0x1f, R16 ;  /* 0x0000001fff157819 */ /* 0x000fe40000011410 */
[----:B-1----:R-:W-:Y:S02]  /*d740*/  LEA R7, P3, R15, R17, 0x2 ;  /* 0x000000110f077211 */ /* 0x002fe400078610ff */
[----:B------:R-:W-:-:S03]  /*d750*/  SHF.R.S32.HI R22, RZ, 0x1f, R15 ;  /* 0x0000001fff167819 */ /* 0x000fc6000001140f */
[----:B------:R1:W-:Y:S02]  /*d760*/  STL [R1+0x200], R7 ;  /* 0x0002000701007387 */ /* 0x0003e40000100800 */
[-C--:B-1----:R-:W-:Y:S02]  /*d770*/  LEA.HI.X R7, R4, R18.reuse, R19, 0x2, P0 ;  /* 0x0000001204077211 */ /* 0x082fe400000f1413 */
[-C--:B------:R-:W-:Y:S02]  /*d780*/  LEA.HI.X R4, R8, R18.reuse, R20, 0x2, P1 ;  /* 0x0000001208047211 */ /* 0x080fe400008f1414 */
[-C--:B------:R-:W-:Y:S01]  /*d790*/  LEA.HI.X R8, R16, R18.reuse, R21, 0x2, P2 ;  /* 0x0000001210087211 */ /* 0x080fe200010f1415 */
[----:B------:R1:W-:Y:S04]  /*d7a0*/  STL [R1+0x20c], R7 ;  /* 0x00020c0701007387 */ /* 0x0003e80000100800 */
[----:B------:R3:W-:Y:S01]  /*d7b0*/  STL [R1+0x218], R4 ;  /* 0x0002180401007387 */ /* 0x0007e20000100800 */
[----:B-1----:R-:W-:-:S03]  /*d7c0*/  LEA.HI.X R7, R15, R18, R22, 0x2, P3 ;  /* 0x000000120f077211 */ /* 0x002fc600018f1416 */
[----:B---3--:R-:W3:Y:S04]  /*d7d0*/  LDL R4, [R1+0x65c] ;  /* 0x00065c0001047983 */ /* 0x008ee80000100800 */
[----:B------:R1:W-:Y:S04]  /*d7e0*/  STL [R1+0x21c], R8 ;  /* 0x00021c0801007387 */ /* 0x0003e80000100800 */
[----:B-1----:R-:W4:Y:S04]  /*d7f0*/  LDL.LU R8, [R1+0x660] ;  /* 0x0006600001087983 */ /* 0x002f280000300800 */
[----:B------:R1:W-:Y:S04]  /*d800*/  STL [R1+0x248], R7 ;  /* 0x0002480701007387 */ /* 0x0003e80000100800 */
[----:B------:R-:W3:Y:S04]  /*d810*/  LDL.LU R16, [R1+0x664] ;  /* 0x0006640001107983 */ /* 0x000ee80000300800 */
[----:B------:R-:W3:Y:S01]  /*d820*/  LDL.LU R15, [R1+0x668] ;  /* 0x00066800010f7983 */ /* 0x000ee20000300800 */
        /* <DEDUP_REMOVED lines=9> */
[-C--:B------:R-:W-:Y:S01]  /*d8c0*/  LEA.HI.X R3, R3, R18.reuse, R19, 0x2, P0 ;  /* 0x0000001203037211 */ /* 0x080fe200000f1413 */
[--C-:B------:R-:W-:Y:S01]  /*d8d0*/  IMAD.MOV.U32 R19, RZ, RZ, R2.reuse ;  /* 0x000000ffff137224 */ /* 0x100fe200078e0002 */
[----:B------:R-:W-:Y:S02]  /*d8e0*/  SHF.R.S32.HI R22, RZ, 0x1f, R2 ;  /* 0x0000001fff167819 */ /* 0x000fe40000011402 */
[----:B-1----:R-:W-:Y:S02]  /*d8f0*/  LEA R7, P3, R2, R17, 0x2 ;  /* 0x0000001102077211 */ /* 0x002fe400078610ff */
[-C--:B------:R-:W-:Y:S02]  /*d900*/  LEA.HI.X R2, R29, R18.reuse, R20, 0x2, P1 ;  /* 0x000000121d027211 */ /* 0x080fe400008f1414 */
[-C--:B------:R-:W-:Y:S01]  /*d910*/  LEA.HI.X R20, R28, R18.reuse, R21, 0x2, P2 ;  /* 0x000000121c147211 */ /* 0x080fe200010f1415 */
[----:B------:R1:W-:Y:S01]  /*d920*/  STL [R1+0x240], R7 ;  /* 0x0002400701007387 */ /* 0x0003e20000100800 */
[----:B------:R-:W-:-:S03]  /*d930*/  LEA.HI.X R21, R19, R18, R22, 0x2, P3 ;  /* 0x0000001213157211 */ /* 0x000fc600018f1416 */
[----:B-1----:R-:W3:Y:S04]  /*d940*/  LDL.LU R7, [R1+0xa6c] ;  /* 0x000a6c0001077983 */ /* 0x002ee80000300800 */
[----:B------:R1:W-:Y:S04]  /*d950*/  STL [R1+0x24c], R3 ;  /* 0x00024c0301007387 */ /* 0x0003e80000100800 */
[----:B-1----:R-:W3:Y:S04]  /*d960*/  LDL.LU R3, [R1+0x66c] ;  /* 0x00066c0001037983 */ /* 0x002ee80000300800 */
[----:B------:R1:W-:Y:S04]  /*d970*/  STL [R1+0x258], R2 ;  /* 0x0002580201007387 */ /* 0x0003e80000100800 */
[----:B-1----:R-:W3:Y:S04]  /*d980*/  LDL.LU R2, [R1+0x674] ;  /* 0x0006740001027983 */ /* 0x002ee80000300800 */
[----:B------:R-:W-:Y:S04]  /*d990*/  STL [R1+0x25c], R20 ;  /* 0x00025c1401007387 */ /* 0x000fe80000100800 */
[----:B------:R-:W3:Y:S04]  /*d9a0*/  LDL.LU R29, [R1+0x678] ;  /* 0x00067800011d7983 */ /* 0x000ee80000300800 */
[----:B------:R-:W3:Y:S01]  /*d9b0*/  LDL.LU R28, [R1+0x67c] ;  /* 0x00067c00011c7983 */ /* 0x000ee20000300800 */
[----:B------:R-:W-:-:S02]  /*d9c0*/  SHF.R.S32.HI R19, RZ, 0x1f, R6 ;  /* 0x0000001fff137819 */ /* 0x000fc40000011406 */
[-C--:B------:R-:W-:Y:S01]  /*d9d0*/  LEA R6, P0, R6, R17.reuse, 0x2 ;  /* 0x0000001106067211 */ /* 0x080fe200078010ff */
[----:B------:R-:W-:Y:S04]  /*d9e0*/  STL [R1+0x278], R21 ;  /* 0x0002781501007387 */ /* 0x000fe80000100800 */
[----:B------:R1:W-:Y:S02]  /*d9f0*/  STL [R1+0x214], R6 ;  /* 0x0002140601007387 */ /* 0x0003e40000100800 */
[----:B-1----:R-:W-:-:S05]  /*da00*/  LEA R6, P1, R0, R17, 0x2 ;  /* 0x0000001100067211 */ /* 0x002fca00078210ff */
[----:B------:R2:W-:Y:S02]  /*da10*/  STL [R1+0x244], R6 ;  /* 0x0002440601007387 */ /* 0x0005e40000100800 */
[-C--:B--2---:R-:W-:Y:S02]  /*da20*/  LEA R6, P2, R14, R17.reuse, 0x2 ;  /* 0x000000110e067211 */ /* 0x084fe400078410ff */
[----:B------:R-:W-:-:S03]  /*da30*/  LEA R17, P3, R5, R17, 0x2 ;  /* 0x0000001105117211 */ /* 0x000fc600078610ff */
[----:B------:R1:W-:Y:S04]  /*da40*/  STL [R1+0x250], R6 ;  /* 0x0002500601007387 */ /* 0x0003e80000100800 */
[----:B-1----:R-:W2:Y:S04]  /*da50*/  LDL.LU R6, [R1+0xa68] ;  /* 0x000a680001067983 */ /* 0x002ea80000300800 */
[----:B------:R1:W-:Y:S04]  /*da60*/  STL [R1+0x270], R17 ;  /* 0x0002701101007387 */ /* 0x0003e80000100800 */
[----:B-1----:R-:W2:Y:S01]  /*da70*/  LDL.LU R17, [R1+0x64c] ;  /* 0x00064c0001117983 */ /* 0x002ea20000300800 */
[----:B------:R-:W-:-:S02]  /*da80*/  SHF.R.S32.HI R20, RZ, 0x1f, R0 ;  /* 0x0000001fff147819 */ /* 0x000fc40000011400 */
[----:B------:R-:W-:Y:S02]  /*da90*/  SHF.R.S32.HI R21, RZ, 0x1f, R14 ;  /* 0x0000001fff157819 */ /* 0x000fe4000001140e */
[-C--:B------:R-:W-:Y:S02]  /*daa0*/  LEA.HI.X R20, R0, R18.reuse, R20, 0x2, P1 ;  /* 0x0000001200147211 */ /* 0x080fe400008f1414 */
[----:B------:R-:W-:Y:S02]  /*dab0*/  SHF.R.S32.HI R22, RZ, 0x1f, R5 ;  /* 0x0000001fff167819 */ /* 0x000fe40000011405 */
[----:B--2---:R-:W-:Y:S01]  /*dac0*/  LEA.HI.X R19, R17, R18, R19, 0x2, P0 ;  /* 0x0000001211137211 */ /* 0x004fe200000f1413 */
[----:B------:R-:W-:-:S04]  /*dad0*/  IMAD.MOV.U32 R17, RZ, RZ, c[0x0][0x18c] ;  /* 0x00006300ff117624 */ /* 0x000fc800078e00ff */
[----:B------:R-:W-:Y:S01]  /*dae0*/  IMAD.SHL.U32 R17, R17, 0x40, RZ ;  /* 0x0000004011117824 */ /* 0x000fe200078e00ff */
[----:B------:R1:W-:Y:S03]  /*daf0*/  STL [R1+0x27c], R19 ;  /* 0x00027c1301007387 */ /* 0x0003e60000100800 */
[----:B------:R-:W-:Y:S01]  /*db00*/  IMAD.SHL.U32 R17, R17, 0x8, RZ ;  /* 0x0000000811117824 */ /* 0x000fe200078e00ff */
[----:B------:R-:W2:Y:S01]  /*db10*/  LDL.LU R0, [R1+0x680] ;  /* 0x0006800001007983 */ /* 0x000ea20000300800 */
[----:B-1----:R-:W-:-:S03]  /*db20*/  LEA.HI.X R19, R14, R18, R21, 0x2, P2 ;  /* 0x000000120e137211 */ /* 0x002fc600010f1415 */
[----:B------:R-:W-:Y:S01]  /*db30*/  STL [R1+0x2c8], R20 ;  /* 0x0002c81401007387 */ /* 0x000fe20000100800 */
[----:B------:R-:W-:-:S03]  /*db40*/  LEA.HI.X R21, R5, R18, R22, 0x2, P3 ;  /* 0x0000001205157211 */ /* 0x000fc600018f1416 */
[----:B------:R-:W2:Y:S04]  /*db50*/  LDL.LU R14, [R1+0x684] ;  /* 0x00068400010e7983 */ /* 0x000ea80000300800 */
[----:B------:R3:W-:Y:S04]  /*db60*/  STL [R1+0x2cc], R19 ;  /* 0x0002cc1301007387 */ /* 0x0007e80000100800 */
[----:B------:R-:W2:Y:S01]  /*db70*/  LDL.LU R5, [R1+0xa64] ;  /* 0x000a640001057983 */ /* 0x000ea20000300800 */
[----:B---3--:R-:W-:Y:S02]  /*db80*/  SHF.R.S32.HI R19, RZ, 0x1f, R4 ;  /* 0x0000001fff137819 */ /* 0x008fe40000011404 */
[-C--:B------:R-:W-:Y:S01]  /*db90*/  LEA R4, P0, R4, R17.reuse, 0x2 ;  /* 0x0000001104047211 */ /* 0x080fe200078010ff */
[----:B------:R-:W-:Y:S04]  /*dba0*/  STL [R1+0x2d8], R21 ;  /* 0x0002d81501007387 */ /* 0x000fe80000100800 */
[----:B------:R4:W-:Y:S02]  /*dbb0*/  STL [R1+0x254], R4 ;  /* 0x0002540401007387 */ /* 0x0009e40000100800 */
[----:B----4-:R-:W-:-:S05]  /*dbc0*/  LEA R4, P1, R8, R17, 0x2 ;  /* 0x0000001108047211 */ /* 0x010fca00078210ff */
[----:B------:R1:W-:Y:S02]  /*dbd0*/  STL [R1+0x274], R4 ;  /* 0x0002740401007387 */ /* 0x0003e40000100800 */
[-C--:B-1----:R-:W-:Y:S02]  /*dbe0*/  LEA R4, P2, R16, R17.reuse, 0x2 ;  /* 0x0000001110047211 */ /* 0x082fe400078410ff */
[----:B------:R-:W-:-:S03]  /*dbf0*/  LEA R17, P3, R15, R17, 0x2 ;  /* 0x000000110f117211 */ /* 0x000fc600078610ff */
[----:B------:R1:W-:Y:S04]  /*dc00*/  STL [R1+0x2c0], R4 ;  /* 0x0002c00401007387 */ /* 0x0003e80000100800 */
[----:B-1----:R-:W3:Y:S04]  /*dc10*/  LDL.LU R4, [R1+0xa60] ;  /* 0x000a600001047983 */ /* 0x002ee80000300800 */
[----:B------:R1:W-:Y:S04]  /*dc20*/  STL [R1+0x2d0], R17 ;  /* 0x0002d01101007387 */ /* 0x0003e80000100800 */
[----:B-1----:R-:W4:Y:S01]  /*dc30*/  LDL.LU R17, [R1+0x65c] ;  /* 0x00065c0001117983 */ /* 0x002f220000300800 */
[----:B------:R-:W-:-:S02]  /*dc40*/  SHF.R.S32.HI R20, RZ, 0x1f, R8 ;  /* 0x0000001fff147819 */ /* 0x000fc40000011408 */
[----:B------:R-:W-:Y:S02]  /*dc50*/  SHF.R.S32.HI R21, RZ, 0x1f, R16 ;  /* 0x0000001fff157819 */ /* 0x000fe40000011410 */
[----:B------:R-:W-:-:S04]  /*dc60*/  SHF.R.S32.HI R22, RZ, 0x1f, R15 ;  /* 0x0000001fff167819 */ /* 0x000fc8000001140f */
[-C--:B------:R-:W-:Y:S02]  /*dc70*/  LEA.HI.X R15, R15, R18.reuse, R22, 0x2, P3 ;  /* 0x000000120f0f7211 */ /* 0x080fe400018f1416 */
[----:B----4-:R-:W-:Y:S01]  /*dc80*/  LEA.HI.X R19, R17, R18, R19, 0x2, P0 ;  /* 0x0000001211137211 */ /* 0x010fe200000f1413 */
[----:B------:R-:W-:-:S04]  /*dc90*/  IMAD.MOV.U32 R17, RZ, RZ, c[0x0][0x18c] ;  /* 0x00006300ff117624 */ /* 0x000fc800078e00ff */
[----:B------:R-:W-:Y:S01]  /*dca0*/  IMAD.SHL.U32 R17, R17, 0x40, RZ ;  /* 0x0000004011117824 */ /* 0x000fe200078e00ff */
[----:B------:R1:W-:Y:S03]  /*dcb0*/  STL [R1+0x2dc], R19 ;  /* 0x0002dc1301007387 */ /* 0x0003e60000100800 */
[----:B------:R-:W-:Y:S01]  /*dcc0*/  IMAD.SHL.U32 R17, R17, 0x8, RZ ;  /* 0x0000000811117824 */ /* 0x000fe200078e00ff */
[-C--:B-1----:R-:W-:Y:S02]  /*dcd0*/  LEA.HI.X R19, R8, R18.reuse, R20, 0x2, P1 ;  /* 0x0000001208137211 */ /* 0x082fe400008f1414 */
[----:B------:R-:W-:Y:S01]  /*dce0*/  LEA.HI.X R20, R16, R18, R21, 0x2, P2 ;  /* 0x0000001210147211 */ /* 0x000fe200010f1415 */
[----:B------:R-:W4:Y:S04]  /*dcf0*/  LDL.LU R8, [R1+0xa5c] ;  /* 0x000a5c0001087983 */ /* 0x000f280000300800 */
[----:B------:R-:W3:Y:S04]  /*dd00*/  LDL.LU R16, [R1+0xa58] ;  /* 0x000a580001107983 */ /* 0x000ee80000300800 */
[----:B------:R-:W-:Y:S04]  /*dd10*/  STL [R1+0x2e4], R19 ;  /* 0x0002e41301007387 */ /* 0x000fe80000100800 */
[----:B------:R-:W-:Y:S04]  /*dd20*/  STL [R1+0x2e8], R20 ;  /* 0x0002e81401007387 */ /* 0x000fe80000100800 */
[----:B------:R1:W-:Y:S02]  /*dd30*/  STL [R1+0x2f4], R15 ;  /* 0x0002f40f01007387 */ /* 0x0003e40000100800 */
        /* <DEDUP_REMOVED lines=10> */
[-C--:B------:R-:W-:Y:S02]  /*dde0*/  LEA.HI.X R29, R29, R18.reuse, R21, 0x2, P2 ;  /* 0x000000121d1d7211 */ /* 0x080fe400010f1415 */
[----:B------:R-:W-:Y:S02]  /*ddf0*/  LEA.HI.X R2, R2, R18, R20, 0x2, P1 ;  /* 0x0000001202027211 */ /* 0x000fe400008f1414 */
[----:B-1----:R-:W-:-:S05]  /*de00*/  LEA R15, P3, R28, R17, 0x2 ;  /* 0x000000111c0f7211 */ /* 0x002fca00078610ff */
[----:B------:R1:W-:Y:S04]  /*de10*/  STL [R1+0x2ec], R15 ;  /* 0x0002ec0f01007387 */ /* 0x0003e80000100800 */
[----:B-1----:R-:W3:Y:S04]  /*de20*/  LDL.LU R15, [R1+0xa54] ;  /* 0x000a5400010f7983 */ /* 0x002ee80000300800 */
[----:B------:R-:W-:Y:S04]  /*de30*/  STL [R1+0x2fc], R3 ;  /* 0x0002fc0301007387 */ /* 0x000fe80000100800 */
[----:B------:R1:W-:Y:S04]  /*de40*/  STL [R1+0xa18], R29 ;  /* 0x000a181d01007387 */ /* 0x0003e80000100800 */
[----:B------:R-:W-:Y:S04]  /*de50*/  STL [R1+0x370], R2 ;  /* 0x0003700201007387 */ /* 0x000fe80000100800 */
[----:B-1----:R-:W3:Y:S01]  /*de60*/  LDL.LU R29, [R1+0x688] ;  /* 0x00068800011d7983 */ /* 0x002ee20000300800 */
[----:B------:R-:W-:-:S02]  /*de70*/  SHF.R.S32.HI R22, RZ, 0x1f, R28 ;  /* 0x0000001fff167819 */ /* 0x000fc4000001141c */
[-C--:B--2---:R-:W-:Y:S02]  /*de80*/  LEA R3, P1, R14, R17.reuse, 0x2 ;  /* 0x000000110e037211 */ /* 0x084fe400078210ff */
[----:B------:R-:W-:Y:S02]  /*de90*/  LEA.HI.X R28, R28, R18, R22, 0x2, P3 ;  /* 0x000000121c1c7211 */ /* 0x000fe400018f1416 */
[----:B------:R-:W-:-:S03]  /*dea0*/  LEA R22, P0, R0, R17, 0x2 ;  /* 0x0000001100167211 */ /* 0x000fc600078010ff */
[----:B------:R1:W-:Y:S04]  /*deb0*/  STL [R1+0xa1c], R28 ;  /* 0x000a1c1c01007387 */ /* 0x0003e80000100800 */
[----:B------:R-:W-:Y:S04]  /*dec0*/  STL [R1+0xa20], R22 ;  /* 0x000a201601007387 */ /* 0x000fe80000100800 */
[----:B------:R2:W-:Y:S04]  /*ded0*/  STL [R1+0x2f0], R3 ;  /* 0x0002f00301007387 */ /* 0x0005e80000100800 */
[----:B-1----:R-:W1:Y:S04]  /*dee0*/  S2R R28, SR_TID.X ;  /* 0x00000000001c7919 */ /* 0x002e680000002100 */
[----:B--2---:R-:W2:Y:S01]  /*def0*/  LDL.LU R3, [R1+0xa50] ;  /* 0x000a500001037983 */ /* 0x004ea20000300800 */
[----:B------:R-:W-:-:S02]  /*df00*/  SHF.R.S32.HI R21, RZ, 0x1f, R0 ;  /* 0x0000001fff157819 */ /* 0x000fc40000011400 */
[----:B------:R-:W-:Y:S02]  /*df10*/  SHF.R.S32.HI R19, RZ, 0x1f, R14 ;  /* 0x0000001fff137819 */ /* 0x000fe4000001140e */
[-C--:B------:R-:W-:Y:S02]  /*df20*/  LEA.HI.X R21, R0, R18.reuse, R21, 0x2, P0 ;  /* 0x0000001200157211 */ /* 0x080fe400000f1415 */
[----:B------:R-:W-:Y:S02]  /*df30*/  LEA.HI.X R19, R14, R18, R19, 0x2, P1 ;  /* 0x000000120e137211 */ /* 0x000fe400008f1413 */
[----:B-1----:R-:W-:Y:S02]  /*df40*/  LOP3.LUT R2, R28, 0x1c, RZ, 0xc0, !PT ;  /* 0x0000001c1c027812 */ /* 0x002fe400078ec0ff */
[----:B---3--:R-:W-:-:S05]  /*df50*/  LEA R17, P2, R29, R17, 0x2 ;  /* 0x000000111d117211 */ /* 0x008fca00078410ff */
[----:B------:R1:W-:Y:S04]  /*df60*/  STL [R1+0x2f8], R17 ;  /* 0x0002f81101007387 */ /* 0x0003e80000100800 */
[----:B-1----:R-:W1:Y:S02]  /*df70*/  S2R R17, SR_TID.X ;  /* 0x0000000000117919 */ /* 0x002e640000002100 */
[----:B-1----:R-:W-:-:S04]  /*df80*/  LOP3.LUT R17, R17, 0x100, RZ, 0xc0, !PT ;  /* 0x0000010011117812 */ /* 0x002fc800078ec0ff */
[----:B------:R-:W-:Y:S02]  /*df90*/  LEA.HI R17, R17, R2, RZ, 0x1e ;  /* 0x0000000211117211 */ /* 0x000fe400078ff0ff */
[----:B------:R-:W3:Y:S04]  /*dfa0*/  LDL.LU R2, [R1+0xa4c] ;  /* 0x000a4c0001027983 */ /* 0x000ee80000300800 */
[----:B------:R-:W-:Y:S04]  /*dfb0*/  STL [R1+0xa24], R21 ;  /* 0x000a241501007387 */ /* 0x000fe80000100800 */
[----:B------:R1:W-:Y:S04]  /*dfc0*/  STL [R1+0xa28], R19 ;  /* 0x000a281301007387 */ /* 0x0003e80000100800 */
[----:B-1----:R-:W2:Y:S04]  /*dfd0*/  LDL.LU R19, [R1+0x690] ;  /* 0x0006900001137983 */ /* 0x002ea80000300800 */
[----:B------:R-:W1:Y:S01]  /*dfe0*/  S2R R21, SR_TID.X ;  /* 0x0000000000157919 */ /* 0x000e620000002100 */
[----:B------:R-:W-:-:S05]  /*dff0*/  LOP3.LUT R22, R28, 0x3, RZ, 0xc0, !PT ;  /* 0x000000031c167812 */ /* 0x000fca00078ec0ff */
[----:B------:R-:W-:-:S05]  /*e000*/  IMAD R22, R22, 0x420, RZ ;  /* 0x0000042016167824 */ /* 0x000fca00078e02ff */
[----:B------:R-:W-:Y:S01]  /*e010*/  LOP3.LUT R17, R22, R17, RZ, 0x3c, !PT ;  /* 0x0000001116117212 */ /* 0x000fe200078e3cff */
[----:B------:R-:W-:Y:S01]  /*e020*/  IMAD.MOV.U32 R0, RZ, RZ, c[0x0][0x18c] ;  /* 0x00006300ff007624 */ /* 0x000fe200078e00ff */
[----:B------:R-:W-:Y:S02]  /*e030*/  SHF.R.S32.HI R20, RZ, 0x1f, R29 ;  /* 0x0000001fff147819 */ /* 0x000fe4000001141d */
[--C-:B-1----:R-:W-:Y:S02]  /*e040*/  SHF.R.U32.HI R22, RZ, 0x8, R21.reuse ;  /* 0x00000008ff167819 */ /* 0x102fe40000011615 */
[----:B------:R-:W-:-:S04]  /*e050*/  SHF.R.U32.HI R21, RZ, 0x8, R21 ;  /* 0x00000008ff157819 */ /* 0x000fc80000011615 */
[----:B------:R-:W-:Y:S01]  /*e060*/  SGXT.U32 R21, R21, 0x1 ;  /* 0x000000011515781a */ /* 0x000fe20000000000 */
[----:B------:R-:W-:Y:S01]  /*e070*/  IMAD.SHL.U32 R0, R0, 0x40, RZ ;  /* 0x0000004000007824 */ /* 0x000fe200078e00ff */
[----:B------:R-:W-:Y:S01]  /*e080*/  LEA.HI.X R20, R29, R18, R20, 0x2, P2 ;  /* 0x000000121d147211 */ /* 0x000fe200010f1414 */
[----:B------:R-:W-:Y:S01]  /*e090*/  IMAD.MOV.U32 R29, RZ, RZ, c[0x0][0x188] ;  /* 0x00006200ff1d7624 */ /* 0x000fe200078e00ff */
[----:B------:R-:W-:Y:S02]  /*e0a0*/  LOP3.LUT R18, R21, 0x3e, RZ, 0xfc, !PT ;  /* 0x0000003e15127812 */ /* 0x000fe400078efcff */
[----:B------:R-:W1:Y:S01]  /*e0b0*/  S2R R21, SR_TID.X ;  /* 0x0000000000157919 */ /* 0x000e620000002100 */
[----:B------:R-:W-:Y:S01]  /*e0c0*/  SHF.R.S32.HI R14, RZ, 0x1f, R0 ;  /* 0x0000001fff0e7819 */ /* 0x000fe20000011400 */
[----:B------:R-:W-:Y:S01]  /*e0d0*/  IMAD.SHL.U32 R29, R29, 0x40, RZ ;  /* 0x000000401d1d7824 */ /* 0x000fe200078e00ff */
[----:B------:R-:W-:Y:S02]  /*e0e0*/  SGXT.U32 R22, R22, 0x1 ;  /* 0x000000011616781a */ /* 0x000fe40000000000 */
[----:B------:R-:W-:Y:S01]  /*e0f0*/  SHF.L.U64.HI R0, R0, 0x2, R14 ;  /* 0x0000000200007819 */ /* 0x000fe2000001020e */
[----:B------:R-:W-:Y:S01]  /*e100*/  IMAD.IADD R16, R15, 0x1, R16 ;  /* 0x000000010f107824 */ /* 0x000fe200078e0210 */
[----:B------:R-:W-:Y:S04]  /*e110*/  STL [R1+0xa2c], R20 ;  /* 0x000a2c1401007387 */ /* 0x000fe80000100800 */
[----:B------:R-:W-:Y:S04]  /*e120*/  STL [R1+0xa30], R17 ;  /* 0x000a301101007387 */ /* 0x000fe80000100800 */
[----:B------:R-:W-:Y:S04]  /*e130*/  STL [R1+0x8bc], R16 ;  /* 0x0008bc1001007387 */ /* 0x000fe80000100800 */
[----:B------:R1:W-:Y:S02]  /*e140*/  STL [R1+0xa34], R16 ;  /* 0x000a341001007387 */ /* 0x0003e40000100800 */
[----:B-1----:R-:W-:Y:S01]  /*e150*/  IMAD R16, R18, c[0x0][0x188], RZ ;  /* 0x0000620012107a24 */ /* 0x002fe200078e02ff */
[----:B--2---:R-:W-:-:S02]  /*e160*/  LEA R0, P0, R29, R19, 0x3 ;  /* 0x000000131d007211 */ /* 0x004fc400078018ff */
[C---:B------:R-:W-:Y:S02]  /*e170*/  LOP3.LUT R19, R22.reuse, 0x3c, RZ, 0xfc, !PT ;  /* 0x0000003c16137812 */ /* 0x040fe400078efcff */
[----:B------:R-:W-:-:S03]  /*e180*/  LOP3.LUT R22, R22, 0x3a, RZ, 0xfc, !PT ;  /* 0x0000003a16167812 */ /* 0x000fc600078efcff */
[----:B------:R-:W-:Y:S02]  /*e190*/  IMAD R14, R19, c[0x0][0x188], RZ ;  /* 0x00006200130e7a24 */ /* 0x000fe400078e02ff */
[----:B------:R-:W-:Y:S02]  /*e1a0*/  IMAD R14, R22, c[0x0][0x188], RZ ;  /* 0x00006200160e7a24 */ /* 0x000fe400078e02ff */
[----:B------:R-:W1:Y:S01]  /*e1b0*/  S2R R22, SR_TID.X ;  /* 0x0000000000167919 */ /* 0x000e620000002100 */
[----:B------:R-:W-:-:S04]  /*e1c0*/  SHF.R.U32.HI R19, RZ, 0x8, R21 ;  /* 0x00000008ff137819 */ /* 0x000fc80000011615 */
[----:B------:R-:W-:Y:S02]  /*e1d0*/  SGXT.U32 R19, R19, 0x1 ;  /* 0x000000011313781a */ /* 0x000fe40000000000 */
[----:B------:R-:W-:Y:S02]  /*e1e0*/  SHF.R.U32.HI R21, RZ, 0x8, R21 ;  /* 0x00000008ff157819 */ /* 0x000fe40000011615 */
[C---:B------:R-:W-:Y:S02]  /*e1f0*/  LOP3.LUT R20, R19.reuse, 0x38, RZ, 0xfc, !PT ;  /* 0x0000003813147812 */ /* 0x040fe400078efcff */
[C---:B------:R-:W-:Y:S02]  /*e200*/  LOP3.LUT R18, R19.reuse, 0x36, RZ, 0xfc, !PT ;  /* 0x0000003613127812 */ /* 0x040fe400078efcff */
[----:B------:R-:W-:Y:S02]  /*e210*/  LOP3.LUT R19, R19, 0x34, RZ, 0xfc, !PT ;  /* 0x0000003413137812 */ /* 0x000fe400078efcff */
[----:B------:R-:W-:Y:S01]  /*e220*/  SGXT.U32 R21, R21, 0x1 ;  /* 0x000000011515781a */ /* 0x000fe20000000000 */
[----:B------:R-:W-:-:S02]  /*e230*/  IMAD R16, R18, c[0x0][0x188], RZ ;  /* 0x0000620012107a24 */ /* 0x000fc400078e02ff */
[----:B------:R-:W-:Y:S01]  /*e240*/  IMAD R14, R19, c[0x0][0x188], RZ ;  /* 0x00006200130e7a24 */ /* 0x000fe200078e02ff */
[C---:B------:R-:W-:Y:S02]  /*e250*/  LOP3.LUT R18, R21.reuse, 0x32, RZ, 0xfc, !PT ;  /* 0x0000003215127812 */ /* 0x040fe400078efcff */
[----:B------:R-:W-:Y:S02]  /*e260*/  LOP3.LUT R19, R21, 0x30, RZ, 0xfc, !PT ;  /* 0x0000003015137812 */ /* 0x000fe400078efcff */
[----:B-1----:R-:W-:Y:S01]  /*e270*/  SHF.R.U32.HI R21, RZ, 0x8, R22 ;  /* 0x00000008ff157819 */ /* 0x002fe20000011616 */
[----:B------:R-:W-:-:S03]  /*e280*/  IMAD R16, R18, c[0x0][0x188], RZ ;  /* 0x0000620012107a24 */ /* 0x000fc600078e02ff */
[----:B------:R-:W-:Y:S01]  /*e290*/  SGXT.U32 R21, R21, 0x1 ;  /* 0x000000011515781a */ /* 0x000fe20000000000 */
[----:B------:R-:W-:Y:S01]  /*e2a0*/  IMAD R14, R19, c[0x0][0x188], RZ ;  /* 0x00006200130e7a24 */ /* 0x000fe200078e02ff */
        /* <DEDUP_REMOVED lines=9> */
[--C-:B------:R-:W-:Y:S02]  /*e340*/  SHF.R.U32.HI R22, RZ, 0x8, R28.reuse ;  /* 0x00000008ff167819 */ /* 0x100fe4000001161c */
[----:B------:R-:W-:Y:S02]  /*e350*/  SHF.R.U32.HI R28, RZ, 0x8, R28 ;  /* 0x00000008ff1c7819 */ /* 0x000fe4000001161c */
[----:B------:R-:W-:Y:S01]  /*e360*/  SGXT.U32 R22, R22, 0x1 ;  /* 0x000000011616781a */ /* 0x000fe20000000000 */
[----:B------:R-:W-:-:S02]  /*e370*/  IMAD R14, R21, c[0x0][0x188], RZ ;  /* 0x00006200150e7a24 */ /* 0x000fc400078e02ff */
[----:B------:R-:W-:Y:S01]  /*e380*/  IMAD R16, R19, c[0x0][0x188], RZ ;  /* 0x0000620013107a24 */ /* 0x000fe200078e02ff */
[C---:B------:R-:W-:Y:S02]  /*e390*/  LOP3.LUT R21, R22.reuse, 0x22, RZ, 0xfc, !PT ;  /* 0x0000002216157812 */ /* 0x040fe400078efcff */
[C---:B------:R-:W-:Y:S02]  /*e3a0*/  LOP3.LUT R19, R22.reuse, 0x24, RZ, 0xfc, !PT ;  /* 0x0000002416137812 */ /* 0x040fe400078efcff */
[----:B------:R-:W-:Y:S02]  /*e3b0*/  LOP3.LUT R22, R22, 0x20, RZ, 0xfc, !PT ;  /* 0x0000002016167812 */ /* 0x000fe400078efcff */
[----:B------:R-:W-:Y:S01]  /*e3c0*/  SGXT.U32 R28, R28, 0x1 ;  /* 0x000000011c1c781a */ /* 0x000fe20000000000 */
[----:B------:R-:W-:Y:S02]  /*e3d0*/  IMAD R16, R21, c[0x0][0x188], RZ ;  /* 0x0000620015107a24 */ /* 0x000fe400078e02ff */
[----:B------:R-:W-:Y:S01]  /*e3e0*/  IMAD R14, R22, c[0x0][0x188], RZ ;  /* 0x00006200160e7a24 */ /* 0x000fe200078e02ff */
[----:B------:R-:W-:-:S02]  /*e3f0*/  LOP3.LUT R21, R28, 0x1c, RZ, 0xfc, !PT ;  /* 0x0000001c1c157812 */ /* 0x000fc400078efcff */
[----:B------:R-:W-:-:S03]  /*e400*/  LOP3.LUT R22, R28, 0x1a, RZ, 0xfc, !PT ;  /* 0x0000001a1c167812 */ /* 0x000fc600078efcff */
[----:B------:R-:W-:Y:S02]  /*e410*/  IMAD R16, R21, c[0x0][0x188], RZ ;  /* 0x0000620015107a24 */ /* 0x000fe400078e02ff */
[----:B------:R-:W-:Y:S02]  /*e420*/  IMAD.MOV.U32 R16, RZ, RZ, 0x1 ;  /* 0x00000001ff107424 */ /* 0x000fe400078e00ff */
[----:B------:R-:W-:Y:S02]  /*e430*/  IMAD R14, R22, c[0x0][0x188], RZ ;  /* 0x00006200160e7a24 */ /* 0x000fe400078e02ff */
[----:B------:R-:W-:Y:S01]  /*e440*/  IMAD.MOV.U32 R14, RZ, RZ, -0x1 ;  /* 0xffffffffff0e7424 */ /* 0x000fe200078e00ff */
[----:B------:R-:W-:Y:S04]  /*e450*/  STL [R1+0x6a0], R16 ;  /* 0x0006a01001007387 */ /* 0x000fe80000100800 */
[----:B------:R-:W-:Y:S04]  /*e460*/  STL [R1+0x360], RZ ;  /* 0x000360ff01007387 */ /* 0x000fe80000100800 */
[----:B------:R1:W-:Y:S04]  /*e470*/  STL [R1+0x418], R14 ;  /* 0x0004180e01007387 */ /* 0x0003e80000100800 */
[----:B------:R-:W-:Y:S04]  /*e480*/  STL [R1+0x364], RZ ;  /* 0x000364ff01007387 */ /* 0x000fe80000100800 */
        /* <DEDUP_REMOVED lines=184> */
[----:B------:R-:W-:Y:S01]  /*f010*/  STL [R1+0x4e8], RZ ;  /* 0x0004e8ff01007387 */ /* 0x000fe20000100800 */
[----:B------:R-:W-:-:S03]  /*f020*/  IMAD R17, R20, c[0x0][0x188], RZ ;  /* 0x0000620014117a24 */ /* 0x000fc600078e02ff */
[----:B------:R-:W-:Y:S01]  /*f030*/  STL [R1+0x4ec], RZ ;  /* 0x0004ecff01007387 */ /* 0x000fe20000100800 */
[----:B------:R-:W-:-:S03]  /*f040*/  IMAD R17, R18, c[0x0][0x188], RZ ;  /* 0x0000620012117a24 */ /* 0x000fc600078e02ff */
[----:B------:R-:W-:Y:S01]  /*f050*/  STL [R1+0x4d0], RZ ;  /* 0x0004d0ff01007387 */ /* 0x000fe20000100800 */
[----:B------:R-:W-:-:S03]  /*f060*/  IMAD R17, R19, c[0x0][0x188], RZ ;  /* 0x0000620013117a24 */ /* 0x000fc600078e02ff */
[----:B------:R-:W-:Y:S01]  /*f070*/  STL [R1+0x4d4], RZ ;  /* 0x0004d4ff01007387 */ /* 0x000fe20000100800 */
[----:B------:R-:W-:-:S03]  /*f080*/  LOP3.LUT R19, R28, 0x1e, RZ, 0xfc, !PT ;  /* 0x0000001e1c137812 */ /* 0x000fc600078efcff */
[----:B------:R-:W-:Y:S01]  /*f090*/  STL [R1+0x4d8], RZ ;  /* 0x0004d8ff01007387 */ /* 0x000fe20000100800 */
[----:B------:R-:W-:-:S03]  /*f0a0*/  LOP3.LUT R28, R28, 0x18, RZ, 0xfc, !PT ;  /* 0x000000181c1c7812 */ /* 0x000fc600078efcff */
[----:B------:R-:W-:Y:S04]  /*f0b0*/  STL [R1+0x4dc], RZ ;  /* 0x0004dcff01007387 */ /* 0x000fe80000100800 */
[----:B------:R-:W-:Y:S04]  /*f0c0*/  STL [R1+0xe0], RZ ;  /* 0x0000e0ff01007387 */ /* 0x000fe80000100800 */
[----:B------:R-:W-:Y:S04]  /*f0d0*/  STL [R1+0xe4], RZ ;  /* 0x0000e4ff01007387 */ /* 0x000fe80000100800 */
[----:B------:R-:W-:Y:S01]  /*f0e0*/  STL [R1+0xe8], RZ ;  /* 0x0000e8ff01007387 */ /* 0x000fe20000100800 */
[----:B------:R-:W-:-:S03]  /*f0f0*/  IMAD R17, R19, c[0x0][0x188], RZ ;  /* 0x0000620013117a24 */ /* 0x000fc600078e02ff */
[----:B------:R-:W-:Y:S01]  /*f100*/  STL [R1+0xec], RZ ;  /* 0x0000ecff01007387 */ /* 0x000fe20000100800 */
[----:B------:R-:W-:-:S03]  /*f110*/  IMAD R17, R28, c[0x0][0x188], RZ ;  /* 0x000062001c117a24 */ /* 0x000fc600078e02ff */
[----:B------:R-:W-:Y:S04]  /*f120*/  STL [R1+0xd0], RZ ;  /* 0x0000d0ff01007387 */ /* 0x000fe80000100800 */
[----:B------:R-:W-:Y:S04]  /*f130*/  STL [R1+0xd4], RZ ;  /* 0x0000d4ff01007387 */ /* 0x000fe80000100800 */
[----:B------:R-:W-:Y:S04]  /*f140*/  STL [R1+0xd8], RZ ;  /* 0x0000d8ff01007387 */ /* 0x000fe80000100800 */
[----:B------:R-:W-:Y:S04]  /*f150*/  STL [R1+0xdc], RZ ;  /* 0x0000dcff01007387 */ /* 0x000fe80000100800 */
[----:B------:R-:W1:Y:S04]  /*f160*/  LDL.LU R28, [R1+0x1b0] ;  /* 0x0001b000011c7983 */ /* 0x000e680000300800 */
        /* <DEDUP_REMOVED lines=18> */
[----:B------:R-:W-:-:S03]  /*f290*/  SHF.R.S32.HI R15, RZ, 0x1f, R29 ;  /* 0x0000001fff0f7819 */ /* 0x000fc6000001141d */
        /* <DEDUP_REMOVED lines=12> */
[----:B-1----:R-:W-:-:S02]  /*f360*/  LEA.HI.X R14, R29, R28, R15, 0x3, P0 ;  /* 0x0000001c1d0e7211 */ /* 0x002fc400000f1c0f */
[----:B------:R-:W-:-:S03]  /*f370*/  SHF.L.U64.HI R15, R29, 0x2, R15 ;  /* 0x000000021d0f7819 */ /* 0x000fc6000001020f */
[----:B------:R1:W-:Y:S02]  /*f380*/  STL [R1+0xa38], R14 ;  /* 0x000a380e01007387 */ /* 0x0003e40000100800 */
[----:B-1----:R-:W-:Y:S02]  /*f390*/  IADD3 R14, P0, R0, c[0x0][0x160], RZ ;  /* 0x00005800000e7a10 */ /* 0x002fe40007f1e0ff */
[----:B------:R-:W2:Y:S04]  /*f3a0*/  LDL.LU R0, [R1+0xc] ;  /* 0x00000c0001007983 */ /* 0x000ea80000300800 */
[----:B------:R-:W2:Y:S04]  /*f3b0*/  LDL.LU R15, [R1+0x4] ;  /* 0x00000400010f7983 */ /* 0x000ea80000300800 */
[----:B------:R1:W-:Y:S01]  /*f3c0*/  STL [R1+0x8b8], R14 ;  /* 0x0008b80e01007387 */ /* 0x0003e20000100800 */
[----:B---3--:R-:W-:-:S03]  /*f3d0*/  IADD3 R29, P1, R2, c[0x0][0x168], RZ ;  /* 0x00005a00021d7a10 */ /* 0x008fc60007f3e0ff */
[----:B-1----:R-:W3:Y:S04]  /*f3e0*/  LDL.LU R14, [R1+0x10] ;  /* 0x00001000010e7983 */ /* 0x002ee80000300800 */
        /* <DEDUP_REMOVED lines=8> */
[----:B------:R-:W3:Y:S01]  /*f470*/  LDL.LU R2, [R1] ;  /* 0x0000000001027983 */ /* 0x000ee20000300800 */
[----:B------:R-:W-:-:S02]  /*f480*/  IADD3 R4, P6, R4, c[0x0][0x168], RZ ;  /* 0x00005a0004047a10 */ /* 0x000fc40007fde0ff */
[----:B------:R-:W-:Y:S01]  /*f490*/  SHF.R.S32.HI R3, RZ, 0x6, R3 ;  /* 0x00000006ff037819 */ /* 0x000fe20000011403 */
[----:B------:R1:W-:Y:S04]  /*f4a0*/  STL [R1+0x6b4], R29 ;  /* 0x0006b41d01007387 */ /* 0x0003e80000100800 */
[----:B-1----:R-:W3:Y:S04]  /*f4b0*/  LDL.LU R29, [R1+0x34] ;  /* 0x00003400011d7983 */ /* 0x002ee80000300800 */
[----:B------:R1:W-:Y:S04]  /*f4c0*/  STL [R1+0x6bc], R4 ;  /* 0x0006bc0401007387 */ /* 0x0003e80000100800 */
[----:B------:R4:W-:Y:S01]  /*f4d0*/  STL [R1+0xa3c], R3 ;  /* 0x000a3c0301007387 */ /* 0x0009e20000100800 */
[----:B-1----:R-:W-:-:S02]  /*f4e0*/  IADD3 R4, P2, R5, c[0x0][0x168], RZ ;  /* 0x00005a0005047a10 */ /* 0x002fc40007f5e0ff */
[----:B------:R-:W-:Y:S02]  /*f4f0*/  IADD3 R5, P4, R6, c[0x0][0x168], RZ ;  /* 0x00005a0006057a10 */ /* 0x000fe40007f9e0ff */
[----:B----4-:R-:W-:Y:S01]  /*f500*/  IADD3 R3, P5, R7, c[0x0][0x168], RZ ;  /* 0x00005a0007037a10 */ /* 0x010fe20007fbe0ff */
[----:B------:R1:W-:Y:S04]  /*f510*/  STL [R1+0x6c4], R4 ;  /* 0x0006c40401007387 */ /* 0x0003e80000100800 */
[----:B------:R4:W-:Y:S01]  /*f520*/  STL [R1+0x6cc], R5 ;  /* 0x0006cc0501007387 */ /* 0x0009e20000100800 */
[----:B-1----:R-:W-:-:S03]  /*f530*/  IADD3.X R4, R8, c[0x0][0x16c], RZ, P1, !PT ;  /* 0x00005b0008047a10 */ /* 0x002fc60000ffe4ff */
[----:B------:R1:W-:Y:S01]  /*f540*/  STL [R1+0x6d4], R3 ;  /* 0x0006d40301007387 */ /* 0x0003e20000100800 */
[----:B----4-:R-:W-:-:S03]  /*f550*/  IADD3 R5, P3, R9, c[0x0][0x168], RZ ;  /* 0x00005a0009057a10 */ /* 0x010fc60007f7e0ff */
[----:B------:R4:W-:Y:S01]  /*f560*/  STL [R1+0x6b0], R4 ;  /* 0x0006b00401007387 */ /* 0x0009e20000100800 */
[----:B-1----:R-:W-:-:S03]  /*f570*/  IADD3.X R3, R10, c[0x0][0x16c], RZ, P6, !PT ;  /* 0x00005b000a037a10 */ /* 0x002fc600037fe4ff */
[----:B------:R1:W-:Y:S01]  /*f580*/  STL [R1+0x6dc], R5 ;  /* 0x0006dc0501007387 */ /* 0x0003e20000100800 */
[----:B----4-:R-:W-:-:S03]  /*f590*/  IADD3 R4, P1, R11, c[0x0][0x168], RZ ;  /* 0x00005a000b047a10 */ /* 0x010fc60007f3e0ff */
[----:B------:R4:W-:Y:S04]  /*f5a0*/  STL [R1+0x6b8], R3 ;  /* 0x0006b80301007387 */ /* 0x0009e80000100800 */
[----:B------:R4:W-:Y:S01]  /*f5b0*/  STL [R1+0x6e4], R4 ;  /* 0x0006e40401007387 */ /* 0x0009e20000100800 */
[----:B-1----:R-:W-:Y:S02]  /*f5c0*/  IADD3.X R5, R23, c[0x0][0x16c], RZ, P2, !PT ;  /* 0x00005b0017057a10 */ /* 0x002fe400017fe4ff */
[----:B----4-:R-:W-:-:S03]  /*f5d0*/  IADD3 R3, P2, R12, c[0x0][0x168], RZ ;  /* 0x00005a000c037a10 */ /* 0x010fc60007f5e0ff */
[----:B------:R1:W-:Y:S01]  /*f5e0*/  STL [R1+0x6c0], R5 ;  /* 0x0006c00501007387 */ /* 0x0003e20000100800 */
[----:B------:R-:W-:-:S03]  /*f5f0*/  IADD3.X R4, R24, c[0x0][0x16c], RZ, P4, !PT ;  /* 0x00005b0018047a10 */ /* 0x000fc600027fe4ff */
[----:B------:R4:W-:Y:S04]  /*f600*/  STL [R1+0x6ec], R3 ;  /* 0x0006ec0301007387 */ /* 0x0009e80000100800 */
[----:B------:R4:W-:Y:S01]  /*f610*/  STL [R1+0x6c8], R4 ;  /* 0x0006c80401007387 */ /* 0x0009e20000100800 */
[----:B-1----:R-:W-:Y:S02]  /*f620*/  IADD3 R5, P4, R25, c[0x0][0x168], RZ ;  /* 0x00005a0019057a10 */ /* 0x002fe40007f9e0ff */
[----:B----4-:R-:W-:-:S03]  /*f630*/  IADD3.X R3, R27, c[0x0][0x16c], RZ, P5, !PT ;  /* 0x00005b001b037a10 */ /* 0x010fc60002ffe4ff */
[----:B------:R-:W-:Y:S01]  /*f640*/  STL [R1+0x6f4], R5 ;  /* 0x0006f40501007387 */ /* 0x000fe20000100800 */
[----:B------:R-:W-:-:S03]  /*f650*/  IADD3 R4, P5, R13, c[0x0][0x168], RZ ;  /* 0x00005a000d047a10 */ /* 0x000fc60007fbe0ff */
[----:B------:R1:W-:Y:S04]  /*f660*/  STL [R1+0x6d0], R3 ;  /* 0x0006d00301007387 */ /* 0x0003e80000100800 */
[----:B------:R-:W-:Y:S01]  /*f670*/  STL [R1+0x6fc], R4 ;  /* 0x0006fc0401007387 */ /* 0x000fe20000100800 */
[----:B--2---:R-:W-:Y:S02]  /*f680*/  IADD3.X R0, R0, c[0x0][0x16c], RZ, P1, !PT ;  /* 0x00005b0000007a10 */ /* 0x004fe40000ffe4ff */
[----:B---3--:R-:W-:Y:S02]  /*f690*/  IADD3.X R2, R2, c[0x0][0x16c], RZ, P3, !PT ;  /* 0x00005b0002027a10 */ /* 0x008fe40001ffe4ff */
[----:B-1----:R-:W-:-:S03]  /*f6a0*/  IADD3 R3, P3, R26, c[0x0][0x168], RZ ;  /* 0x00005a001a037a10 */ /* 0x002fc60007f7e0ff */
[----:B------:R1:W-:Y:S04]  /*f6b0*/  STL [R1+0x6d8], R2 ;  /* 0x0006d80201007387 */ /* 0x0003e80000100800 */
[----:B------:R2:W-:Y:S01]  /*f6c0*/  STL [R1+0x704], R3 ;  /* 0x0007040301007387 */ /* 0x0005e20000100800 */
[----:B-1----:R-:W-:-:S03]  /*f6d0*/  IADD3 R2, P1, R15, c[0x0][0x168], RZ ;  /* 0x00005a000f027a10 */ /* 0x002fc60007f3e0ff */
[----:B------:R1:W-:Y:S01]  /*f6e0*/  STL [R1+0x6e0], R0 ;  /* 0x0006e00001007387 */ /* 0x0003e20000100800 */
[----:B--2---:R-:W-:-:S03]  /*f6f0*/  IADD3.X R3, R14, c[0x0][0x16c], RZ, P2, !PT ;  /* 0x00005b000e037a10 */ /* 0x004fc600017fe4ff */
[----:B------:R2:W-:Y:S01]  /*f700*/  STL [R1+0x70c], R2 ;  /* 0x00070c0201007387 */ /* 0x0005e20000100800 */
[----:B-1----:R-:W-:-:S03]  /*f710*/  IADD3 R0, P2, R16, c[0x0][0x168], RZ ;  /* 0x00005a0010007a10 */ /* 0x002fc60007f5e0ff */
[----:B------:R1:W-:Y:S01]  /*f720*/  STL [R1+0x6e8], R3 ;  /* 0x0006e80301007387 */ /* 0x0003e20000100800 */
[----:B--2---:R-:W-:-:S03]  /*f730*/  IADD3.X R2, R17, c[0x0][0x16c], RZ, P4, !PT ;  /* 0x00005b0011027a10 */ /* 0x004fc600027fe4ff */
[----:B------:R2:W-:Y:S04]  /*f740*/  STL [R1+0x714], R0 ;  /* 0x0007140001007387 */ /* 0x0005e80000100800 */
[----:B------:R3:W-:Y:S01]  /*f750*/  STL [R1+0x6f0], R2 ;  /* 0x0006f00201007387 */ /* 0x0007e20000100800 */
[----:B-1----:R-:W-:Y:S02]  /*f760*/  IADD3 R3, P4, R20, c[0x0][0x168], RZ ;  /* 0x00005a0014037a10 */ /* 0x002fe40007f9e0ff */
[----:B--2---:R-:W-:-:S03]  /*f770*/  IADD3.X R0, R18, c[0x0][0x16c], RZ, P5, !PT ;  /* 0x00005b0012007a10 */ /* 0x004fc60002ffe4ff */
[----:B------:R1:W-:Y:S01]  /*f780*/  STL [R1+0x71c], R3 ;  /* 0x00071c0301007387 */ /* 0x0003e20000100800 */
[----:B---3--:R-:W-:-:S03]  /*f790*/  IADD3 R2, P5, R19, c[0x0][0x168], RZ ;  /* 0x00005a0013027a10 */ /* 0x008fc60007fbe0ff */
[----:B------:R2:W-:Y:S04]  /*f7a0*/  STL [R1+0x6f8], R0 ;  /* 0x0006f80001007387 */ /* 0x0005e80000100800 */
[----:B------:R3:W-:Y:S01]  /*f7b0*/  STL [R1+0x724], R2 ;  /* 0x0007240201007387 */ /* 0x0007e20000100800 */
[----:B-1----:R-:W-:Y:S02]  /*f7c0*/  IADD3.X R3, R21, c[0x0][0x16c], RZ, P3, !PT ;  /* 0x00005b0015037a10 */ /* 0x002fe40001ffe4ff */
[----:B--2---:R-:W-:-:S03]  /*f7d0*/  IADD3 R0, P3, R22, c[0x0][0x168], RZ ;  /* 0x00005a0016007a10 */ /* 0x004fc60007f7e0ff */
[----:B------:R-:W-:Y:S01]  /*f7e0*/  STL [R1+0x700], R3 ;  /* 0x0007000301007387 */ /* 0x000fe20000100800 */
[----:B---3--:R-:W-:-:S03]  /*f7f0*/  IADD3.X R2, R28, c[0x0][0x16c], RZ, P1, !PT ;  /* 0x00005b001c027a10 */ /* 0x008fc60000ffe4ff */
[----:B------:R-:W2:Y:S04]  /*f800*/  LDL.LU R28, [R1+0x3c] ;  /* 0x00003c00011c7983 */ /* 0x000ea80000300800 */
[----:B------:R1:W-:Y:S04]  /*f810*/  STL [R1+0x72c], R0 ;  /* 0x00072c0001007387 */ /* 0x0003e80000100800 */
[----:B------:R-:W-:Y:S04]  /*f820*/  STL [R1+0x708], R2 ;  /* 0x0007080201007387 */ /* 0x000fe80000100800 */
[----:B------:R-:W3:Y:S01]  /*f830*/  LDL.LU R26, [R1+0x40] ;  /* 0x00004000011a7983 */ /* 0x000ee20000300800 */
[----:B-1----:R-:W-:-:S03]  /*f840*/  IADD3 R0, P1, R29, c[0x0][0x168], RZ ;  /* 0x00005a001d007a10 */ /* 0x002fc60007f3e0ff */
[----:B---3--:R1:W-:Y:S04]  /*f850*/  STL [R1+0xa48], R26 ;  /* 0x000a481a01007387 */ /* 0x0083e80000100800 */
[----:B------:R3:W-:Y:S04]  /*f860*/  STL [R1+0x734], R0 ;  /* 0x0007340001007387 */ /* 0x0007e80000100800 */
[----:B-1----:R-:W4:Y:S04]  /*f870*/  LDL.LU R26, [R1+0x28] ;  /* 0x00002800011a7983 */ /* 0x002f280000300800 */
[----:B------:R-:W4:Y:S04]  /*f880*/  LDL.LU R13, [R1+0x38] ;  /* 0x00003800010d7983 */ /* 0x000f280000300800 */
        /* <DEDUP_REMOVED lines=15> */
[----:B---3--:R-:W3:Y:S04]  /*f980*/  LDL.LU R0, [R1+0x90] ;  /* 0x0000900001007983 */ /* 0x008ee80000300800 */
[----:B------:R-:W3:Y:S04]  /*f990*/  LDL.LU R15, [R1+0xa4] ;  /* 0x0000a400010f7983 */ /* 0x000ee80000300800 */
[----:B------:R-:W3:Y:S01]  /*f9a0*/  LDL.LU R14, [R1+0x9c] ;  /* 0x00009c00010e7983 */ /* 0x000ee20000300800 */
[----:B--2---:R-:W-:-:S03]  /*f9b0*/  IADD3.X R28, R28, c[0x0][0x16c], RZ, P2, !PT ;  /* 0x00005b001c1c7a10 */ /* 0x004fc600017fe4ff */
[----:B------:R-:W2:Y:S04]  /*f9c0*/  LDL.LU R16, [R1+0xa8] ;  /* 0x0000a80001107983 */ /* 0x000ea80000300800 */
[----:B------:R-:W2:Y:S04]  /*f9d0*/  LDL.LU R17, [R1+0xac] ;  /* 0x0000ac0001117983 */ /* 0x000ea80000300800 */
[----:B------:R-:W2:Y:S04]  /*f9e0*/  LDL.LU R20, [R1+0xb4] ;  /* 0x0000b40001147983 */ /* 0x000ea80000300800 */
[----:B------:R-:W2:Y:S04]  /*f9f0*/  LDL.LU R18, [R1+0xa0] ;  /* 0x0000a00001127983 */ /* 0x000ea80000300800 */
[----:B------:R-:W2:Y:S04]  /*fa00*/  LDL.LU R19, [R1+0xb8] ;  /* 0x0000b80001137983 */ /* 0x000ea80000300800 */
[----:B------:R-:W2:Y:S04]  /*fa10*/  LDL.LU R21, [R1+0xb0] ;  /* 0x0000b00001157983 */ /* 0x000ea80000300800 */
[----:B------:R-:W2:Y:S04]  /*fa20*/  LDL.LU R29, [R1+0x194] ;  /* 0x00019400011d7983 */ /* 0x000ea80000300800 */
[----:B------:R-:W2:Y:S04]  /*fa30*/  LDL.LU R22, [R1+0xbc] ;  /* 0x0000bc0001167983 */ /* 0x000ea80000300800 */
[----:B------:R1:W-:Y:S04]  /*fa40*/  STL [R1+0x710], R28 ;  /* 0x0007101c01007387 */ /* 0x0003e80000100800 */
[----:B-1----:R-:W2:Y:S01]  /*fa50*/  LDL.LU R28, [R1+0x198] ;  /* 0x00019800011c7983 */ /* 0x002ea20000300800 */
[----:B----4-:R-:W-:-:S05]  /*fa60*/  IADD3 R26, P2, R26, c[0x0][0x168], RZ ;  /* 0x00005a001a1a7a10 */ /* 0x010fca0007f5e0ff */
[----:B------:R1:W-:Y:S04]  /*fa70*/  STL [R1+0x73c], R26 ;  /* 0x00073c1a01007387 */ /* 0x0003e80000100800 */
[----:B-1----:R-:W4:Y:S02]  /*fa80*/  LDL.LU R26, [R1+0xa48] ;  /* 0x000a4800011a7983 */ /* 0x002f240000300800 */
[----:B----4-:R-:W-:Y:S02]  /*fa90*/  IADD3.X R26, R26, c[0x0][0x16c], RZ, P4, !PT ;  /* 0x00005b001a1a7a10 */ /* 0x010fe400027fe4ff */
[----:B------:R-:W-:-:S03]  /*faa0*/  IADD3 R13, P4, R13, c[0x0][0x168], RZ ;  /* 0x00005a000d0d7a10 */ /* 0x000fc60007f9e0ff */
[----:B------:R1:W-:Y:S04]  /*fab0*/  STL [R1+0x718], R26 ;  /* 0x0007181a01007387 */ /* 0x0003e80000100800 */
[----:B------:R4:W-:Y:S01]  /*fac0*/  STL [R1+0x744], R13 ;  /* 0x0007440d01007387 */ /* 0x0009e20000100800 */
[----:B-1----:R-:W-:Y:S02]  /*fad0*/  IADD3.X R26, R27, c[0x0][0x16c], RZ, P5, !PT ;  /* 0x00005b001b1a7a10 */ /* 0x002fe40002ffe4ff */
[----:B----4-:R-:W-:-:S03]  /*fae0*/  IADD3 R13, P5, R25, c[0x0][0x168], RZ ;  /* 0x00005a00190d7a10 */ /* 0x010fc60007fbe0ff */
[----:B------:R-:W-:Y:S01]  /*faf0*/  STL [R1+0x720], R26 ;  /* 0x0007201a01007387 */ /* 0x000fe20000100800 */
[----:B------:R-:W-:Y:S02]  /*fb00*/  IADD3.X R25, R24, c[0x0][0x16c], RZ, P3, !PT ;  /* 0x00005b0018197a10 */ /* 0x000fe40001ffe4ff */
[----:B------:R-:W-:Y:S01]  /*fb10*/  IADD3 R24, P3, R12, c[0x0][0x168], RZ ;  /* 0x00005a000c187a10 */ /* 0x000fe20007f7e0ff */
[----:B------:R1:W-:Y:S04]  /*fb20*/  STL [R1+0x74c], R13 ;  /* 0x00074c0d01007387 */ /* 0x0003e80000100800 */
[----:B------:R-:W-:Y:S01]  /*fb30*/  STL [R1+0x728], R25 ;  /* 0x0007281901007387 */ /* 0x000fe20000100800 */
[----:B-1----:R-:W-:Y:S02]  /*fb40*/  IADD3.X R13, R23, c[0x0][0x16c], RZ, P1, !PT ;  /* 0x00005b00170d7a10 */ /* 0x002fe40000ffe4ff */
[----:B------:R-:W-:-:S02]  /*fb50*/  IADD3 R12, P1, R11, c[0x0][0x168], RZ ;  /* 0x00005a000b0c7a10 */ /* 0x000fc40007f3e0ff */
[----:B------:R-:W-:Y:S01]  /*fb60*/  IADD3.X R11, R10, c[0x0][0x16c], RZ, P2, !PT ;  /* 0x00005b000a0b7a10 */ /* 0x000fe200017fe4ff */
[----:B------:R-:W-:Y:S01]  /*fb70*/  STL [R1+0x754], R24 ;  /* 0x0007541801007387 */ /* 0x000fe20000100800 */
[----:B------:R-:W-:Y:S02]  /*fb80*/  IADD3 R10, P2, R9, c[0x0][0x168], RZ ;  /* 0x00005a00090a7a10 */ /* 0x000fe40007f5e0ff */
[----:B------:R-:W-:Y:S01]  /*fb90*/  IADD3.X R9, R8, c[0x0][0x16c], RZ, P4, !PT ;  /* 0x00005b0008097a10 */ /* 0x000fe200027fe4ff */
[----:B------:R-:W-:Y:S01]  /*fba0*/  STL [R1+0x730], R13 ;  /* 0x0007300d01007387 */ /* 0x000fe20000100800 */
[----:B------:R-:W-:Y:S02]  /*fbb0*/  IADD3 R8, P4, R7, c[0x0][0x168], RZ ;  /* 0x00005a0007087a10 */ /* 0x000fe40007f9e0ff */
[----:B------:R-:W-:Y:S01]  /*fbc0*/  IADD3.X R7, R6, c[0x0][0x16c], RZ, P5, !PT ;  /* 0x00005b0006077a10 */ /* 0x000fe20002ffe4ff */
[----:B------:R-:W-:Y:S01]  /*fbd0*/  STL [R1+0x75c], R12 ;  /* 0x00075c0c01007387 */ /* 0x000fe20000100800 */
[----:B------:R-:W-:-:S02]  /*fbe0*/  IADD3 R6, P5, R3, c[0x0][0x168], RZ ;  /* 0x00005a0003067a10 */ /* 0x000fc40007fbe0ff */
[----:B------:R-:W-:Y:S01]  /*fbf0*/  IADD3.X R5, R5, c[0x0][0x16c], RZ, P3, !PT ;  /* 0x00005b0005057a10 */ /* 0x000fe20001ffe4ff */
[----:B------:R-:W-:Y:S01]  /*fc00*/  STL [R1+0x738], R11 ;  /* 0x0007380b01007387 */ /* 0x000fe20000100800 */
[----:B------:R-:W-:-:S03]  /*fc10*/  IADD3 R3, P3, R4, c[0x0][0x168], RZ ;  /* 0x00005a0004037a10 */ /* 0x000fc60007f7e0ff */
[----:B------:R-:W-:Y:S01]  /*fc20*/  STL [R1+0x764], R10 ;  /* 0x0007640a01007387 */ /* 0x000fe20000100800 */
[----:B------:R-:W-:-:S03]  /*fc30*/  IADD3.X R2, R2, c[0x0][0x16c], RZ, P1, !PT ;  /* 0x00005b0002027a10 */ /* 0x000fc60000ffe4ff */
[----:B------:R-:W-:Y:S01]  /*fc40*/  STL [R1+0x740], R9 ;  /* 0x0007400901007387 */ /* 0x000fe20000100800 */
[----:B---3--:R-:W-:-:S03]  /*fc50*/  IADD3 R0, P1, R0, c[0x0][0x168], RZ ;  /* 0x00005a0000007a10 */ /* 0x008fc60007f3e0ff */
[----:B------:R-:W-:Y:S04]  /*fc60*/  STL [R1+0x76c], R8 ;  /* 0x00076c0801007387 */ /* 0x000fe80000100800 */
[----:B------:R-:W-:Y:S04]  /*fc70*/  STL [R1+0x748], R7 ;  /* 0x0007480701007387 */ /* 0x000fe80000100800 */
[----:B------:R-:W-:Y:S04]  /*fc80*/  STL [R1+0x774], R6 ;  /* 0x0007740601007387 */ /* 0x000fe80000100800 */
[----:B------:R-:W-:Y:S04]  /*fc90*/  STL [R1+0x750], R5 ;  /* 0x0007500501007387 */ /* 0x000fe80000100800 */
[----:B------:R1:W-:Y:S04]  /*fca0*/  STL [R1+0x77c], R3 ;  /* 0x00077c0301007387 */ /* 0x0003e80000100800 */
[----:B------:R3:W-:Y:S04]  /*fcb0*/  STL [R1+0x758], R2 ;  /* 0x0007580201007387 */ /* 0x0007e80000100800 */
[----:B------:R2:W-:Y:S01]  /*fcc0*/  STL [R1+0x784], R0 ;  /* 0x0007840001007387 */ /* 0x0005e20000100800 */
[----:B-1----:R-:W-:-:S02]  /*fcd0*/  IADD3.X R3, R15, c[0x0][0x16c], RZ, P2, !PT ;  /* 0x00005b000f037a10 */ /* 0x002fc400017fe4ff */
[----:B---3--:R-:W-:-:S03]  /*fce0*/  IADD3 R2, P2, R14, c[0x0][0x168], RZ ;  /* 0x00005a000e027a10 */ /* 0x008fc60007f5e0ff */
        /* <DEDUP_REMOVED lines=16> */
[----:B------:R3:W-:Y:S04]  /*fdf0*/  STL [R1+0x780], R0 ;  /* 0x0007800001007387 */ /* 0x0007e80000100800 */
[----:B------:R-:W4:Y:S01]  /*fe00*/  LDL.LU R26, [R1+0x190] ;  /* 0x00019000011a7983 */ /* 0x000f220000300800 */
[----:B-1----:R-:W-:-:S02]  /*fe10*/  IADD3 R2, P1, R22, c[0x0][0x168], RZ ;  /* 0x00005a0016027a10 */ /* 0x002fc40007f3e0ff */
[----:B---3--:R-:W-:-:S03]  /*fe20*/  IADD3.X R0, R28, c[0x0][0x16c], RZ, P2, !PT ;  /* 0x00005b001c007a10 */ /* 0x008fc600017fe4ff */
[----:B------:R-:W-:Y:S04]  /*fe30*/  STL [R1+0x7ac], R2 ;  /* 0x0007ac0201007387 */ /* 0x000fe80000100800 */
[----:B----4-:R1:W-:Y:S04]  /*fe40*/  STL [R1+0xa44], R26 ;  /* 0x000a441a01007387 */ /* 0x0103e80000100800 */
        /* <DEDUP_REMOVED lines=21> */
[----:B--2---:R-:W-:-:S03]  /*ffa0*/  IADD3 R29, P2, R29, c[0x0][0x168], RZ ;  /* 0x00005a001d1d7a10 */ /* 0x004fc60007f5e0ff */
        /* <DEDUP_REMOVED lines=10> */
[----:B----4-:R-:W-:-:S05]  /*10050*/  IADD3.X R26, R26, c[0x0][0x16c], RZ, P4, !PT ;  /* 0x00005b001a1a7a10 */ /* 0x010fca00027fe4ff */
[----:B------:R1:W-:Y:S04]  /*10060*/  STL [R1+0x790], R26 ;  /* 0x0007901a01007387 */ /* 0x0003e80000100800 */
[----:B-1----:R-:W4:Y:S01]  /*10070*/  LDL.LU R26, [R1+0xa44] ;  /* 0x000a4400011a7983 */ /* 0x002f220000300800 */
[----:B------:R-:W-:Y:S02]  /*10080*/  IADD3.X R13, R13, c[0x0][0x16c], RZ, P5, !PT ;  /* 0x00005b000d0d7a10 */ /* 0x000fe40002ffe4ff */
[----:B----4-:R-:W-:-:S05]  /*10090*/  IADD3 R26, P4, R26, c[0x0][0x168], RZ ;  /* 0x00005a001a1a7a10 */ /* 0x010fca0007f9e0ff */
[----:B------:R1:W-:Y:S04]  /*100a0*/  STL [R1+0x7bc], R26 ;  /* 0x0007bc1a01007387 */ /* 0x0003e80000100800 */
[----:B------:R4:W-:Y:S01]  /*100b0*/  STL [R1+0x798], R13 ;  /* 0x0007980d01007387 */ /* 0x0009e20000100800 */
[----:B-1----:R-:W-:Y:S02]  /*100c0*/  IADD3 R26, P5, R27, c[0x0][0x168], RZ ;  /* 0x00005a001b1a7a10 */ /* 0x002fe40007fbe0ff */
[----:B----4-:R-:W-:-:S03]  /*100d0*/  IADD3.X R13, R25, c[0x0][0x16c], RZ, P3, !PT ;  /* 0x00005b00190d7a10 */ /* 0x010fc60001ffe4ff */
[----:B------:R-:W-:Y:S01]  /*100e0*/  STL [R1+0x7c4], R26 ;  /* 0x0007c41a01007387 */ /* 0x000fe20000100800 */
[----:B------:R-:W-:Y:S02]  /*100f0*/  IADD3 R25, P3, R24, c[0x0][0x168], RZ ;  /* 0x00005a0018197a10 */ /* 0x000fe40007f7e0ff */
[----:B------:R-:W-:Y:S01]  /*10100*/  IADD3.X R24, R12, c[0x0][0x16c], RZ, P1, !PT ;  /* 0x00005b000c187a10 */ /* 0x000fe20000ffe4ff */
[----:B------:R1:W-:Y:S01]  /*10110*/  STL [R1+0x7a0], R13 ;  /* 0x0007a00d01007387 */ /* 0x0003e20000100800 */
[----:B------:R-:W-:Y:S02]  /*10120*/  IADD3.X R12, R11, c[0x0][0x16c], RZ, P2, !PT ;  /* 0x00005b000b0c7a10 */ /* 0x000fe400017fe4ff */
[----:B------:R-:W-:Y:S01]  /*10130*/  IADD3 R11, P2, R10, c[0x0][0x168], RZ ;  /* 0x00005a000a0b7a10 */ /* 0x000fe20007f5e0ff */
[----:B------:R-:W-:Y:S01]  /*10140*/  STL [R1+0x7cc], R25 ;  /* 0x0007cc1901007387 */ /* 0x000fe20000100800 */
[----:B------:R-:W-:Y:S02]  /*10150*/  IADD3.X R10, R9, c[0x0][0x16c], RZ, P4, !PT ;  /* 0x00005b00090a7a10 */ /* 0x000fe400027fe4ff */
[----:B-1----:R-:W-:Y:S01]  /*10160*/  IADD3 R13, P1, R23, c[0x0][0x168], RZ ;  /* 0x00005a00170d7a10 */ /* 0x002fe20007f3e0ff */
[----:B------:R-:W-:Y:S01]  /*10170*/  STL [R1+0x7a8], R24 ;  /* 0x0007a81801007387 */ /* 0x000fe20000100800 */
[----:B------:R-:W-:-:S02]  /*10180*/  IADD3 R9, P4, R8, c[0x0][0x168], RZ ;  /* 0x00005a0008097a10 */ /* 0x000fc40007f9e0ff */
[----:B------:R-:W-:Y:S01]  /*10190*/  IADD3.X R8, R7, c[0x0][0x16c], RZ, P5, !PT ;  /* 0x00005b0007087a10 */ /* 0x000fe20002ffe4ff */
[----:B------:R-:W-:Y:S01]  /*101a0*/  STL [R1+0x7d4], R13 ;  /* 0x0007d40d01007387 */ /* 0x000fe20000100800 */
[----:B------:R-:W-:Y:S02]  /*101b0*/  IADD3 R7, P5, R6, c[0x0][0x168], RZ ;  /* 0x00005a0006077a10 */ /* 0x000fe40007fbe0ff */
[----:B------:R-:W-:Y:S01]  /*101c0*/  IADD3.X R6, R3, c[0x0][0x16c], RZ, P3, !PT ;  /* 0x00005b0003067a10 */ /* 0x000fe20001ffe4ff */
[----:B------:R-:W-:Y:S01]  /*101d0*/  STL [R1+0x7b0], R12 ;  /* 0x0007b00c01007387 */ /* 0x000fe20000100800 */
[----:B------:R-:W-:-:S03]  /*101e0*/  IADD3 R3, P3, R5, c[0x0][0x168], RZ ;  /* 0x00005a0005037a10 */ /* 0x000fc60007f7e0ff */
[----:B------:R-:W-:Y:S04]  /*101f0*/  STL [R1+0x7dc], R11 ;  /* 0x0007dc0b01007387 */ /* 0x000fe80000100800 */
[----:B------:R-:W-:Y:S01]  /*10200*/  STL [R1+0x7b8], R10 ;  /* 0x0007b80a01007387 */ /* 0x000fe20000100800 */
[----:B------:R-:W-:-:S03]  /*10210*/  IADD3.X R5, R4, c[0x0][0x16c], RZ, P1, !PT ;  /* 0x00005b0004057a10 */ /* 0x000fc60000ffe4ff */
[----:B------:R-:W-:Y:S01]  /*10220*/  STL [R1+0x7e4], R9 ;  /* 0x0007e40901007387 */ /* 0x000fe20000100800 */
[----:B------:R-:W-:-:S03]  /*10230*/  IADD3 R4, P1, R2, c[0x0][0x168], RZ ;  /* 0x00005a0002047a10 */ /* 0x000fc60007f3e0ff */
[----:B------:R-:W-:Y:S04]  /*10240*/  STL [R1+0x7c0], R8 ;  /* 0x0007c00801007387 */ /* 0x000fe80000100800 */
[----:B------:R-:W-:Y:S04]  /*10250*/  STL [R1+0x7ec], R7 ;  /* 0x0007ec0701007387 */ /* 0x000fe80000100800 */
[----:B------:R-:W-:Y:S04]  /*10260*/  STL [R1+0x7c8], R6 ;  /* 0x0007c80601007387 */ /* 0x000fe80000100800 */
[----:B------:R3:W-:Y:S04]  /*10270*/  STL [R1+0x7f4], R3 ;  /* 0x0007f40301007387 */ /* 0x0007e80000100800 */
[----:B------:R-:W-:Y:S01]  /*10280*/  STL [R1+0x7d0], R5 ;  /* 0x0007d00501007387 */ /* 0x000fe20000100800 */
[----:B---3--:R-:W-:-:S03]  /*10290*/  IADD3.X R3, R0, c[0x0][0x16c], RZ, P2, !PT ;  /* 0x00005b0000037a10 */ /* 0x008fc600017fe4ff */
[----:B------:R-:W-:Y:S01]  /*102a0*/  STL [R1+0x7fc], R4 ;  /* 0x0007fc0401007387 */ /* 0x000fe20000100800 */
[----:B------:R-:W-:Y:S02]  /*102b0*/  IADD3 R2, P2, R15, c[0x0][0x168], RZ ;  /* 0x00005a000f027a10 */ /* 0x000fe40007f5e0ff */
[----:B------:R-:W-:Y:S01]  /*102c0*/  IADD3.X R0, R14, c[0x0][0x16c], RZ, P4, !PT ;  /* 0x00005b000e007a10 */ /* 0x000fe200027fe4ff */
[----:B------:R2:W-:Y:S04]  /*102d0*/  STL [R1+0x7d8], R3 ;  /* 0x0007d80301007387 */ /* 0x0005e80000100800 */
[----:B------:R1:W-:Y:S01]  /*102e0*/  STL [R1+0x804], R2 ;  /* 0x0008040201007387 */ /* 0x0003e20000100800 */
[----:B--2---:R-:W-:-:S03]  /*102f0*/  IADD3 R3, P4, R16, c[0x0][0x168], RZ ;  /* 0x00005a0010037a10 */ /* 0x004fc60007f9e0ff */
[----:B------:R2:W-:Y:S01]  /*10300*/  STL [R1+0x7e0], R0 ;  /* 0x0007e00001007387 */ /* 0x0005e20000100800 */
[----:B-1----:R-:W-:-:S03]  /*10310*/  IADD3.X R2, R17, c[0x0][0x16c], RZ, P5, !PT ;  /* 0x00005b0011027a10 */ /* 0x002fc60002ffe4ff */
[----:B------:R1:W-:Y:S01]  /*10320*/  STL [R1+0x80c], R3 ;  /* 0x00080c0301007387 */ /* 0x0003e20000100800 */
[----:B--2---:R-:W-:-:S03]  /*10330*/  IADD3 R0, P5, R20, c[0x0][0x168], RZ ;  /* 0x00005a0014007a10 */ /* 0x004fc60007fbe0ff */
[----:B------:R2:W-:Y:S01]  /*10340*/  STL [R1+0x7e8], R2 ;  /* 0x0007e80201007387 */ /* 0x0005e20000100800 */
[----:B-1----:R-:W-:-:S03]  /*10350*/  IADD3.X R3, R18, c[0x0][0x16c], RZ, P3, !PT ;  /* 0x00005b0012037a10 */ /* 0x002fc60001ffe4ff */
[----:B------:R1:W-:Y:S04]  /*10360*/  STL [R1+0x814], R0 ;  /* 0x0008140001007387 */ /* 0x0003e80000100800 */
[----:B------:R3:W-:Y:S01]  /*10370*/  STL [R1+0x7f0], R3 ;  /* 0x0007f00301007387 */ /* 0x0007e20000100800 */
[----:B--2---:R-:W-:-:S03]  /*10380*/  IADD3 R2, P3, R19, c[0x0][0x168], RZ ;  /* 0x00005a0013027a10 */ /* 0x004fc60007f7e0ff */
[----:B------:R-:W2:Y:S01]  /*10390*/  LDL.LU R18, [R1+0x21c] ;  /* 0x00021c0001127983 */ /* 0x000ea20000300800 */
[----:B-1----:R-:W-:Y:S02]  /*103a0*/  IADD3.X R0, R21, c[0x0][0x16c], RZ, P1, !PT ;  /* 0x00005b0015007a10 */ /* 0x002fe40000ffe4ff */
[----:B---3--:R-:W-:Y:S01]  /*103b0*/  IADD3 R3, P1, R22, c[0x0][0x168], RZ ;  /* 0x00005a0016037a10 */ /* 0x008fe20007f3e0ff */
[----:B------:R-:W-:Y:S04]  /*103c0*/  STL [R1+0x81c], R2 ;  /* 0x00081c0201007387 */ /* 0x000fe80000100800 */
[----:B------:R-:W-:Y:S04]  /*103d0*/  STL [R1+0x7f8], R0 ;  /* 0x0007f80001007387 */ /* 0x000fe80000100800 */
[----:B------:R1:W-:Y:S04]  /*103e0*/  STL [R1+0x824], R3 ;  /* 0x0008240301007387 */ /* 0x0003e80000100800 */
[----:B-1----:R-:W3:Y:S01]  /*103f0*/  LDL.LU R3, [R1+0x248] ;  /* 0x0002480001037983 */ /* 0x002ee20000300800 */
[----:B------:R-:W-:-:S02]  /*10400*/  IADD3.X R2, R28, c[0x0][0x16c], RZ, P2, !PT ;  /* 0x00005b001c027a10 */ /* 0x000fc400017fe4ff */
[----:B------:R-:W-:-:S03]  /*10410*/  IADD3 R0, P2, R29, c[0x0][0x168], RZ ;  /* 0x00005a001d007a10 */ /* 0x000fc60007f5e0ff */
[----:B------:R-:W-:Y:S04]  /*10420*/  STL [R1+0x800], R2 ;  /* 0x0008000201007387 */ /* 0x000fe80000100800 */
        /* <DEDUP_REMOVED lines=20> */
[----:B------:R-:W4:Y:S01]  /*10570*/  LDL.LU R10, [R1+0x2dc] ;  /* 0x0002dc00010a7983 */ /* 0x000f220000300800 */
        /* <DEDUP_REMOVED lines=8> */
[----:B---3--:R-:W3:Y:S04]  /*10600*/  LDL.LU R0, [R1+0x2f0] ;  /* 0x0002f00001007983 */ /* 0x008ee80000300800 */
[----:B------:R1:W-:Y:S04]  /*10610*/  STL [R1+0x808], R15 ;  /* 0x0008080f01007387 */ /* 0x0003e80000100800 */
[----:B-1----:R-:W2:Y:S04]  /*10620*/  LDL.LU R15, [R1+0x370] ;  /* 0x00037000010f7983 */ /* 0x002ea80000300800 */
[----:B------:R-:W2:Y:S01]  /*10630*/  LDL.LU R18, [R1+0x2f8] ;  /* 0x0002f80001127983 */ /* 0x000ea20000300800 */
[----:B----4-:R-:W-:-:S05]  /*10640*/  IADD3 R3, P4, R3, c[0x0][0x168], RZ ;  /* 0x00005a0003037a10 */ /* 0x010fca0007f9e0ff */
[----:B------:R1:W-:Y:S04]  /*10650*/  STL [R1+0x834], R3 ;  /* 0x0008340301007387 */ /* 0x0003e80000100800 */
[----:B-1----:R-:W4:Y:S01]  /*10660*/  LDL.LU R3, [R1+0xa40] ;  /* 0x000a400001037983 */ /* 0x002f220000300800 */
[----:B------:R-:W-:Y:S02]  /*10670*/  IADD3.X R16, R16, c[0x0][0x16c], RZ, P3, !PT ;  /* 0x00005b0010107a10 */ /* 0x000fe40001ffe4ff */
[----:B------:R-:W-:Y:S02]  /*10680*/  IADD3 R17, P3, R17, c[0x0][0x168], RZ ;  /* 0x00005a0011117a10 */ /* 0x000fe40007f7e0ff */
[----:B------:R-:W-:Y:S02]  /*10690*/  IADD3.X R20, R20, c[0x0][0x16c], RZ, P1, !PT ;  /* 0x00005b0014147a10 */ /* 0x000fe40000ffe4ff */
[----:B------:R-:W-:-:S02]  /*106a0*/  IADD3 R19, P1, R19, c[0x0][0x168], RZ ;  /* 0x00005a0013137a10 */ /* 0x000fc40007f3e0ff */
[----:B------:R-:W-:Y:S02]  /*106b0*/  IADD3.X R21, R21, c[0x0][0x16c], RZ, P2, !PT ;  /* 0x00005b0015157a10 */ /* 0x000fe400017fe4ff */
[----:B------:R-:W-:Y:S02]  /*106c0*/  IADD3 R22, P2, R22, c[0x0][0x168], RZ ;  /* 0x00005a0016167a10 */ /* 0x000fe40007f5e0ff */
[----:B------:R-:W-:Y:S02]  /*106d0*/  IADD3.X R28, R28, c[0x0][0x16c], RZ, P4, !PT ;  /* 0x00005b001c1c7a10 */ /* 0x000fe400027fe4ff */
[----:B------:R-:W-:Y:S02]  /*106e0*/  IADD3 R29, P4, R29, c[0x0][0x168], RZ ;  /* 0x00005a001d1d7a10 */ /* 0x000fe40007f9e0ff */
[----:B----4-:R-:W-:Y:S02]  /*106f0*/  IADD3.X R3, R3, c[0x0][0x16c], RZ, P5, !PT ;  /* 0x00005b0003037a10 */ /* 0x010fe40002ffe4ff */
[----:B------:R-:W-:-:S03]  /*10700*/  IADD3 R14, P5, R14, c[0x0][0x168], RZ ;  /* 0x00005a000e0e7a10 */ /* 0x000fc60007fbe0ff */
[----:B------:R1:W-:Y:S04]  /*10710*/  STL [R1+0x810], R3 ;  /* 0x0008100301007387 */ /* 0x0003e80000100800 */
[----:B-1----:R-:W4:Y:S04]  /*10720*/  LDL.LU R3, [R1+0xa3c] ;  /* 0x000a3c0001037983 */ /* 0x002f280000300800 */
        /* <DEDUP_REMOVED lines=17> */
[----:B-1----:R-:W4:Y:S01]  /*10840*/  LDL.LU R29, [R1+0xa18] ;  /* 0x000a1800011d7983 */ /* 0x002f220000300800 */
[----:B------:R-:W-:-:S02]  /*10850*/  IADD3.X R26, R26, c[0x0][0x16c], RZ, P5, !PT ;  /* 0x00005b001a1a7a10 */ /* 0x000fc40002ffe4ff */
[----:B------:R-:W-:-:S03]  /*10860*/  IADD3 R13, P5, R13, c[0x0][0x168], RZ ;  /* 0x00005a000d0d7a10 */ /* 0x000fc60007fbe0ff */
[----:B------:R1:W-:Y:S04]  /*10870*/  STL [R1+0x838], R26 ;  /* 0x0008381a01007387 */ /* 0x0003e80000100800 */
[----:B------:R2:W-:Y:S01]  /*10880*/  STL [R1+0x864], R13 ;  /* 0x0008640d01007387 */ /* 0x0005e20000100800 */
[----:B-1----:R-:W-:Y:S02]  /*10890*/  IADD3.X R26, R27, c[0x0][0x16c], RZ, P3, !PT ;  /* 0x00005b001b1a7a10 */ /* 0x002fe40001ffe4ff */
[----:B--2---:R-:W-:-:S03]  /*108a0*/  IADD3 R13, P3, R25, c[0x0][0x168], RZ ;  /* 0x00005a00190d7a10 */ /* 0x004fc60007f7e0ff */
        /* <DEDUP_REMOVED lines=18> */
[----:B------:R-:W-:-:S03]  /*109d0*/  IADD3.X R2, R2, c[0x0][0x16c], RZ, P2, !PT ;  /* 0x00005b0002027a10 */ /* 0x000fc600017fe4ff */
[----:B------:R-:W-:Y:S04]  /*109e0*/  STL [R1+0x884], R10 ;  /* 0x0008840a01007387 */ /* 0x000fe80000100800 */
[----:B------:R-:W-:Y:S04]  /*109f0*/  STL [R1+0x860], R9 ;  /* 0x0008600901007387 */ /* 0x000fe80000100800 */
[----:B------:R-:W-:Y:S01]  /*10a00*/  STL [R1+0x88c], R8 ;  /* 0x00088c0801007387 */ /* 0x000fe20000100800 */
[----:B---3--:R-:W-:-:S03]  /*10a10*/  IADD3 R0, P2, R0, c[0x0][0x168], RZ ;  /* 0x00005a0000007a10 */ /* 0x008fc60007f5e0ff */
[----:B------:R-:W-:Y:S04]  /*10a20*/  STL [R1+0x868], R7 ;  /* 0x0008680701007387 */ /* 0x000fe80000100800 */
[----:B------:R-:W-:Y:S04]  /*10a30*/  STL [R1+0x894], R6 ;  /* 0x0008940601007387 */ /* 0x000fe80000100800 */
[----:B------:R-:W-:Y:S01]  /*10a40*/  STL [R1+0x870], R5 ;  /* 0x0008700501007387 */ /* 0x000fe20000100800 */
[----:B------:R-:W-:Y:S02]  /*10a50*/  UIADD3 UR5, UR5, -0x80, URZ ;  /* 0xffffff8005057890 */ /* 0x000fe4000fffe03f */
[----:B------:R-:W-:Y:S01]  /*10a60*/  UMOV UR4, URZ ;  /* 0x0000003f00047c82 */ /* 0x000fe20008000000 */
[----:B----4-:R-:W-:-:S02]  /*10a70*/  IADD3 R3, R3, -0x2, RZ ;  /* 0xfffffffe03037810 */ /* 0x010fc40007ffe0ff */
[----:B------:R-:W-:-:S05]  /*10a80*/  IADD3 R4, P1, R22, c[0x0][0x168], RZ ;  /* 0x00005a0016047a10 */ /* 0x000fca0007f3e0ff */
[----:B------:R1:W-:Y:S04]  /*10a90*/  STL [R1+0x89c], R4 ;  /* 0x00089c0401007387 */ /* 0x0003e80000100800 */
[----:B------:R2:W-:Y:S01]  /*10aa0*/  STL [R1+0x878], R2 ;  /* 0x0008780201007387 */ /* 0x0005e20000100800 */
[----:B-1----:R-:W-:-:S03]  /*10ab0*/  IADD3.X R4, R15, c[0x0][0x16c], RZ, P4, !PT ;  /* 0x00005b000f047a10 */ /* 0x002fc600027fe4ff */
[----:B------:R1:W-:Y:S01]  /*10ac0*/  STL [R1+0x8a4], R0 ;  /* 0x0008a40001007387 */ /* 0x0003e20000100800 */
[----:B--2---:R-:W-:-:S03]  /*10ad0*/  IADD3 R2, P4, R18, c[0x0][0x168], RZ ;  /* 0x00005a0012027a10 */ /* 0x004fc60007f9e0ff */
[----:B------:R2:W-:Y:S01]  /*10ae0*/  STL [R1+0x880], R4 ;  /* 0x0008800401007387 */ /* 0x0005e20000100800 */
[----:B-1----:R-:W-:-:S03]  /*10af0*/  IADD3.X R0, R29, c[0x0][0x16c], RZ, P5, !PT ;  /* 0x00005b001d007a10 */ /* 0x002fc60002ffe4ff */
[----:B------:R1:W5:Y:S04]  /*10b00*/  LDL.LU R29, [R1+0xa14] ;  /* 0x000a1400011d7983 */ /* 0x0003680000300800 */
[----:B------:R3:W-:Y:S01]  /*10b10*/  STL [R1+0x8ac], R2 ;  /* 0x0008ac0201007387 */ /* 0x0007e20000100800 */
[----:B--2---:R-:W-:Y:S02]  /*10b20*/  IADD3.X R4, R19, c[0x0][0x16c], RZ, P2, !PT ;  /* 0x00005b0013047a10 */ /* 0x004fe400017fe4ff */
[----:B---3--:R-:W-:Y:S02]  /*10b30*/  IADD3.X R2, R28, c[0x0][0x16c], RZ, P3, !PT ;  /* 0x00005b001c027a10 */ /* 0x008fe40001ffe4ff */
[----:B------:R1:W5:Y:S04]  /*10b40*/  LDL.LU R28, [R1+0xa10] ;  /* 0x000a1000011c7983 */ /* 0x0003680000300800 */
[----:B------:R2:W-:Y:S04]  /*10b50*/  STL [R1+0x888], R0 ;  /* 0x0008880001007387 */ /* 0x0005e80000100800 */
[----:B------:R3:W-:Y:S01]  /*10b60*/  STL [R1+0x890], R2 ;  /* 0x0008900201007387 */ /* 0x0007e20000100800 */
[----:B--2---:R-:W-:-:S02]  /*10b70*/  IADD3.X R0, R21, c[0x0][0x16c], RZ, P1, !PT ;  /* 0x00005b0015007a10 */ /* 0x004fc40000ffe4ff */
[----:B---3--:R-:W-:-:S03]  /*10b80*/  IADD3.X R2, R20, c[0x0][0x16c], RZ, P4, !PT ;  /* 0x00005b0014027a10 */ /* 0x008fc600027fe4ff */
[----:B------:R2:W-:Y:S04]  /*10b90*/  STL [R1+0x898], R0 ;  /* 0x0008980001007387 */ /* 0x0005e80000100800 */
[----:B------:R-:W-:Y:S01]  /*10ba0*/  STL [R1+0x8a0], R4 ;  /* 0x0008a00401007387 */ /* 0x000fe20000100800 */
[----:B--2---:R-:W-:-:S03]  /*10bb0*/  IADD3.X R0, R14, c[0x0][0x164], RZ, P0, !PT ;  /* 0x000059000e007a10 */ /* 0x004fc600007fe4ff */
[----:B------:R-:W-:Y:S04]  /*10bc0*/  STL [R1+0x8a8], R2 ;  /* 0x0008a80201007387 */ /* 0x000fe80000100800 */
[----:B------:R-:W-:Y:S04]  /*10bd0*/  STL [R1+0x78], RZ ;  /* 0x000078ff01007387 */ /* 0x000fe80000100800 */
[----:B------:R2:W-:Y:S04]  /*10be0*/  STL [R1+0x8b4], R0 ;  /* 0x0008b40001007387 */ /* 0x0005e80000100800 */
        /* <DEDUP_REMOVED lines=17> */
[----:B--2---:R-:W-:-:S03]  /*10d00*/  LOP3.LUT R0, R16, 0x40, RZ, 0x3c, !PT ;  /* 0x0000004010007812 */ /* 0x004fc600078e3cff */
        /* <DEDUP_REMOVED lines=8> */
[----:B------:R1:W-:Y:S01]  /*10d90*/  STL [R1+0x9b4], R0 ;  /* 0x0009b40001007387 */ /* 0x0003e20000100800 */
[----:B------:R-:W-:-:S03]  /*10da0*/  LOP3.LUT R2, R17, 0x20, RZ, 0x3c, !PT ;  /* 0x0000002011027812 */ /* 0x000fc600078e3cff */
.L_x_1:
[----:B-1----:R-:W2:Y:S01]  /*10db0*/  LDL.LU R0, [R1+0x418] ;  /* 0x0004180001007983 */ /* 0x002ea20000300800 */
[----:B------:R-:W-:-:S04]  /*10dc0*/  DEPBAR.LE SB0, 0x2 ;  /* 0x000080800000791a */ /* 0x000fc80000000000 */
[----:B------:R-:W3:Y:S04]  /*10dd0*/  LDL R4, [R1+0x8bc] ;  /* 0x0008bc0001047983 */ /* 0x000ee80000100800 */
[----:B------:R-:W1:Y:S04]  /*10de0*/  S2R R5, SR_TID.X ;  /* 0x0000000000057919 */ /* 0x000e680000002100 */
[----:B-----5:R-:W-:Y:S04]  /*10df0*/  STL [R1+0xbbc], R28 ;  /* 0x000bbc1c01007387 */ /* 0x020fe80000100800 */
[----:B------:R-:W-:Y:S01]  /*10e00*/  STL [R1+0xbb8], R29 ;  /* 0x000bb81d01007387 */ /* 0x000fe20000100800 */
[----:B-1----:R-:W-:-:S02]  /*10e10*/  LOP3.LUT R3, R5, 0x3, RZ, 0xc0, !PT ;  /* 0x0000000305037812 */ /* 0x002fc400078ec0ff */
[C---:B------:R-:W-:Y:S02]  /*10e20*/  LOP3.LUT R2, R5.reuse, 0x100, RZ, 0xc0, !PT ;  /* 0x0000010005027812 */ /* 0x040fe400078ec0ff */
[----:B------:R-:W-:Y:S01]  /*10e30*/  LOP3.LUT R7, R5, 0x1c, RZ, 0xc0, !PT ;  /* 0x0000001c05077812 */ /* 0x000fe200078ec0ff */
[----:B------:R-:W-:-:S03]  /*10e40*/  IMAD R6, R3, 0x420, RZ ;  /* 0x0000042003067824 */ /* 0x000fc600078e02ff */
[CC--:B------:R-:W-:Y:S02]  /*10e50*/  LEA.HI R5, R2.reuse, R7.reuse, RZ, 0x1e ;  /* 0x0000000702057211 */ /* 0x0c0fe400078ff0ff */
[----:B------:R-:W-:Y:S02]  /*10e60*/  LEA.HI R2, R2, R7, RZ, 0x1e ;  /* 0x0000000702027211 */ /* 0x000fe400078ff0ff */
[C---:B------:R-:W-:Y:S02]  /*10e70*/  LOP3.LUT R5, R6.reuse, R5, RZ, 0x3c, !PT ;  /* 0x0000000506057212 */ /* 0x040fe400078e3cff */
[----:B------:R-:W-:Y:S02]  /*10e80*/  LOP3.LUT R2, R6, R2, RZ, 0x3c, !PT ;  /* 0x0000000206027212 */ /* 0x000fe400078e3cff */
[----:B------:R-:W-:Y:S01]  /*10e90*/  LOP3.LUT R5, R5, 0x20, RZ, 0x3c, !PT ;  /* 0x0000002005057812 */ /* 0x000fe200078e3cff */
[----:B------:R-:W-:Y:S01]  /*10ea0*/  BAR.SYNC.DEFER_BLOCKING 0x0 ;  /* 0x0000000000007b1d */ /* 0x000fe20000010000 */
[----:B--2---:R-:W-:-:S04]  /*10eb0*/  IADD3 R0, R0, 0x1, RZ ;  /* 0x0000000100007810 */ /* 0x004fc80007ffe0ff */
[----:B------:R-:W-:-:S04]  /*10ec0*/  ISETP.GT.AND P0, PT, R0, 0x1, PT ;  /* 0x000000010000780c */ /* 0x000fc80003f04270 */
[----:B------:R-:W-:-:S05]  /*10ed0*/  SEL R3, R0, RZ, !P0 ;  /* 0x000000ff00037207 */ /* 0x000fca0004000000 */
[C---:B------:R-:W-:Y:S01]  /*10ee0*/  IMAD R2, R3.reuse, 0x10000, R2 ;  /* 0x0001000003027824 */ /* 0x040fe200078e0202 */
[----:B------:R3:W-:Y:S01]  /*10ef0*/  STL [R1+0x418], R3 ;  /* 0x0004180301007387 */ /* 0x0007e20000100800 */
[----:B------:R-:W-:-:S03]  /*10f00*/  IMAD R0, R3, 0x10000, R5 ;  /* 0x0001000003007824 */ /* 0x000fc600078e0205 */
[----:B------:R-:W-:Y:S04]  /*10f10*/  LDS R29, [R2+0x41000] ;  /* 0x04100000021d7984 */ /* 0x000fe80000000800 */
[----:B------:R-:W-:Y:S01]  /*10f20*/  LDS R25, [R0+0x40000] ;  /* 0x0400000000197984 */ /* 0x000fe20000000800 */
[----:B---3--:R-:W-:-:S03]  /*10f30*/  IMAD R3, R3, 0x20000, R4 ;  /* 0x0002000003037824 */ /* 0x008fc600078e0204 */
[----:B------:R-:W1:Y:S04]  /*10f40*/  LDS R4, [R2+0x40000] ;  /* 0x0400000002047984 */ /* 0x000e680000000800 */
[----:B------:R-:W-:Y:S04]  /*10f50*/  LDS R28, [R0+0x41000] ;  /* 0x04100000001c7984 */ /* 0x000fe80000000800 */
        /* <DEDUP_REMOVED lines=8> */
[----:B-1----:R-:W-:Y:S04]  /*10fe0*/  STL [R1+0x10], R4 ;  /* 0x0000100401007387 */ /* 0x002fe80000100800 */
[----:B------:R-:W1:Y:S04]  /*10ff0*/  LDS R4, [R2+0x40080] ;  /* 0x0400800002047984 */ /* 0x000e680000000800 */
[----:B------:R-:W-:Y:S04]  /*11000*/  STL [R1+0x18], R29 ;  /* 0x0000181d01007387 */ /* 0x000fe80000100800 */
[----:B------:R-:W-:Y:S04]  /*11010*/  STL [R1+0x14], R25 ;  /* 0x0000141901007387 */ /* 0x000fe80000100800 */
[----:B------:R-:W-:Y:S04]  /*11020*/  LDS R19, [R0+0x41280] ;  /* 0x0412800000137984 */ /* 0x000fe80000000800 */
[----:B------:R-:W-:Y:S04]  /*11030*/  LDS R16, [R2+0x40280] ;  /* 0x0402800002107984 */ /* 0x000fe80000000800 */
[----:B------:R-:W-:Y:S04]  /*11040*/  LDS R17, [R0+0x40280] ;  /* 0x0402800000117984 */ /* 0x000fe80000000800 */
[----:B------:R-:W-:Y:S04]  /*11050*/  LDS R22, [R2+0x41300] ;  /* 0x0413000002167984 */ /* 0x000fe80000000800 */
[----:B------:R-:W-:Y:S04]  /*11060*/  LDS R23, [R0+0x41300] ;  /* 0x0413000000177984 */ /* 0x000fe80000000800 */
[----:B------:R-:W-:Y:S04]  /*11070*/  LDS R20, [R2+0x40300] ;  /* 0x0403000002147984 */ /* 0x000fe80000000800 */
[----:B------:R-:W-:Y:S04]  /*11080*/  LDS R21, [R0+0x40300] ;  /* 0x0403000000157984 */ /* 0x000fe80000000800 */
[----:B-1----:R-:W-:Y:S04]  /*11090*/  STL [R1], R4 ;  /* 0x0000000401007387 */ /* 0x002fe80000100800 */
[----:B------:R-:W-:Y:S04]  /*110a0*/  STL [R1+0x1c], R28 ;  /* 0x00001c1c01007387 */ /* 0x000fe80000100800 */
[----:B------:R-:W1:Y:S04]  /*110b0*/  LDS R4, [R0+0x40080] ;  /* 0x0400800000047984 */ /* 0x000e680000000800 */
[----:B------:R-:W-:Y:S04]  /*110c0*/  STL [R1+0x8], R5 ;  /* 0x0000080501007387 */ /* 0x000fe80000100800 */
[----:B------:R-:W2:Y:S04]  /*110d0*/  LDS R5, [R0+0x41080] ;  /* 0x0410800000057984 */ /* 0x000ea80000000800 */
        /* <DEDUP_REMOVED lines=8> */
[----:B------:R-:W-:Y:S04]  /*11160*/  LDS R4, [R2+0x40100] ;  /* 0x0401000002047984 */ /* 0x000fe80000000800 */
[----:B--2---:R-:W-:Y:S04]  /*11170*/  STL [R1+0xc], R5 ;  /* 0x00000c0501007387 */ /* 0x004fe80000100800 */
[----:B------:R-:W1:Y:S04]  /*11180*/  LDS R5, [R0+0x40100] ;  /* 0x0401000000057984 */ /* 0x000e680000000800 */
[----:B------:R-:W-:Y:S04]  /*11190*/  STL.64 [R1+0x2d80], R6 ;  /* 0x002d800601007387 */ /* 0x000fe80000100a00 */
[----:B-1----:R1:W-:Y:S04]  /*111a0*/  STL.64 [R1+0x2d78], R4 ;  /* 0x002d780401007387 */ /* 0x0023e80000100a00 */
[----:B-1----:R-:W2:Y:S04]  /*111b0*/  LDL.LU.64 R4, [R1+0x260] ;  /* 0x0002600001047983 */ /* 0x002ea80000300a00 */
[----:B------:R-:W3:Y:S04]  /*111c0*/  LDL.LU.64 R6, [R1+0x268] ;  /* 0x0002680001067983 */ /* 0x000ee80000300a00 */
[----:B---3--:R-:W-:Y:S04]  /*111d0*/  STL.64 [R1+0x2d90], R6 ;  /* 0x002d900601007387 */ /* 0x008fe80000100a00 */
[----:B--2---:R1:W-:Y:S04]  /*111e0*/  STL.64 [R1+0x2d88], R4 ;  /* 0x002d880401007387 */ /* 0x0043e80000100a00 */
[----:B-1----:R-:W2:Y:S04]  /*111f0*/  LDL.LU.64 R4, [R1+0x360] ;  /* 0x0003600001047983 */ /* 0x002ea80000300a00 */
[----:B------:R-:W2:Y:S04]  /*11200*/  LDL.LU.64 R6, [R1+0x368] ;  /* 0x0003680001067983 */ /* 0x000ea80000300a00 */
[----:B------:R-:W-:Y:S04]  /*11210*/  STL.64 [R1+0x2d60], R14 ;  /* 0x002d600e01007387 */ /* 0x000fe80000100a00 */
[----:B------:R-:W-:Y:S04]  /*11220*/  STL.64 [R1+0x2d58], R12 ;  /* 0x002d580c01007387 */ /* 0x000fe80000100a00 */
[----:B------:R-:W-:Y:S04]  /*11230*/  STL.64 [R1+0x2d50], R18 ;  /* 0x002d501201007387 */ /* 0x000fe80000100a00 */
[----:B------:R1:W-:Y:S04]  /*11240*/  STL.64 [R1+0x2d48], R16 ;  /* 0x002d481001007387 */ /* 0x0003e80000100a00 */
[----:B------:R-:W-:Y:S04]  /*11250*/  LDSM.16.M88.4 R12, [R3] ;  /* 0x00000000030c783b */ /* 0x000fe80000000200 */
[----:B-1----:R-:W3:Y:S04]  /*11260*/  LDL.LU.64 R16, [R1+0x160] ;  /* 0x0001600001107983 */ /* 0x002ee80000300a00 */
[----:B------:R-:W3:Y:S04]  /*11270*/  LDL.LU.64 R18, [R1+0x168] ;  /* 0x0001680001127983 */ /* 0x000ee80000300a00 */
[----:B------:R1:W-:Y:S04]  /*11280*/  STL.64 [R1+0x2d40], R22 ;  /* 0x002d401601007387 */ /* 0x0003e80000100a00 */
[----:B------:R4:W-:Y:S04]  /*11290*/  STL.64 [R1+0x2d38], R20 ;  /* 0x002d381401007387 */ /* 0x0009e80000100a00 */
[----:B-1----:R-:W2:Y:S04]  /*112a0*/  LDL.64 R22, [R1+0x8] ;  /* 0x0000080001167983 */ /* 0x002ea80000100a00 */
[----:B----4-:R-:W4:Y:S04]  /*112b0*/  LDL.64 R20, [R1] ;  /* 0x0000000001147983 */ /* 0x010f280000100a00 */
[----:B------:R1:W-:Y:S02]  /*112c0*/  STL [R1+0x29e0], R2 ;  /* 0x0029e00201007387 */ /* 0x0003e40000100800 */
[----:B-1----:R-:W-:-:S02]  /*112d0*/  IMAD.MOV.U32 R2, RZ, RZ, R25 ;  /* 0x000000ffff027224 */ /* 0x002fc400078e0019 */
[----:B------:R-:W1:Y:S04]  /*112e0*/  LDS R25, [R0+0x40380] ;  /* 0x0403800000197984 */ /* 0x000e680000000800 */
[----:B------:R-:W-:Y:S04]  /*112f0*/  STL.64 [R1+0x2d70], R26 ;  /* 0x002d701a01007387 */ /* 0x000fe80000100a00 */
[----:B-1----:R1:W-:Y:S04]  /*11300*/  STL.64 [R1+0x2d68], R24 ;  /* 0x002d681801007387 */ /* 0x0023e80000100a00 */
[----:B-1----:R-:W2:Y:S01]  /*11310*/  LDL R24, [R1+0x10] ;  /* 0x0000100001187983 */ /* 0x002ea20000100800 */
[----:B------:R-:W-:-:S02]  /*11320*/  IMAD.MOV.U32 R25, RZ, RZ, R2 ;  /* 0x000000ffff197224 */ /* 0x000fc400078e0002 */
[----:B------:R-:W-:Y:S02]  /*11330*/  IMAD.MOV.U32 R26, RZ, RZ, R29 ;  /* 0x000000ffff1a7224 */ /* 0x000fe400078e001d */
[----:B------:R-:W-:Y:S01]  /*11340*/  IMAD.MOV.U32 R27, RZ, RZ, R28 ;  /* 0x000000ffff1b7224 */ /* 0x000fe200078e001c */
[----:B------:R-:W-:Y:S04]  /*11350*/  STL [R1+0x29e4], R0 ;  /* 0x0029e40001007387 */ /* 0x000fe80000100800 */
[----:B------:R-:W-:Y:S02]  /*11360*/  STL.64 [R1+0x58], R14 ;  /* 0x0000580e01007387 */ /* 0x000fe40000100a00 */
[-C--:B--2---:R-:W-:Y:S02]  /*11370*/  HMMA.1688.F32.TF32 R24, R24, R12.reuse, R4 ;  /* 0x0000000c1818723c */ /* 0x084fe40000081004 */
[----:B------:R-:W4:Y:S04]  /*11380*/  LDL.LU.64 R6, [R1+0x2d90] ;  /* 0x002d900001067983 */ /* 0x000f280000300a00 */
[----:B------:R-:W4:Y:S11]  /*11390*/  LDL.LU.64 R4, [R1+0x2d88] ;  /* 0x002d880001047983 */ /* 0x000f360000300a00 */
[----:B------:R-:W-:Y:S06]  /*113a0*/  @!UPT UIADD3 URZ, URZ, URZ, URZ ;  /* 0x0000003f3f3ff290 */ /* 0x000fec000fffe03f */
[----:B------:R1:W-:Y:S04]  /*113b0*/  STL.64 [R1+0x270], R24 ;  /* 0x0002701801007387 */ /* 0x0003e80000100a00 */
[----:B------:R2:W-:Y:S04]  /*113c0*/  STL.64 [R1+0x278], R26 ;  /* 0x0002781a01007387 */ /* 0x0005e80000100a00 */
[----:B-1----:R-:W3:Y:S04]  /*113d0*/  LDL.LU.64 R24, [R1+0x130] ;  /* 0x0001300001187983 */ /* 0x002ee80000300a00 */
[----:B--2---:R-:W3:Y:S01]  /*113e0*/  LDL.LU.64 R26, [R1+0x138] ;  /* 0x00013800011a7983 */ /* 0x004ee20000300a00 */
[----:B----4-:R-:W-:Y:S11]  /*113f0*/  HMMA.1688.F32.TF32 R4, R20, R12, R4 ;  /* 0x0000000c1404723c */ /* 0x010ff60000081004 */
[----:B------:R-:W-:Y:S11]  /*11400*/  @!UPT UIADD3 URZ, URZ, URZ, URZ ;  /* 0x0000003f3f3ff290 */ /* 0x000ff6000fffe03f */
[----:B------:R-:W-:Y:S01]  /*11410*/  @!UPT UIADD3 URZ, URZ, URZ, URZ ;  /* 0x0000003f3f3ff290 */ /* 0x000fe2000fffe03f */
[----:B------:R-:W-:Y:S04]  /*11420*/  STL.64 [R1+0x260], R4 ;  /* 0x0002600401007387 */ /* 0x000fe80000100a00 */
[----:B------:R1:W-:Y:S04]  /*11430*/  STL.64 [R1+0x268], R6 ;  /* 0x0002680601007387 */ /* 0x0003e80000100a00 */
[----:B-1----:R-:W2:Y:S04]  /*11440*/  LDL.LU.64 R6, [R1+0x2d80] ;  /* 0x002d800001067983 */ /* 0x002ea80000300a00 */
[----:B------:R-:W2:Y:S01]  /*11450*/  LDL.LU.64 R4, [R1+0x2d78] ;  /* 0x002d780001047983 */ /* 0x000ea20000300a00 */
[----:B------:R-:W-:-:S02]  /*11460*/  IMAD.MOV.U32 R15, RZ, RZ, R20 ;  /* 0x000000ffff0f7224 */ /* 0x000fc400078e0014 */
[----:B------:R-:W-:Y:S02]  /*11470*/  IMAD.MOV.U32 R14, RZ, RZ, R21 ;  /* 0x000000ffff0e7224 */ /* 0x000fe400078e0015 */
[----:B------:R-:W-:Y:S02]  /*11480*/  IMAD.MOV.U32 R2, RZ, RZ, R22 ;  /* 0x000000ffff027224 */ /* 0x000fe400078e0016 */
[----:B------:R-:W-:Y:S01]  /*11490*/  IMAD.MOV.U32 R0, RZ, RZ, R23 ;  /* 0x000000ffff007224 */ /* 0x000fe200078e0017 */
[-C--:B---3--:R-:W-:Y:S08]  /*114a0*/  HMMA.1688.F32.TF32 R24, R8, R12.reuse, R24 ;  /* 0x0000000c0818723c */ /* 0x088ff00000081018 */
[----:B--2---:R-:W-:Y:S01]  /*114b0*/  HMMA.1688.F32.TF32 R20, R4, R12, R16 ;  /* 0x0000000c0414723c */ /* 0x004fe20000081010 */
[----:B------:R-:W2:Y:S04]  /*114c0*/  LDL.LU.64 R16, [R1+0x110] ;  /* 0x0001100001107983 */ /* 0x000ea80000300a00 */
[----:B------:R-:W2:Y:S11]  /*114d0*/  LDL.LU.64 R18, [R1+0x118] ;  /* 0x0001180001127983 */ /* 0x000eb60000300a00 */
[----:B------:R-:W-:Y:S07]  /*114e0*/  @!UPT UIADD3 URZ, URZ, URZ, URZ ;  /* 0x0000003f3f3ff290 */ /* 0x000fee000fffe03f */
[----:B------:R1:W-:Y:S04]  /*114f0*/  STL.64 [R1+0x250], R20 ;  /* 0x0002501401007387 */ /* 0x0003e80000100a00 */
[----:B------:R3:W-:Y:S04]  /*11500*/  STL.64 [R1+0x258], R22 ;  /* 0x0002581601007387 */ /* 0x0007e80000100a00 */
[----:B-1----:R-:W4:Y:S04]  /*11510*/  LDL.LU.64 R20, [R1+0x100] ;  /* 0x0001000001147983 */ /* 0x002f280000300a00 */
[----:B---3--:R-:W4:Y:S04]  /*11520*/  LDL.LU.64 R22, [R1+0x108] ;  /* 0x0001080001167983 */ /* 0x008f280000300a00 */
[----:B------:R1:W-:Y:S04]  /*11530*/  STL.64 [R1+0x2d00], R6 ;  /* 0x002d000601007387 */ /* 0x0003e80000100a00 */
[----:B------:R3:W-:Y:S01]  /*11540*/  STL.64 [R1+0x2cf8], R4 ;  /* 0x002cf80401007387 */ /* 0x0007e20000100a00 */
[----:B-1----:R-:W-:-:S02]  /*11550*/  IMAD.MOV.U32 R6, RZ, RZ, R2 ;  /* 0x000000ffff067224 */ /* 0x002fc400078e0002 */
[----:B------:R-:W-:Y:S02]  /*11560*/  IMAD.MOV.U32 R7, RZ, RZ, R0 ;  /* 0x000000ffff077224 */ /* 0x000fe400078e0000 */
[----:B---3--:R-:W-:Y:S02]  /*11570*/  IMAD.MOV.U32 R4, RZ, RZ, R15 ;  /* 0x000000ffff047224 */ /* 0x008fe400078e000f */
[----:B------:R-:W-:Y:S01]  /*11580*/  IMAD.MOV.U32 R5, RZ, RZ, R14 ;  /* 0x000000ffff057224 */ /* 0x000fe200078e000e */
[----:B------:R1:W-:Y:S04]  /*11590*/  STL.64 [R1+0x2d20], R6 ;  /* 0x002d200601007387 */ /* 0x0003e80000100a00 */
[----:B------:R3:W-:Y:S01]  /*115a0*/  STL.64 [R1+0x2d18], R4 ;  /* 0x002d180401007387 */ /* 0x0007e20000100a00 */
[----:B------:R-:W-:-:S02]  /*115b0*/  IMAD.MOV.U32 R2, RZ, RZ, R12 ;  /* 0x000000ffff027224 */ /* 0x000fc400078e000c */
[----:B------:R-:W-:Y:S01]  /*115c0*/  IMAD.MOV.U32 R0, RZ, RZ, R13 ;  /* 0x000000ffff007224 */ /* 0x000fe200078e000d */
[----:B-1----:R-:W2:Y:S04]  /*115d0*/  LDL.64 R6, [R1+0x18] ;  /* 0x0000180001067983 */ /* 0x002ea80000100a00 */
[----:B---3--:R-:W3:Y:S04]  /*115e0*/  LDL.64 R4, [R1+0x10] ;  /* 0x0000100001047983 */ /* 0x008ee80000100a00 */
[----:B------:R-:W-:Y:S04]  /*115f0*/  STL.64 [R1+0x240], R24 ;  /* 0x0002401801007387 */ /* 0x000fe80000100a00 */
[----:B------:R1:W-:Y:S04]  /*11600*/  STL.64 [R1+0x248], R26 ;  /* 0x0002481a01007387 */ /* 0x0003e80000100a00 */
[----:B-1----:R-:W2:Y:S04]  /*11610*/  LDL.LU.64 R26, [R1+0x2d70] ;  /* 0x002d7000011a7983 */ /* 0x002ea80000300a00 */
[----:B------:R-:W2:Y:S04]  /*11620*/  LDL.LU.64 R24, [R1+0x2d68] ;  /* 0x002d680001187983 */ /* 0x000ea80000300a00 */
[----:B------:R-:W2:Y:S04]  /*11630*/  LDL.LU.64 R14, [R1+0x2d60] ;  /* 0x002d6000010e7983 */ /* 0x000ea80000300a00 */
[----:B------:R-:W2:Y:S04]  /*11640*/  LDL.LU.64 R12, [R1+0x2d58] ;  /* 0x002d5800010c7983 */ /* 0x000ea80000300a00 */
[----:B------:R-:W-:Y:S04]  /*11650*/  STL.64 [R1+0x2d10], R10 ;  /* 0x002d100a01007387 */ /* 0x000fe80000100a00 */
[----:B------:R1:W-:Y:S02]  /*11660*/  STL.64 [R1+0x2d08], R8 ;  /* 0x002d080801007387 */ /* 0x0003e40000100a00 */
[----:B-1----:R-:W-:-:S02]  /*11670*/  IMAD.MOV.U32 R8, RZ, RZ, R2 ;  /* 0x000000ffff087224 */ /* 0x002fc400078e0002 */
[----:B------:R-:W-:-:S07]  /*11680*/  IMAD.MOV.U32 R9, RZ, RZ, R0 ;  /* 0x000000ffff097224 */ /* 0x000fce00078e0000 */
[-C--:B--2---:R-:W-:Y:S11]  /*11690*/  HMMA.1688.F32.TF32 R16, R12, R8.reuse, R16 ;  /* 0x000000080c10723c */ /* 0x084ff60000081010 */
[----:B------:R-:W-:Y:S11]  /*116a0*/  @!UPT UIADD3 URZ, URZ, URZ, URZ ;  /* 0x0000003f3f3ff290 */ /* 0x000ff6000fffe03f */
[----:B------:R-:W-:Y:S01]  /*116b0*/  @!UPT UIADD3 URZ, URZ, URZ, URZ ;  /* 0x0000003f3f3ff290 */ /* 0x000fe2000fffe03f */
[----:B------:R-:W-:Y:S04]  /*116c0*/  STL.64 [R1+0x2e0], R16 ;  /* 0x0002e01001007387 */ /* 0x000fe80000100a00 */
[----:B------:R1:W-:Y:S04]  /*116d0*/  STL.64 [R1+0x2e8], R18 ;  /* 0x0002e81201007387 */ /* 0x0003e80000100a00 */
[----:B-1----:R-:W4:Y:S04]  /*116e0*/  LDL.LU.64 R18, [R1+0x2d50] ;  /* 0x002d500001127983 */ /* 0x002f280000300a00 */
[----:B------:R-:W4:Y:S04]  /*116f0*/  LDL.LU.64 R16, [R1+0x2d48] ;  /* 0x002d480001107983 */ /* 0x000f280000300a00 */
[----:B------:R-:W-:Y:S04]  /*11700*/  STL.64 [R1+0x2d30], R14 ;  /* 0x002d300e01007387 */ /* 0x000fe80000100a00 */
[----:B------:R1:W-:Y:S04]  /*11710*/  STL.64 [R1+0x2d28], R12 ;  /* 0x002d280c01007387 */ /* 0x0003e80000100a00 */
[----:B-1----:R-:W2:Y:S04]  /*11720*/  LDL.LU.64 R12, [R1+0xe0] ;  /* 0x0000e000010c7983 */ /* 0x002ea80000300a00 */
[----:B------:R-:W2:Y:S01]  /*11730*/  LDL.LU.64 R14, [R1+0xe8] ;  /* 0x0000e800010e7983 */ /* 0x000ea20000300a00 */
[-C--:B----4-:R-:W-:Y:S11]  /*11740*/  HMMA.1688.F32.TF32 R20, R16, R8.reuse, R20 ;  /* 0x000000081014723c */ /* 0x090ff60000081014 */
[----:B------:R-:W-:Y:S11]  /*11750*/  @!UPT UIADD3 URZ, URZ, URZ, URZ ;  /* 0x0000003f3f3ff290 */ /* 0x000ff6000fffe03f */
[----:B------:R-:W-:Y:S01]  /*11760*/  @!UPT UIADD3 URZ, URZ, URZ, URZ ;  /* 0x0000003f3f3ff290 */ /* 0x000fe2000fffe03f */
[----:B------:R-:W-:Y:S04]  /*11770*/  STL.64 [R1+0x360], R20 ;  /* 0x0003601401007387 */ /* 0x000fe80000100a00 */
[----:B------:R1:W-:Y:S04]  /*11780*/  STL.64 [R1+0x368], R22 ;  /* 0x0003681601007387 */ /* 0x0003e80000100a00 */
[----:B-1----:R-:W2:Y:S04]  /*11790*/  LDL.LU.64 R22, [R1+0x2d40] ;  /* 0x002d400001167983 */ /* 0x002ea80000300a00 */
[----:B------:R-:W2:Y:S04]  /*117a0*/  LDL.LU.64 R20, [R1+0x2d38] ;  /* 0x002d380001147983 */ /* 0x000ea80000300a00 */
[----:B------:R-:W-:Y:S04]  /*117b0*/  STL.64 [R1+0x2ce0], R18 ;  /* 0x002ce01201007387 */ /* 0x000fe80000100a00 */
[----:B------:R1:W-:Y:S04]  /*117c0*/  STL.64 [R1+0x2cd8], R16 ;  /* 0x002cd81001007387 */ /* 0x0003e80000100a00 */
[----:B-1----:R-:W4:Y:S04]  /*117d0*/  LDL.LU.64 R16, [R1+0x80] ;  /* 0x0000800001107983 */ /* 0x002f280000300a00 */
[----:B------:R-:W4:Y:S01]  /*117e0*/  LDL.LU.64 R18, [R1+0x88] ;  /* 0x0000880001127983 */ /* 0x000f220000300a00 */
[-C--:B--2---:R-:W-:Y:S11]  /*117f0*/  HMMA.1688.F32.TF32 R12, R20, R8.reuse, R12 ;  /* 0x00000008140c723c */ /* 0x084ff6000008100c */
[----:B------:R-:W-:Y:S11]  /*11800*/  @!UPT UIADD3 URZ, URZ, URZ, URZ ;  /* 0x0000003f3f3ff290 */ /* 0x000ff6000fffe03f */
[----:B------:R-:W-:Y:S01]  /*11810*/  @!UPT UIADD3 URZ, URZ, URZ, URZ ;  /* 0x0000003f3f3ff290 */ /* 0x000fe2000fffe03f */
[----:B------:R1:W-:Y:S04]  /*11820*/  STL.64 [R1+0x420], R12 ;  /* 0x0004200c01007387 */ /* 0x0003e80000100a00 */
[----:B------:R2:W-:Y:S04]  /*11830*/  STL.64 [R1+0x428], R14 ;  /* 0x0004280e01007387 */ /* 0x0005e80000100a00 */
[----:B-1----:R-:W3:Y:S04]  /*11840*/  LDL.LU.64 R12, [R1+0x350] ;  /* 0x00035000010c7983 */ /* 0x002ee80000300a00 */
[----:B--2---:R-:W2:Y:S04]  /*11850*/  LDL.LU.64 R14, [R1+0x358] ;  /* 0x00035800010e7983 */ /* 0x004ea80000300a00 */
[----:B------:R-:W-:Y:S04]  /*11860*/  STL.64 [R1+0x2cd0], R22 ;  /* 0x002cd01601007387 */ /* 0x000fe80000100a00 */
[----:B------:R-:W-:Y:S04]  /*11870*/  STL.64 [R1+0x2cc8], R20 ;  /* 0x002cc81401007387 */ /* 0x000fe80000100a00 */
[----:B------:R-:W1:Y:S01]  /*11880*/  LDSM.16.M88.4 R20, [R3+0x8000] ;  /* 0x008000000314783b */ /* 0x000e620000000200 */
[----:B----4-:R-:W-:Y:S03]  /*11890*/  HMMA.1688.F32.TF32 R16, R24, R8, R16 ;  /* 0x000000081810723c */ /* 0x010fe60000081010 */
[----:B------:R-:W4:Y:S04]  /*118a0*/  LDL.LU.64 R8, [R1+0x330] ;  /* 0x0003300001087983 */ /* 0x000f280000300a00 */
[----:B------:R-:W4:Y:S11]  /*118b0*/  LDL.LU.64 R10, [R1+0x338] ;  /* 0x00033800010a7983 */ /* 0x000f360000300a00 */
[----:B------:R-:W-:Y:S05]  /*118c0*/  @!UPT UIADD3 URZ, URZ, URZ, URZ ;  /* 0x0000003f3f3ff290 */ /* 0x000fea000fffe03f */
[----:B------:R-:W-:Y:S04]  /*118d0*/  STL.64 [R1+0x4c0], R16 ;  /* 0x0004c01001007387 */ /* 0x000fe80000100a00 */
[----:B------:R-:W-:Y:S04]  /*118e0*/  STL.64 [R1+0x4c8], R18 ;  /* 0x0004c81201007387 */ /* 0x000fe80000100a00 */
[----:B------:R-:W-:Y:S04]  /*118f0*/  STL.64 [R1+0x2cc0], R26 ;  /* 0x002cc01a01007387 */ /* 0x000fe80000100a00 */
[----:B------:R1:W-:Y:S04]  /*11900*/  STL.64 [R1+0x2cb8], R24 ;  /* 0x002cb81801007387 */ /* 0x0003e80000100a00 */
[----:B------:R-:W-:Y:S04]  /*11910*/  LDSM.16.M88.4 R16, [R3+0x4000] ;  /* 0x004000000310783b */ /* 0x000fe80000000200 */
[----:B-1----:R-:W4:Y:S04]  /*11920*/  LDL.LU.64 R24, [R1+0x230] ;  /* 0x0002300001187983 */ /* 0x002f280000300a00 */
[----:B------:R-:W4:Y:S04]  /*11930*/  LDL.LU.64 R26, [R1+0x238] ;  /* 0x00023800011a7983 */ /* 0x000f280000300a00 */
[----:B------:R-:W-:Y:S04]  /*11940*/  STL.64 [R1+0x30], R20 ;  /* 0x0000301401007387 */ /* 0x000fe80000100a00 */
[----:B------:R-:W-:Y:S04]  /*11950*/  STL.64 [R1+0x38], R22 ;  /* 0x0000381601007387 */ /* 0x000fe80000100a00 */
[----:B------:R-:W1:Y:S04]  /*11960*/  LDSM.16.M88.4 R20, [R3+0xc000] ;  /* 0x00c000000314783b */ /* 0x000e680000000200 */
[----:B-1----:R-:W-:Y:S04]  /*11970*/  STL.64 [R1+0x20], R20 ;  /* 0x0000201401007387 */ /* 0x002fe80000100a00 */
[----:B------:R-:W-:Y:S04]  /*11980*/  STL.64 [R1+0x28], R22 ;  /* 0x0000281601007387 */ /* 0x000fe80000100a00 */
[----:B------:R-:W1:Y:S01]  /*11990*/  LDSM.16.M88.4 R20, [R3+0x10000] ;  /* 0x010000000314783b */ /* 0x000e620000000200 */
[----:B------:R-:W-:-:S02]  /*119a0*/  IMAD.MOV.U32 R2, RZ, RZ, R6 ;  /* 0x000000ffff027224 */ /* 0x000fc400078e0006 */
[----:B------:R-:W-:Y:S01]  /*119b0*/  IMAD.MOV.U32 R0, RZ, RZ, R7 ;  /* 0x000000ffff007224 */ /* 0x000fe200078e0007 */
[----:B-1----:R1:W-:Y:S04]  /*119c0*/  STL.64 [R1+0xb0], R20 ;  /* 0x0000b01401007387 */ /* 0x0023e80000100a00 */
[----:B------:R1:W-:Y:S04]  /*119d0*/  STL.64 [R1+0xb8], R22 ;  /* 0x0000b81601007387 */ /* 0x0003e80000100a00 */
[----:B-1----:R-:W4:Y:S04]  /*119e0*/  LDL.LU.64 R20, [R1+0x220] ;  /* 0x0002200001147983 */ /* 0x002f280000300a00 */
[----:B------:R-:W4:Y:S04]  /*119f0*/  LDL.LU.64 R22, [R1+0x228] ;  /* 0x0002280001167983 */ /* 0x000f280000300a00 */
[----:B------:R3:W-:Y:S02]  /*11a00*/  STL.64 [R1+0x48], R18 ;  /* 0x0000481201007387 */ /* 0x0007e40000100a00 */
[----:B---3--:R-:W-:-:S02]  /*11a10*/  IMAD.MOV.U32 R19, RZ, RZ, R4 ;  /* 0x000000ffff137224 */ /* 0x008fc400078e0004 */
[----:B------:R-:W-:Y:S01]  /*11a20*/  IMAD.MOV.U32 R18, RZ, RZ, R5 ;  /* 0x000000ffff127224 */ /* 0x000fe200078e0005 */
[-C--:B--2---:R-:W-:Y:S11]  /*11a30*/  HMMA.1688.F32.TF32 R12, R4, R16.reuse, R12 ;  /* 0x00000010040c723c */ /* 0x084ff6000008100c */
[----:B------:R-:W-:Y:S11]  /*11a40*/  @!UPT UIADD3 URZ, URZ, URZ, URZ ;  /* 0x0000003f3f3ff290 */ /* 0x000ff6000fffe03f */
[----:B------:R-:W-:Y:S01]  /*11a50*/  @!UPT UIADD3 URZ, URZ, URZ, URZ ;  /* 0x0000003f3f3ff290 */ /* 0x000fe2000fffe03f */
[----:B------:R-:W-:Y:S04]  /*11a60*/  STL.64 [R1+0x210], R12 ;  /* 0x0002100c01007387 */ /* 0x000fe80000100a00 */
[----:B------:R1:W-:Y:S04]  /*11a70*/  STL.64 [R1+0x218], R14 ;  /* 0x0002180e01007387 */ /* 0x0003e80000100a00 */
[----:B-1----:R-:W2:Y:S04]  /*11a80*/  LDL.LU.64 R14, [R1+0x2d30] ;  /* 0x002d3000010e7983 */ /* 0x002ea80000300a00 */
[----:B------:R-:W2:Y:S04]  /*11a90*/  LDL.LU.64 R12, [R1+0x2d28] ;  /* 0x002d2800010c7983 */ /* 0x000ea80000300a00 */
[----:B------:R-:W4:Y:S04]  /*11aa0*/  LDL.LU.64 R6, [R1+0x2d20] ;  /* 0x002d200001067983 */ /* 0x000f280000300a00 */
[----:B------:R-:W4:Y:S02]  /*11ab0*/  LDL.LU.64 R4, [R1+0x2d18] ;  /* 0x002d180001047983 */ /* 0x000f240000300a00 */
[-C--:B----4-:R-:W-:Y:S02]  /*11ac0*/  HMMA.1688.F32.TF32 R4, R4, R16.reuse, R8 ;  /* 0x000000100404723c */ /* 0x090fe40000081008 */
[----:B------:R-:W3:Y:S04]  /*11ad0*/  LDL.LU.64 R10, [R1+0x2d10] ;  /* 0x002d1000010a7983 */ /* 0x000ee80000300a00 */
[----:B------:R-:W3:Y:S11]  /*11ae0*/  LDL.LU.64 R8, [R1+0x2d08] ;  /* 0x002d080001087983 */ /* 0x000ef60000300a00 */
[----:B------:R-:W-:Y:S06]  /*11af0*/  @!UPT UIADD3 URZ, URZ, URZ, URZ ;  /* 0x0000003f3f3ff290 */ /* 0x000fec000fffe03f */
[----:B------:R-:W-:Y:S04]  /*11b00*/  STL.64 [R1+0x200], R4 ;  /* 0x0002000401007387 */ /* 0x000fe80000100a00 */
[----:B------:R1:W-:Y:S04]  /*11b10*/  STL.64 [R1+0x208], R6 ;  /* 0x0002080601007387 */ /* 0x0003e80000100a00 */
[----:B-1----:R-:W4:Y:S04]  /*11b20*/  LDL.LU.64 R6, [R1+0x2d00] ;  /* 0x002d000001067983 */ /* 0x002f280000300a00 */
[----:B------:R-:W4:Y:S02]  /*11b30*/  LDL.LU.64 R4, [R1+0x2cf8] ;  /* 0x002cf80001047983 */ /* 0x000f240000300a00 */
[----:B----4-:R-:W-:Y:S02]  /*11b40*/  HMMA.1688.F32.TF32 R24, R4, R16, R24 ;  /* 0x000000100418723c */ /* 0x010fe40000081018 */
[----:B------:R1:W-:Y:S04]  /*11b50*/  STL.64 [R1+0x2c70], R6 ;  /* 0x002c700601007387 */ /* 0x0003e80000100a00 */
[----:B------:R4:W-:Y:S11]  /*11b60*/  STL.64 [R1+0x2c68], R4 ;  /* 0x002c680401007387 */ /* 0x0009f60000100a00 */
[----:B------:R-:W-:Y:S06]  /*11b70*/  @!UPT UIADD3 URZ, URZ, URZ, URZ ;  /* 0x0000003f3f3ff290 */ /* 0x000fec000fffe03f */
[----:B------:R-:W-:Y:S04]  /*11b80*/  STL.64 [R1+0x1f0], R24 ;  /* 0x0001f01801007387 */ /* 0x000fe80000100a00 */
[----:B------:R-:W-:Y:S04]  /*11b90*/  STL.64 [R1+0x1f8], R26 ;  /* 0x0001f81a01007387 */ /* 0x000fe80000100a00 */
[----:B-1----:R-:W2:Y:S04]  /*11ba0*/  LDL.64 R6, [R1+0x8] ;  /* 0x0000080001067983 */ /* 0x002ea80000100a00 */
[----:B----4-:R-:W4:Y:S04]  /*11bb0*/  LDL.64 R4, [R1] ;  /* 0x0000000001047983 */ /* 0x010f280000100a00 */
[----:B--2---:R1:W-:Y:S04]  /*11bc0*/  STL.64 [R1+0x2c90], R6 ;  /* 0x002c900601007387 */ /* 0x0043e80000100a00 */
[----:B----4-:R2:W-:Y:S01]  /*11bd0*/  STL.64 [R1+0x2c88], R4 ;  /* 0x002c880401007387 */ /* 0x0105e20000100a00 */
[----:B-1----:R-:W-:-:S02]  /*11be0*/  IMAD.MOV.U32 R6, RZ, RZ, R2 ;  /* 0x000000ffff067224 */ /* 0x002fc400078e0002 */
[----:B------:R-:W-:Y:S02]  /*11bf0*/  IMAD.MOV.U32 R7, RZ, RZ, R0 ;  /* 0x000000ffff077224 */ /* 0x000fe400078e0000 */
[----:B--2---:R-:W-:Y:S02]  /*11c00*/  IMAD.MOV.U32 R4, RZ, RZ, R19 ;  /* 0x000000ffff047224 */ /* 0x004fe400078e0013 */
[----:B------:R-:W-:Y:S01]  /*11c10*/  IMAD.MOV.U32 R5, RZ, RZ, R18 ;  /* 0x000000ffff057224 */ /* 0x000fe200078e0012 */
[----:B------:R-:W-:Y:S04]  /*11c20*/  STL.64 [R1+0x2cb0], R6 ;  /* 0x002cb00601007387 */ /* 0x000fe80000100a00 */
[----:B------:R3:W-:Y:S02]  /*11c30*/  STL.64 [R1+0x2ca8], R4 ;  /* 0x002ca80401007387 */ /* 0x0007e40000100a00 */
[----:B---3--:R-:W-:Y:S02]  /*11c40*/  HMMA.1688.F32.TF32 R4, R8, R16, R20 ;  /* 0x000000100804723c */ /* 0x008fe40000081014 */
[----:B------:R-:W2:Y:S04]  /*11c50*/  LDL.LU.64 R20, [R1+0x120] ;  /* 0x0001200001147983 */ /* 0x000ea80000300a00 */
[----:B------:R-:W3:Y:S11]  /*11c60*/  LDL.LU.64 R22, [R1+0x128] ;  /* 0x0001280001167983 */ /* 0x000ef60000300a00 */
[----:B------:R-:W-:Y:S06]  /*11c70*/  @!UPT UIADD3 URZ, URZ, URZ, URZ ;  /* 0x0000003f3f3ff290 */ /* 0x000fec000fffe03f */
[----:B------:R-:W-:Y:S04]  /*11c80*/  STL.64 [R1+0x230], R4 ;  /* 0x0002300401007387 */ /* 0x000fe80000100a00 */
[----:B------:R-:W-:Y:S04]  /*11c90*/  STL.64 [R1+0x238], R6 ;  /* 0x0002380601007387 */ /* 0x000fe80000100a00 */
[----:B---3--:R-:W-:Y:S04]  /*11ca0*/  STL.64 [R1+0x2cf0], R22 ;  /* 0x002cf01601007387 */ /* 0x008fe80000100a00 */
[----:B--2---:R1:W-:Y:S04]  /*11cb0*/  STL.64 [R1+0x2ce8], R20 ;  /* 0x002ce81401007387 */ /* 0x0043e80000100a00 */
[----:B-1----:R-:W2:Y:S04]  /*11cc0*/  LDL.LU.64 R20, [R1+0x150] ;  /* 0x0001500001147983 */ /* 0x002ea80000300a00 */
[----:B------:R-:W2:Y:S04]  /*11cd0*/  LDL.LU.64 R22, [R1+0x158] ;  /* 0x0001580001167983 */ /* 0x000ea80000300a00 */
[----:B------:R-:W3:Y:S04]  /*11ce0*/  LDL.LU.64 R24, [R1+0xd0] ;  /* 0x0000d00001187983 */ /* 0x000ee80000300a00 */
[----:B------:R-:W3:Y:S04]  /*11cf0*/  LDL.LU.64 R26, [R1+0xd8] ;  /* 0x0000d800011a7983 */ /* 0x000ee80000300a00 */
[----:B------:R-:W4:Y:S04]  /*11d00*/  LDL.LU.64 R4, [R1+0x70] ;  /* 0x0000700001047983 */ /* 0x000f280000300a00 */
[----:B------:R-:W4:Y:S04]  /*11d10*/  LDL.LU.64 R6, [R1+0x78] ;  /* 0x0000780001067983 */ /* 0x000f280000300a00 */
[----:B------:R-:W-:Y:S04]  /*11d20*/  STL.64 [R1+0x2c80], R10 ;  /* 0x002c800a01007387 */ /* 0x000fe80000100a00 */
[----:B------:R1:W-:Y:S04]  /*11d30*/  STL.64 [R1+0x2c78], R8 ;  /* 0x002c780801007387 */ /* 0x0003e80000100a00 */
[----:B-1----:R-:W3:Y:S04]  /*11d40*/  LDL.LU.64 R8, [R1+0x340] ;  /* 0x0003400001087983 */ /* 0x002ee80000300a00 */
[----:B------:R-:W3:Y:S01]  /*11d50*/  LDL.LU.64 R10, [R1+0x348] ;  /* 0x00034800010a7983 */ /* 0x000ee20000300a00 */
[----:B------:R-:W-:-:S02]  /*11d60*/  IMAD.MOV.U32 R2, RZ, RZ, R16 ;  /* 0x000000ffff027224 */ /* 0x000fc400078e0010 */
[----:B------:R-:W-:Y:S01]  /*11d70*/  IMAD.MOV.U32 R0, RZ, RZ, R17 ;  /* 0x000000ffff007224 */ /* 0x000fe200078e0011 */
[----:B--2---:R-:W-:Y:S01]  /*11d80*/  HMMA.1688.F32.TF32 R20, R12, R16, R20 ;  /* 0x000000100c14723c */ /* 0x004fe20000081014 */
[----:B---3--:R-:W-:Y:S04]  /*11d90*/  STL.64 [R1+0x2ca0], R10 ;  /* 0x002ca00a01007387 */ /* 0x008fe80000100a00 */
[----:B------:R1:W-:Y:S04]  /*11da0*/  STL.64 [R1+0x2c98], R8 ;  /* 0x002c980801007387 */ /* 0x0003e80000100a00 */
[----:B-1----:R-:W2:Y:S04]  /*11db0*/  LDL.LU.64 R8, [R1+0x490] ;  /* 0x0004900001087983 */ /* 0x002ea80000300a00 */
[----:B------:R-:W2:Y:S10]  /*11dc0*/  LDL.LU.64 R10, [R1+0x498] ;  /* 0x00049800010a7983 */ /* 0x000eb40000300a00 */
[----:B------:R-:W-:Y:S04]  /*11dd0*/  STL.64 [R1+0x2d0], R20 ;  /* 0x0002d01401007387 */ /* 0x000fe80000100a00 */
[----:B------:R1:W-:Y:S04]  /*11de0*/  STL.64 [R1+0x2d8], R22 ;  /* 0x0002d81601007387 */ /* 0x0003e80000100a00 */
[----:B-1----:R-:W3:Y:S04]  /*11df0*/  LDL.LU.64 R22, [R1+0x2cf0] ;  /* 0x002cf00001167983 */ /* 0x002ee80000300a00 */
[----:B------:R-:W3:Y:S04]  /*11e00*/  LDL.LU.64 R20, [R1+0x2ce8] ;  /* 0x002ce80001147983 */ /* 0x000ee80000300a00 */
[----:B------:R-:W3:Y:S04]  /*11e10*/  LDL.LU.64 R18, [R1+0x2ce0] ;  /* 0x002ce00001127983 */ /* 0x000ee80000300a00 */
[----:B------:R-:W3:Y:S04]  /*11e20*/  LDL.LU.64 R16, [R1+0x2cd8] ;  /* 0x002cd80001107983 */ /* 0x000ee80000300a00 */
[----:B------:R-:W-:Y:S04]  /*11e30*/  STL.64 [R1+0x2c60], R14 ;  /* 0x002c600e01007387 */ /* 0x000fe80000100a00 */
[----:B------:R1:W-:Y:S02]  /*11e40*/  STL.64 [R1+0x2c58], R12 ;  /* 0x002c580c01007387 */ /* 0x0003e40000100a00 */
[----:B-1----:R-:W-:-:S02]  /*11e50*/  IMAD.MOV.U32 R12, RZ, RZ, R2 ;  /* 0x000000ffff0c7224 */ /* 0x002fc400078e0002 */
[----:B------:R-:W-:-:S07]  /*11e60*/  IMAD.MOV.U32 R13, RZ, RZ, R0 ;  /* 0x000000ffff0d7224 */ /* 0x000fce00078e0000 */
[-C--:B---3--:R-:W-:Y:S11]  /*11e70*/  HMMA.1688.F32.TF32 R20, R16, R12.reuse, R20 ;  /* 0x0000000c1014723c */ /* 0x088ff60000081014 */
[----:B------:R-:W-:Y:S11]  /*11e80*/  @!UPT UIADD3 URZ, URZ, URZ, URZ ;  /* 0x0000003f3f3ff290 */ /* 0x000ff6000fffe03f */
[----:B------:R-:W-:Y:S01]  /*11e90*/  @!UPT UIADD3 URZ, URZ, URZ, URZ ;  /* 0x0000003f3f3ff290 */ /* 0x000fe2000fffe03f */
[----:B------:R-:W-:Y:S04]  /*11ea0*/  STL.64 [R1+0x350], R20 ;  /* 0x0003501401007387 */ /* 0x000fe80000100a00 */
[----:B------:R1:W-:Y:S04]  /*11eb0*/  STL.64 [R1+0x358], R22 ;  /* 0x0003581601007387 */ /* 0x0003e80000100a00 */
[----:B-1----:R-:W3:Y:S04]  /*11ec0*/  LDL.LU.64 R22, [R1+0x2cd0] ;  /* 0x002cd00001167983 */ /* 0x002ee80000300a00 */
[----:B------:R-:W3:Y:S02]  /*11ed0*/  LDL.LU.64 R20, [R1+0x2cc8] ;  /* 0x002cc80001147983 */ /* 0x000ee40000300a00 */
[-C--:B---3--:R-:W-:Y:S11]  /*11ee0*/  HMMA.1688.F32.TF32 R24, R20, R12.reuse, R24 ;  /* 0x0000000c1418723c */ /* 0x088ff60000081018 */
        /* <DEDUP_REMOVED lines=8> */
[----:B-1----:R-:W3:Y:S04]  /*11f70*/  LDL.LU.64 R20, [R1+0x320] ;  /* 0x0003200001147983 */ /* 0x002ee80000300a00 */
[----:B------:R-:W3:Y:S01]  /*11f80*/  LDL.LU.64 R22, [R1+0x328] ;  /* 0x0003280001167983 */ /* 0x000ee20000300a00 */
[----:B----4-:R-:W-:Y:S03]  /*11f90*/  HMMA.1688.F32.TF32 R12, R24, R12, R4 ;  /* 0x0000000c180c723c */ /* 0x010fe60000081004 */
[----:B------:R-:W2:Y:S04]  /*11fa0*/  LDL.LU.64 R6, [R1+0x2cb0] ;  /* 0x002cb00001067983 */ /* 0x000ea80000300a00 */
[----:B------:R-:W2:Y:S11]  /*11fb0*/  LDL.LU.64 R4, [R1+0x2ca8] ;  /* 0x002ca80001047983 */ /* 0x000eb60000300a00 */
[----:B------:R-:W-:Y:S05]  /*11fc0*/  @!UPT UIADD3 URZ, URZ, URZ, URZ ;  /* 0x0000003f3f3ff290 */ /* 0x000fea000fffe03f */
[----:B------:R1:W-:Y:S04]  /*11fd0*/  STL.64 [R1+0x4a0], R12 ;  /* 0x0004a00c01007387 */ /* 0x0003e80000100a00 */
[----:B------:R4:W-:Y:S04]  /*11fe0*/  STL.64 [R1+0x4a8], R14 ;  /* 0x0004a80e01007387 */ /* 0x0009e80000100a00 */
[----:B-1----:R-:W2:Y:S04]  /*11ff0*/  LDL.LU.64 R12, [R1+0x300] ;  /* 0x00030000010c7983 */ /* 0x002ea80000300a00 */
[----:B----4-:R-:W4:Y:S04]  /*12000*/  LDL.LU.64 R14, [R1+0x308] ;  /* 0x00030800010e7983 */ /* 0x010f280000300a00 */
[----:B------:R-:W-:Y:S04]  /*12010*/  STL.64 [R1+0x2c50], R26 ;  /* 0x002c501a01007387 */ /* 0x000fe80000100a00 */
[----:B------:R1:W-:Y:S04]  /*12020*/  STL.64 [R1+0x2c48], R24 ;  /* 0x002c481801007387 */ /* 0x0003e80000100a00 */
[----:B-1----:R-:W2:Y:S02]  /*12030*/  LDL.LU.64 R24, [R1+0x30] ;  /* 0x0000300001187983 */ /* 0x002ea40000300a00 */
[-C--:B--2---:R-:W-:Y:S02]  /*12040*/  HMMA.1688.F32.TF32 R4, R4, R24.reuse, R8 ;  /* 0x000000180404723c */ /* 0x084fe40000081008 */
[----:B------:R-:W2:Y:S04]  /*12050*/  LDL.LU.64 R10, [R1+0x2ca0] ;  /* 0x002ca000010a7983 */ /* 0x000ea80000300a00 */
[----:B------:R-:W2:Y:S11]  /*12060*/  LDL.LU.64 R8, [R1+0x2c98] ;  /* 0x002c980001087983 */ /* 0x000eb60000300a00 */
[----:B------:R-:W-:Y:S06]  /*12070*/  @!UPT UIADD3 URZ, URZ, URZ, URZ ;  /* 0x0000003f3f3ff290 */ /* 0x000fec000fffe03f */
[----:B------:R-:W-:Y:S04]  /*12080*/  STL.64 [R1+0x1e0], R4 ;  /* 0x0001e00401007387 */ /* 0x000fe80000100a00 */
[----:B------:R1:W-:Y:S04]  /*12090*/  STL.64 [R1+0x1e8], R6 ;  /* 0x0001e80601007387 */ /* 0x0003e80000100a00 */
[----:B-1----:R-:W2:Y:S04]  /*120a0*/  LDL.LU.64 R6, [R1+0x2c90] ;  /* 0x002c900001067983 */ /* 0x002ea80000300a00 */
[----:B------:R-:W2:Y:S02]  /*120b0*/  LDL.LU.64 R4, [R1+0x2c88] ;  /* 0x002c880001047983 */ /* 0x000ea40000300a00 */
[----:B--2---:R-:W-:Y:S01]  /*120c0*/  HMMA.1688.F32.TF32 R8, R4, R24, R8 ;  /* 0x000000180408723c */ /* 0x004fe20000081008 */
[----:B------:R-:W-:-:S02]  /*120d0*/  IMAD.MOV.U32 R2, RZ, RZ, R6 ;  /* 0x000000ffff027224 */ /* 0x000fc400078e0006 */
[----:B------:R-:W-:Y:S02]  /*120e0*/  IMAD.MOV.U32 R0, RZ, RZ, R7 ;  /* 0x000000ffff007224 */ /* 0x000fe400078e0007 */
[----:B------:R-:W-:Y:S02]  /*120f0*/  IMAD.MOV.U32 R27, RZ, RZ, R4 ;  /* 0x000000ffff1b7224 */ /* 0x000fe400078e0004 */
[----:B------:R-:W-:Y:S11]  /*12100*/  IMAD.MOV.U32 R26, RZ, RZ, R5 ;  /* 0x000000ffff1a7224 */ /* 0x000ff600078e0005 */
[----:B------:R-:W-:Y:S05]  /*12110*/  @!UPT UIADD3 URZ, URZ, URZ, URZ ;  /* 0x0000003f3f3ff290 */ /* 0x000fea000fffe03f */
[----:B------:R-:W-:Y:S04]  /*12120*/  STL.64 [R1+0x1d0], R8 ;  /* 0x0001d00801007387 */ /* 0x000fe80000100a00 */
[----:B------:R1:W-:Y:S04]  /*12130*/  STL.64 [R1+0x1d8], R10 ;  /* 0x0001d80a01007387 */ /* 0x0003e80000100a00 */
[----:B-1----:R-:W4:Y:S04]  /*12140*/  LDL.LU.64 R10, [R1+0x2c80] ;  /* 0x002c8000010a7983 */ /* 0x002f280000300a00 */
[----:B------:R-:W4:Y:S04]  /*12150*/  LDL.LU.64 R8, [R1+0x2c78] ;  /* 0x002c780001087983 */ /* 0x000f280000300a00 */
[----:B------:R-:W3:Y:S04]  /*12160*/  LDL.LU.64 R6, [R1+0x2c70] ;  /* 0x002c700001067983 */ /* 0x000ee80000300a00 */
[----:B------:R-:W3:Y:S02]  /*12170*/  LDL.LU.64 R4, [R1+0x2c68] ;  /* 0x002c680001047983 */ /* 0x000ee40000300a00 */
[-C--:B---3--:R-:W-:Y:S08]  /*12180*/  HMMA.1688.F32.TF32 R20, R4, R24.reuse, R20 ;  /* 0x000000180414723c */ /* 0x088ff00000081014 */
[----:B----4-:R-:W-:Y:S11]  /*12190*/  HMMA.1688.F32.TF32 R12, R8, R24, R12 ;  /* 0x00000018080c723c */ /* 0x010ff6000008100c */
[----:B------:R-:W-:Y:S04]  /*121a0*/  @!UPT UIADD3 URZ, URZ, URZ, URZ ;  /* 0x0000003f3f3ff290 */ /* 0x000fe8000fffe03f */
[----:B------:R1:W-:Y:S04]  /*121b0*/  STL.64 [R1+0x1c0], R20 ;  /* 0x0001c01401007387 */ /* 0x0003e80000100a00 */
[----:B------:R2:W-:Y:S04]  /*121c0*/  STL.64 [R1+0x1c8], R22 ;  /* 0x0001c81601007387 */ /* 0x0005e80000100a00 */
[----:B-1----:R-:W3:Y:S04]  /*121d0*/  LDL.LU.64 R20, [R1+0x140] ;  /* 0x0001400001147983 */ /* 0x002ee80000300a00 */
[----:B--2---:R-:W3:Y:S04]  /*121e0*/  LDL.LU.64 R22, [R1+0x148] ;  /* 0x0001480001167983 */ /* 0x004ee80000300a00 */
[----:B------:R1:W-:Y:S04]  /*121f0*/  STL.64 [R1+0x2c10], R6 ;  /* 0x002c100601007387 */ /* 0x0003e80000100a00 */
[----:B------:R2:W-:Y:S01]  /*12200*/  STL.64 [R1+0x2c08], R4 ;  /* 0x002c080401007387 */ /* 0x0005e20000100a00 */
[----:B-1----:R-:W-:-:S02]  /*12210*/  IMAD.MOV.U32 R6, RZ, RZ, R2 ;  /* 0x000000ffff067224 */ /* 0x002fc400078e0002 */
[----:B------:R-:W-:Y:S02]  /*12220*/  IMAD.MOV.U32 R7, RZ, RZ, R0 ;  /* 0x000000ffff077224 */ /* 0x000fe400078e0000 */
[----:B--2---:R-:W-:Y:S02]  /*12230*/  IMAD.MOV.U32 R4, RZ, RZ, R27 ;  /* 0x000000ffff047224 */ /* 0x004fe400078e001b */
[----:B------:R-:W-:Y:S01]  /*12240*/  IMAD.MOV.U32 R5, RZ, RZ, R26 ;  /* 0x000000ffff057224 */ /* 0x000fe200078e001a */
[----:B------:R-:W-:Y:S04]  /*12250*/  STL.64 [R1+0x2c30], R6 ;  /* 0x002c300601007387 */ /* 0x000fe80000100a00 */
[----:B------:R1:W-:Y:S04]  /*12260*/  STL.64 [R1+0x2c28], R4 ;  /* 0x002c280401007387 */ /* 0x0003e80000100a00 */
[----:B-1----:R-:W2:Y:S04]  /*12270*/  LDL.LU.64 R4, [R1+0x170] ;  /* 0x0001700001047983 */ /* 0x002ea80000300a00 */
[----:B------:R-:W2:Y:S04]  /*12280*/  LDL.LU.64 R6, [R1+0x178] ;  /* 0x0001780001067983 */ /* 0x000ea80000300a00 */
[----:B------:R-:W-:Y:S04]  /*12290*/  STL.64 [R1+0x220], R12 ;  /* 0x0002200c01007387 */ /* 0x000fe80000100a00 */
[----:B------:R1:W-:Y:S04]  /*122a0*/  STL.64 [R1+0x228], R14 ;  /* 0x0002280e01007387 */ /* 0x0003e80000100a00 */
[----:B-1----:R-:W2:Y:S04]  /*122b0*/  LDL.LU.64 R14, [R1+0x2c60] ;  /* 0x002c6000010e7983 */ /* 0x002ea80000300a00 */
[----:B------:R-:W2:Y:S04]  /*122c0*/  LDL.LU.64 R12, [R1+0x2c58] ;  /* 0x002c5800010c7983 */ /* 0x000ea80000300a00 */
[----:B------:R-:W-:Y:S04]  /*122d0*/  STL.64 [R1+0x2c00], R10 ;  /* 0x002c000a01007387 */ /* 0x000fe80000100a00 */
[----:B------:R1:W-:Y:S01]  /*122e0*/  STL.64 [R1+0x2bf8], R8 ;  /* 0x002bf80801007387 */ /* 0x0003e20000100a00 */
[----:B------:R-:W-:-:S02]  /*122f0*/  IMAD.MOV.U32 R2, RZ, RZ, R24 ;  /* 0x000000ffff027224 */ /* 0x000fc400078e0018 */
[----:B------:R-:W-:Y:S01]  /*12300*/  IMAD.MOV.U32 R0, RZ, RZ, R25 ;  /* 0x000000ffff007224 */ /* 0x000fe200078e0019 */
[----:B-1----:R-:W4:Y:S04]  /*12310*/  LDL.LU.64 R8, [R1+0xc0] ;  /* 0x0000c00001087983 */ /* 0x002f280000300a00 */
[----:B------:R-:W4:Y:S01]  /*12320*/  LDL.LU.64 R10, [R1+0xc8] ;  /* 0x0000c800010a7983 */ /* 0x000f220000300a00 */
[----:B--2---:R-:W-:Y:S11]  /*12330*/  HMMA.1688.F32.TF32 R4, R12, R24, R4 ;  /* 0x000000180c04723c */ /* 0x004ff60000081004 */
[----:B------:R-:W-:Y:S11]  /*12340*/  @!UPT UIADD3 URZ, URZ, URZ, URZ ;  /* 0x0000003f3f3ff290 */ /* 0x000ff6000fffe03f */
[----:B------:R-:W-:Y:S01]  /*12350*/  @!UPT UIADD3 URZ, URZ, URZ, URZ ;  /* 0x0000003f3f3ff290 */ /* 0x000fe2000fffe03f */
[----:B------:R1:W-:Y:S04]  /*12360*/  STL.64 [R1+0x2c0], R4 ;  /* 0x0002c00401007387 */ /* 0x0003e80000100a00 */
[----:B------:R2:W-:Y:S04]  /*12370*/  STL.64 [R1+0x2c8], R6 ;  /* 0x0002c80601007387 */ /* 0x0005e80000100a00 */
[----:B------:R-:W4:Y:S04]  /*12380*/  LDL.LU.64 R26, [R1+0x2c50] ;  /* 0x002c5000011a7983 */ /* 0x000f280000300a00 */
[----:B------:R-:W4:Y:S04]  /*12390*/  LDL.LU.64 R24, [R1+0x2c48] ;  /* 0x002c480001187983 */ /* 0x000f280000300a00 */
[----:B-1----:R-:W4:Y:S04]  /*123a0*/  LDL.LU.64 R4, [R1+0x60] ;  /* 0x0000600001047983 */ /* 0x002f280000300a00 */
[----:B--2---:R-:W2:Y:S04]  /*123b0*/  LDL.LU.64 R6, [R1+0x68] ;  /* 0x0000680001067983 */ /* 0x004ea80000300a00 */
        /* <DEDUP_REMOVED lines=13> */
[----:B-1----:R-:W3:Y:S01]  /*12490*/  LDL.LU.64 R16, [R1+0x20] ;  /* 0x0000200001107983 */ /* 0x002ee20000300a00 */
[-C--:B----4-:R-:W-:Y:S11]  /*124a0*/  HMMA.1688.F32.TF32 R8, R20, R12.reuse, R8 ;  /* 0x0000000c1408723c */ /* 0x090ff60000081008 */
[----:B------:R-:W-:Y:S11]  /*124b0*/  @!UPT UIADD3 URZ, URZ, URZ, URZ ;  /* 0x0000003f3f3ff290 */ /* 0x000ff6000fffe03f */
[----:B------:R-:W-:Y:S01]  /*124c0*/  @!UPT UIADD3 URZ, URZ, URZ, URZ ;  /* 0x0000003f3f3ff290 */ /* 0x000fe2000fffe03f */
[----:B------:R1:W-:Y:S04]  /*124d0*/  STL.64 [R1+0x3f0], R8 ;  /* 0x0003f00801007387 */ /* 0x0003e80000100a00 */
[----:B------:R4:W-:Y:S04]  /*124e0*/  STL.64 [R1+0x3f8], R10 ;  /* 0x0003f80a01007387 */ /* 0x0009e80000100a00 */
[----:B-1----:R-:W3:Y:S04]  /*124f0*/  LDL.LU.64 R8, [R1+0x470] ;  /* 0x0004700001087983 */ /* 0x002ee80000300a00 */
[----:B----4-:R-:W4:Y:S01]  /*12500*/  LDL.LU.64 R10, [R1+0x478] ;  /* 0x00047800010a7983 */ /* 0x010f220000300a00 */
[----:B--2---:R-:W-:Y:S03]  /*12510*/  HMMA.1688.F32.TF32 R12, R24, R12, R4 ;  /* 0x0000000c180c723c */ /* 0x004fe60000081004 */
[----:B----4-:R-:W-:Y:S04]  /*12520*/  STL.64 [R1+0x2c20], R10 ;  /* 0x002c200a01007387 */ /* 0x010fe80000100a00 */
[----:B---3--:R1:W-:Y:S04]  /*12530*/  STL.64 [R1+0x2c18], R8 ;  /* 0x002c180801007387 */ /* 0x0083e80000100a00 */
[----:B-1----:R-:W2:Y:S04]  /*12540*/  LDL.LU.64 R8, [R1+0x480] ;  /* 0x0004800001087983 */ /* 0x002ea80000300a00 */
[----:B------:R-:W2:Y:S04]  /*12550*/  LDL.LU.64 R10, [R1+0x488] ;  /* 0x00048800010a7983 */ /* 0x000ea80000300a00 */
[----:B------:R1:W-:Y:S04]  /*12560*/  STL.64 [R1+0x2bc0], R22 ;  /* 0x002bc01601007387 */ /* 0x0003e80000100a00 */
[----:B------:R3:W-:Y:S04]  /*12570*/  STL.64 [R1+0x2bb8], R20 ;  /* 0x002bb81401007387 */ /* 0x0007e80000100a00 */
[----:B-1----:R-:W4:Y:S04]  /*12580*/  LDL.64 R22, [R1+0x18] ;  /* 0x0000180001167983 */ /* 0x002f280000100a00 */
[----:B---3--:R-:W3:Y:S04]  /*12590*/  LDL.64 R20, [R1+0x10] ;  /* 0x0000100001147983 */ /* 0x008ee80000100a00 */
[----:B------:R-:W2:Y:S04]  /*125a0*/  LDL.LU.64 R6, [R1+0x2c30] ;  /* 0x002c300001067983 */ /* 0x000ea80000300a00 */
[----:B------:R-:W2:Y:S04]  /*125b0*/  LDL.LU.64 R4, [R1+0x2c28] ;  /* 0x002c280001047983 */ /* 0x000ea80000300a00 */
[----:B------:R1:W-:Y:S04]  /*125c0*/  STL.64 [R1+0x490], R12 ;  /* 0x0004900c01007387 */ /* 0x0003e80000100a00 */
[----:B------:R1:W-:Y:S04]  /*125d0*/  STL.64 [R1+0x498], R14 ;  /* 0x0004980e01007387 */ /* 0x0003e80000100a00 */
[----:B-1----:R-:W4:Y:S04]  /*125e0*/  LDL.LU.64 R12, [R1+0x310] ;  /* 0x00031000010c7983 */ /* 0x002f280000300a00 */
[----:B------:R-:W4:Y:S04]  /*125f0*/  LDL.LU.64 R14, [R1+0x318] ;  /* 0x00031800010e7983 */ /* 0x000f280000300a00 */
[----:B------:R-:W-:Y:S04]  /*12600*/  STL.64 [R1+0x2be0], R26 ;  /* 0x002be01a01007387 */ /* 0x000fe80000100a00 */
[----:B------:R1:W-:Y:S04]  /*12610*/  STL.64 [R1+0x2bd8], R24 ;  /* 0x002bd81801007387 */ /* 0x0003e80000100a00 */
[----:B-1----:R-:W4:Y:S04]  /*12620*/  LDL.LU.64 R24, [R1+0x580] ;  /* 0x0005800001187983 */ /* 0x002f280000300a00 */
[----:B------:R-:W4:Y:S01]  /*12630*/  LDL.LU.64 R26, [R1+0x588] ;  /* 0x00058800011a7983 */ /* 0x000f220000300a00 */
[----:B--2---:R-:W-:Y:S01]  /*12640*/  HMMA.1688.F32.TF32 R4, R4, R16, R8 ;  /* 0x000000100404723c */ /* 0x004fe20000081008 */
[----:B---3--:R-:W-:-:S02]  /*12650*/  IMAD.MOV.U32 R29, RZ, RZ, R20 ;  /* 0x000000ffff1d7224 */ /* 0x008fc400078e0014 */
[----:B------:R-:W-:Y:S02]  /*12660*/  IMAD.MOV.U32 R28, RZ, RZ, R21 ;  /* 0x000000ffff1c7224 */ /* 0x000fe400078e0015 */
[----:B----4-:R-:W-:Y:S02]  /*12670*/  IMAD.MOV.U32 R2, RZ, RZ, R22 ;  /* 0x000000ffff027224 */ /* 0x010fe400078e0016 */
[----:B------:R-:W-:Y:S01]  /*12680*/  IMAD.MOV.U32 R0, RZ, RZ, R23 ;  /* 0x000000ffff007224 */ /* 0x000fe200078e0017 */
[-C--:B------:R-:W-:Y:S11]  /*12690*/  HMMA.1688.F32.TF32 R24, R20, R16.reuse, R24 ;  /* 0x000000101418723c */ /* 0x080ff60000081018 */
[----:B------:R-:W-:Y:S11]  /*126a0*/  @!UPT UIADD3 URZ, URZ, URZ, URZ ;  /* 0x0000003f3f3ff290 */ /* 0x000ff6000fffe03f */
[----:B------:R-:W-:Y:S01]  /*126b0*/  @!UPT UIADD3 URZ, URZ, URZ, URZ ;  /* 0x0000003f3f3ff290 */ /* 0x000fe2000fffe03f */
[----:B------:R1:W-:Y:S04]  /*126c0*/  STL.64 [R1+0x1b0], R24 ;  /* 0x0001b01801007387 */ /* 0x0003e80000100a00 */
[----:B------:R2:W-:Y:S04]  /*126d0*/  STL.64 [R1+0x1b8], R26 ;  /* 0x0001b81a01007387 */ /* 0x0005e80000100a00 */
[----:B-1----:R-:W3:Y:S04]  /*126e0*/  LDL.LU.64 R24, [R1+0x2b0] ;  /* 0x0002b00001187983 */ /* 0x002ee80000300a00 */
[----:B--2---:R-:W3:Y:S04]  /*126f0*/  LDL.LU.64 R26, [R1+0x2b8] ;  /* 0x0002b800011a7983 */ /* 0x004ee80000300a00 */
[----:B------:R-:W2:Y:S04]  /*12700*/  LDL.LU.64 R20, [R1+0x280] ;  /* 0x0002800001147983 */ /* 0x000ea80000300a00 */
[----:B------:R-:W2:Y:S04]  /*12710*/  LDL.LU.64 R22, [R1+0x288] ;  /* 0x0002880001167983 */ /* 0x000ea80000300a00 */
[----:B------:R-:W4:Y:S04]  /*12720*/  LDL.LU.64 R10, [R1+0x2c20] ;  /* 0x002c2000010a7983 */ /* 0x000f280000300a00 */
[----:B------:R-:W4:Y:S04]  /*12730*/  LDL.LU.64 R8, [R1+0x2c18] ;  /* 0x002c180001087983 */ /* 0x000f280000300a00 */
[----:B------:R-:W-:Y:S04]  /*12740*/  STL.64 [R1+0x170], R4 ;  /* 0x0001700401007387 */ /* 0x000fe80000100a00 */
[----:B------:R1:W-:Y:S04]  /*12750*/  STL.64 [R1+0x178], R6 ;  /* 0x0001780601007387 */ /* 0x0003e80000100a00 */
[----:B-1----:R-:W4:Y:S04]  /*12760*/  LDL.LU.64 R6, [R1+0x2c10] ;  /* 0x002c100001067983 */ /* 0x002f280000300a00 */
[----:B------:R-:W4:Y:S02]  /*12770*/  LDL.LU.64 R4, [R1+0x2c08] ;  /* 0x002c080001047983 */ /* 0x000f240000300a00 */
[-C--:B----4-:R-:W-:Y:S11]  /*12780*/  HMMA.1688.F32.TF32 R8, R4, R16.reuse, R8 ;  /* 0x000000100408723c */ /* 0x090ff60000081008 */
        /* <DEDUP_REMOVED lines=10> */
[----:B----4-:R-:W-:Y:S11]  /*12830*/  HMMA.1688.F32.TF32 R12, R8, R16, R12 ;  /* 0x00000010080c723c */ /* 0x010ff6000008100c */
[----:B------:R-:W-:Y:S11]  /*12840*/  @!UPT UIADD3 URZ, URZ, URZ, URZ ;  /* 0x0000003f3f3ff290 */ /* 0x000ff6000fffe03f */
[----:B------:R-:W-:Y:S01]  /*12850*/  @!UPT UIADD3 URZ, URZ, URZ, URZ ;  /* 0x0000003f3f3ff290 */ /* 0x000fe2000fffe03f */
[----:B------:R-:W-:Y:S04]  /*12860*/  STL.64 [R1+0x130], R12 ;  /* 0x0001300c01007387 */ /* 0x000fe80000100a00 */
[----:B------:R1:W-:Y:S04]  /*12870*/  STL.64 [R1+0x138], R14 ;  /* 0x0001380e01007387 */ /* 0x0003e80000100a00 */
[----:B-1----:R-:W3:Y:S04]  /*12880*/  LDL.LU.64 R14, [R1+0x2bf0] ;  /* 0x002bf000010e7983 */ /* 0x002ee80000300a00 */
[----:B------:R-:W3:Y:S04]  /*12890*/  LDL.LU.64 R12, [R1+0x2be8] ;  /* 0x002be800010c7983 */ /* 0x000ee80000300a00 */
[----:B------:R-:W-:Y:S04]  /*128a0*/  STL.64 [R1+0x2b70], R10 ;  /* 0x002b700a01007387 */ /* 0x000fe80000100a00 */
[----:B------:R1:W-:Y:S04]  /*128b0*/  STL.64 [R1+0x2b68], R8 ;  /* 0x002b680801007387 */ /* 0x0003e80000100a00 */
[----:B-1----:R-:W4:Y:S01]  /*128c0*/  LDL.LU.64 R8, [R1+0xb0] ;  /* 0x0000b00001087983 */ /* 0x002f220000300a00 */
[----:B------:R-:W-:-:S02]  /*128d0*/  IMAD.MOV.U32 R11, RZ, RZ, R16 ;  /* 0x000000ffff0b7224 */ /* 0x000fc400078e0010 */
[----:B------:R-:W-:Y:S01]  /*128e0*/  IMAD.MOV.U32 R10, RZ, RZ, R17 ;  /* 0x000000ffff0a7224 */ /* 0x000fe200078e0011 */
[----:B---3--:R-:W-:Y:S11]  /*128f0*/  HMMA.1688.F32.TF32 R24, R12, R16, R24 ;  /* 0x000000100c18723c */ /* 0x008ff60000081018 */
[----:B------:R-:W-:Y:S11]  /*12900*/  @!UPT UIADD3 URZ, URZ, URZ, URZ ;  /* 0x0000003f3f3ff290 */ /* 0x000ff6000fffe03f */
[----:B------:R-:W-:Y:S01]  /*12910*/  @!UPT UIADD3 URZ, URZ, URZ, URZ ;  /* 0x0000003f3f3ff290 */ /* 0x000fe2000fffe03f */
[----:B------:R-:W-:Y:S04]  /*12920*/  STL.64 [R1+0x2b0], R24 ;  /* 0x0002b01801007387 */ /* 0x000fe80000100a00 */
[----:B------:R1:W-:Y:S04]  /*12930*/  STL.64 [R1+0x2b8], R26 ;  /* 0x0002b81a01007387 */ /* 0x0003e80000100a00 */
[----:B-1----:R-:W3:Y:S04]  /*12940*/  LDL.LU.64 R26, [R1+0x2be0] ;  /* 0x002be000011a7983 */ /* 0x002ee80000300a00 */
[----:B------:R-:W3:Y:S04]  /*12950*/  LDL.LU.64 R24, [R1+0x2bd8] ;  /* 0x002bd80001187983 */ /* 0x000ee80000300a00 */
        /* <DEDUP_REMOVED lines=15> */
[----:B-1----:R-:W3:Y:S04]  /*12a50*/  LDL.LU.64 R16, [R1+0x90] ;  /* 0x0000900001107983 */ /* 0x002ee80000300a00 */
[----:B------:R-:W3:Y:S01]  /*12a60*/  LDL.LU.64 R18, [R1+0x98] ;  /* 0x0000980001127983 */ /* 0x000ee20000300a00 */
[-C--:B--2---:R-:W-:Y:S11]  /*12a70*/  HMMA.1688.F32.TF32 R4, R20, R12.reuse, R4 ;  /* 0x0000000c1404723c */ /* 0x084ff60000081004 */
[----:B------:R-:W-:Y:S11]  /*12a80*/  @!UPT UIADD3 URZ, URZ, URZ, URZ ;  /* 0x0000003f3f3ff290 */ /* 0x000ff6000fffe03f */
[----:B------:R-:W-:Y:S01]  /*12a90*/  @!UPT UIADD3 URZ, URZ, URZ, URZ ;  /* 0x0000003f3f3ff290 */ /* 0x000fe2000fffe03f */
[----:B------:R1:W-:Y:S04]  /*12aa0*/  STL.64 [R1+0x3e0], R4 ;  /* 0x0003e00401007387 */ /* 0x0003e80000100a00 */
[----:B------:R2:W-:Y:S04]  /*12ab0*/  STL.64 [R1+0x3e8], R6 ;  /* 0x0003e80601007387 */ /* 0x0005e80000100a00 */
[----:B-1----:R-:W3:Y:S04]  /*12ac0*/  LDL.LU.64 R4, [R1+0x550] ;  /* 0x0005500001047983 */ /* 0x002ee80000300a00 */
[----:B--2---:R-:W2:Y:S04]  /*12ad0*/  LDL.LU.64 R6, [R1+0x558] ;  /* 0x0005580001067983 */ /* 0x004ea80000300a00 */
[----:B--2---:R-:W-:Y:S04]  /*12ae0*/  STL.64 [R1+0x2ba0], R6 ;  /* 0x002ba00601007387 */ /* 0x004fe80000100a00 */
[----:B---3--:R-:W-:Y:S04]  /*12af0*/  STL.64 [R1+0x2b98], R4 ;  /* 0x002b980401007387 */ /* 0x008fe80000100a00 */
[----:B------:R-:W-:Y:S04]  /*12b00*/  STL.64 [R1+0x2b40], R22 ;  /* 0x002b401601007387 */ /* 0x000fe80000100a00 */
[----:B------:R1:W-:Y:S04]  /*12b10*/  STL.64 [R1+0x2b38], R20 ;  /* 0x002b381401007387 */ /* 0x0003e80000100a00 */
[----:B-1----:R-:W2:Y:S04]  /*12b20*/  LDL.64 R20, [R1] ;  /* 0x0000000001147983 */ /* 0x002ea80000100a00 */
[----:B------:R-:W3:Y:S01]  /*12b30*/  LDL.LU.64 R22, [R1+0x8] ;  /* 0x0000080001167983 */ /* 0x000ee20000300a00 */
[----:B------:R-:W-:Y:S01]  /*12b40*/  HMMA.1688.F32.TF32 R12, R24, R12, R16 ;  /* 0x0000000c180c723c */ /* 0x000fe20000081010 */
[----:B------:R-:W-:-:S02]  /*12b50*/  IMAD.MOV.U32 R4, RZ, RZ, R29 ;  /* 0x000000ffff047224 */ /* 0x000fc400078e001d */
[----:B------:R-:W-:Y:S01]  /*12b60*/  IMAD.MOV.U32 R5, RZ, RZ, R28 ;  /* 0x000000ffff057224 */ /* 0x000fe200078e001c */
[----:B---3--:R-:W-:Y:S04]  /*12b70*/  STL.64 [R1+0x2bb0], R22 ;  /* 0x002bb01601007387 */ /* 0x008fe80000100a00 */
[----:B--2---:R1:W-:Y:S04]  /*12b80*/  STL.64 [R1+0x2ba8], R20 ;  /* 0x002ba81401007387 */ /* 0x0043e80000100a00 */
[----:B-1----:R-:W4:Y:S04]  /*12b90*/  LDL.LU.64 R20, [R1+0x5c0] ;  /* 0x0005c00001147983 */ /* 0x002f280000300a00 */
[----:B------:R-:W4:Y:S01]  /*12ba0*/  LDL.LU.64 R22, [R1+0x5c8] ;  /* 0x0005c80001167983 */ /* 0x000f220000300a00 */
[----:B------:R-:W-:-:S02]  /*12bb0*/  IMAD.MOV.U32 R6, RZ, RZ, R2 ;  /* 0x000000ffff067224 */ /* 0x000fc400078e0002 */
[----:B------:R-:W-:-:S04]  /*12bc0*/  IMAD.MOV.U32 R7, RZ, RZ, R0 ;  /* 0x000000ffff077224 */ /* 0x000fc800078e0000 */
[----:B------:R-:W-:Y:S01]  /*12bd0*/  STL.64 [R1+0x480], R12 ;  /* 0x0004800c01007387 */ /* 0x000fe20000100a00 */
[----:B------:R-:W-:-:S03]  /*12be0*/  IMAD.MOV.U32 R28, RZ, RZ, R15 ;  /* 0x000000ffff1c7224 */ /* 0x000fc600078e000f */
[----:B------:R-:W-:Y:S01]  /*12bf0*/  STL.64 [R1+0x2b80], R26 ;  /* 0x002b801a01007387 */ /* 0x000fe20000100a00 */
[----:B------:R-:W-:-:S03]  /*12c00*/  IMAD.MOV.U32 R29, RZ, RZ, R14 ;  /* 0x000000ffff1d7224 */ /* 0x000fc600078e000e */
[----:B------:R1:W-:Y:S04]  /*12c10*/  STL.64 [R1+0x2b78], R24 ;  /* 0x002b781801007387 */ /* 0x0003e80000100a00 */
[----:B-1----:R-:W2:Y:S04]  /*12c20*/  LDL.LU.64 R24, [R1+0x500] ;  /* 0x0005000001187983 */ /* 0x002ea80000300a00 */
[----:B------:R-:W2:Y:S04]  /*12c30*/  LDL.LU.64 R26, [R1+0x508] ;  /* 0x00050800011a7983 */ /* 0x000ea80000300a00 */
[----:B------:R-:W3:Y:S04]  /*12c40*/  LDL.LU.64 R12, [R1+0x3a0] ;  /* 0x0003a000010c7983 */ /* 0x000ee80000300a00 */
[----:B------:R-:W3:Y:S04]  /*12c50*/  LDL.LU.64 R14, [R1+0x3a8] ;  /* 0x0003a800010e7983 */ /* 0x000ee80000300a00 */
[----:B------:R-:W2:Y:S04]  /*12c60*/  LDL.LU.64 R16, [R1+0x2a0] ;  /* 0x0002a00001107983 */ /* 0x000ea80000300a00 */
[----:B------:R-:W2:Y:S04]  /*12c70*/  LDL.LU.64 R18, [R1+0x2a8] ;  /* 0x0002a80001127983 */ /* 0x000ea80000300a00 */
[----:B------:R-:W-:Y:S04]  /*12c80*/  STL [R1+0x2694], R28 ;  /* 0x0026941c01007387 */ /* 0x000fe80000100800 */
[----:B------:R-:W-:Y:S01]  /*12c90*/  STL [R1+0x2690], R29 ;  /* 0x0026901d01007387 */ /* 0x000fe20000100800 */
[-C--:B----4-:R-:W-:Y:S03]  /*12ca0*/  HMMA.1688.F32.TF32 R4, R4, R8.reuse, R20 ;  /* 0x000000080404723c */ /* 0x090fe60000081014 */
[----:B------:R-:W4:Y:S04]  /*12cb0*/  LDL.LU.64 R22, [R1+0x2bb0] ;  /* 0x002bb00001167983 */ /* 0x000f280000300a00 */
[----:B------:R-:W4:Y:S11]  /*12cc0*/  LDL.LU.64 R20, [R1+0x2ba8] ;  /* 0x002ba80001147983 */ /* 0x000f360000300a00 */
[----:B------:R-:W-:Y:S05]  /*12cd0*/  @!UPT UIADD3 URZ, URZ, URZ, URZ ;  /* 0x0000003f3f3ff290 */ /* 0x000fea000fffe03f */
[----:B------:R-:W-:Y:S04]  /*12ce0*/  STL.64 [R1+0x1a0], R4 ;  /* 0x0001a00401007387 */ /* 0x000fe80000100a00 */
[----:B------:R1:W-:Y:S04]  /*12cf0*/  STL.64 [R1+0x1a8], R6 ;  /* 0x0001a80601007387 */ /* 0x0003e80000100a00 */
[----:B-1----:R-:W4:Y:S04]  /*12d00*/  LDL.LU.64 R6, [R1+0x2ba0] ;  /* 0x002ba00001067983 */ /* 0x002f280000300a00 */
[----:B------:R-:W4:Y:S02]  /*12d10*/  LDL.LU.64 R4, [R1+0x2b98] ;  /* 0x002b980001047983 */ /* 0x000f240000300a00 */
        /* <DEDUP_REMOVED lines=8> */
[----:B------:R-:W-:Y:S01]  /*12da0*/  IMAD.MOV.U32 R28, RZ, RZ, R23 ;  /* 0x000000ffff1c7224 */ /* 0x000fe200078e0017 */
[----:B------:R-:W4:Y:S04]  /*12db0*/  LDL.LU.64 R20, [R1+0x290] ;  /* 0x0002900001147983 */ /* 0x000f280000300a00 */
[----:B------:R-:W4:Y:S01]  /*12dc0*/  LDL.LU.64 R22, [R1+0x298] ;  /* 0x0002980001167983 */ /* 0x000f220000300a00 */
[----:B------:R-:W-:Y:S02]  /*12dd0*/  IMAD.MOV.U32 R2, RZ, RZ, R8 ;  /* 0x000000ffff027224 */ /* 0x000fe400078e0008 */
[----:B------:R-:W-:Y:S01]  /*12de0*/  IMAD.MOV.U32 R0, RZ, RZ, R9 ;  /* 0x000000ffff007224 */ /* 0x000fe200078e0009 */
[----:B--2---:R-:W-:Y:S11]  /*12df0*/  HMMA.1688.F32.TF32 R24, R4, R8, R24 ;  /* 0x000000080418723c */ /* 0x004ff60000081018 */
[----:B------:R-:W-:Y:S11]  /*12e00*/  @!UPT UIADD3 URZ, URZ, URZ, URZ ;  /* 0x0000003f3f3ff290 */ /* 0x000ff6000fffe03f */
[----:B------:R-:W-:Y:S01]  /*12e10*/  @!UPT UIADD3 URZ, URZ, URZ, URZ ;  /* 0x0000003f3f3ff290 */ /* 0x000fe2000fffe03f */
[----:B------:R-:W-:Y:S04]  /*12e20*/  STL.64 [R1+0x140], R24 ;  /* 0x0001401801007387 */ /* 0x000fe80000100a00 */
[----:B------:R1:W-:Y:S04]  /*12e30*/  STL.64 [R1+0x148], R26 ;  /* 0x0001481a01007387 */ /* 0x0003e80000100a00 */
[----:B-1----:R-:W2:Y:S04]  /*12e40*/  LDL.LU.64 R26, [R1+0x2b80] ;  /* 0x002b8000011a7983 */ /* 0x002ea80000300a00 */
[----:B------:R-:W2:Y:S04]  /*12e50*/  LDL.LU.64 R24, [R1+0x2b78] ;  /* 0x002b780001187983 */ /* 0x000ea80000300a00 */
        /* <DEDUP_REMOVED lines=15> */
[----:B-1----:R-:W2:Y:S04]  /*12f50*/  LDL.LU.64 R8, [R1+0xa0] ;  /* 0x0000a00001087983 */ /* 0x002ea80000300a00 */
[----:B------:R-:W2:Y:S01]  /*12f60*/  LDL.LU.64 R10, [R1+0xa8] ;  /* 0x0000a800010a7983 */ /* 0x000ea20000300a00 */
        /* <DEDUP_REMOVED lines=11> */
[-C--:B----4-:R-:W-:Y:S11]  /*13020*/  HMMA.1688.F32.TF32 R20, R16, R4.reuse, R20 ;  /* 0x000000041014723c */ /* 0x090ff60000081014 */
        /* <DEDUP_REMOVED lines=13> */
[----:B------:R1:W-:Y:S04]  /*13100*/  STL.64 [R1+0x430], R12 ;  /* 0x0004300c01007387 */ /* 0x0003e80000100a00 */
[----:B------:R3:W-:Y:S04]  /*13110*/  STL.64 [R1+0x438], R14 ;  /* 0x0004380e01007387 */ /* 0x0007e80000100a00 */
[----:B-1----:R-:W4:Y:S04]  /*13120*/  LDL.LU.64 R12, [R1+0x620] ;  /* 0x00062000010c7983 */ /* 0x002f280000300a00 */
[----:B---3--:R-:W4:Y:S01]  /*13130*/  LDL.LU.64 R14, [R1+0x628] ;  /* 0x00062800010e7983 */ /* 0x008f220000300a00 */
[----:B--2---:R-:W-:Y:S03]  /*13140*/  HMMA.1688.F32.TF32 R4, R24, R4, R8 ;  /* 0x000000041804723c */ /* 0x004fe60000081008 */
[----:B------:R-:W-:Y:S04]  /*13150*/  STL.64 [R1+0x2a30], R22 ;  /* 0x002a301601007387 */ /* 0x000fe80000100a00 */
[----:B------:R-:W-:Y:S04]  /*13160*/  STL.64 [R1+0x2a28], R20 ;  /* 0x002a281401007387 */ /* 0x000fe80000100a00 */
[----:B------:R-:W2:Y:S04]  /*13170*/  LDL.LU.64 R8, [R1+0x610] ;  /* 0x0006100001087983 */ /* 0x000ea80000300a00 */
[----:B------:R-:W2:Y:S04]  /*13180*/  LDL.LU.64 R10, [R1+0x618] ;  /* 0x00061800010a7983 */ /* 0x000ea80000300a00 */
[----:B------:R-:W-:Y:S04]  /*13190*/  LDSM.16.M88.4 R20, [R3+0x14000] ;  /* 0x014000000314783b */ /* 0x000fe80000000200 */
[----:B------:R-:W-:Y:S04]  /*131a0*/  STL.64 [R1+0x550], R4 ;  /* 0x0005500401007387 */ /* 0x000fe80000100a00 */
[----:B------:R-:W-:Y:S04]  /*131b0*/  STL.64 [R1+0x558], R6 ;  /* 0x0005580601007387 */ /* 0x000fe80000100a00 */
[----:B------:R-:W1:Y:S04]  /*131c0*/  LDSM.16.M88.4 R4, [R3+0x18000] ;  /* 0x018000000304783b */ /* 0x000e680000000200 */
[----:B------:R-:W-:Y:S04]  /*131d0*/  STL.64 [R1+0x29f0], R26 ;  /* 0x0029f01a01007387 */ /* 0x000fe80000100a00 */
[----:B------:R-:W-:Y:S04]  /*131e0*/  STL.64 [R1+0x29e8], R24 ;  /* 0x0029e81801007387 */ /* 0x000fe80000100a00 */
[----:B------:R-:W3:Y:S04]  /*131f0*/  LDSM.16.M88.4 R24, [R3+0x1c000] ;  /* 0x01c000000318783b */ /* 0x000ee80000000200 */
[----:B-1----:R-:W-:Y:S04]  /*13200*/  STL.64 [R1+0x70], R4 ;  /* 0x0000700401007387 */ /* 0x002fe80000100a00 */
[----:B------:R1:W-:Y:S04]  /*13210*/  STL.64 [R1+0x78], R6 ;  /* 0x0000780601007387 */ /* 0x0003e80000100a00 */
[----:B------:R-:W-:Y:S04]  /*13220*/  STL.64 [R1+0xa8], R22 ;  /* 0x0000a81601007387 */ /* 0x000fe80000100a00 */
[----:B---3--:R-:W-:Y:S04]  /*13230*/  STL.64 [R1+0x68], R26 ;  /* 0x0000681a01007387 */ /* 0x008fe80000100a00 */
[----:B------:R3:W-:Y:S01]  /*13240*/  STL [R1+0x1d10], R3 ;  /* 0x001d100301007387 */ /* 0x0007e20000100800 */
[----:B-1----:R-:W-:-:S02]  /*13250*/  IMAD.MOV.U32 R7, RZ, RZ, R17 ;  /* 0x000000ffff077224 */ /* 0x002fc400078e0011 */
[----:B------:R-:W-:Y:S02]  /*13260*/  IMAD.MOV.U32 R6, RZ, RZ, R18 ;  /* 0x000000ffff067224 */ /* 0x000fe400078e0012 */
[----:B---3--:R-:W-:Y:S02]  /*13270*/  IMAD.MOV.U32 R3, RZ, RZ, R19 ;  /* 0x000000ffff037224 */ /* 0x008fe400078e0013 */
[----:B------:R-:W-:Y:S02]  /*13280*/  IMAD.MOV.U32 R22, RZ, RZ, R6 ;  /* 0x000000ffff167224 */ /* 0x000fe400078e0006 */
[----:B------:R-:W-:Y:S01]  /*13290*/  IMAD.MOV.U32 R23, RZ, RZ, R3 ;  /* 0x000000ffff177224 */ /* 0x000fe200078e0003 */
[----:B----4-:R-:W-:Y:S11]  /*132a0*/  HMMA.1688.F32.TF32 R12, R16, R20, R12 ;  /* 0x00000014100c723c */ /* 0x010ff6000008100c */
[----:B------:R-:W-:Y:S11]  /*132b0*/  @!UPT UIADD3 URZ, URZ, URZ, URZ ;  /* 0x0000003f3f3ff290 */ /* 0x000ff6000fffe03f */
[----:B------:R-:W-:Y:S01]  /*132c0*/  @!UPT UIADD3 URZ, URZ, URZ, URZ ;  /* 0x0000003f3f3ff290 */ /* 0x000fe2000fffe03f */
[----:B------:R1:W-:Y:S04]  /*132d0*/  STL.64 [R1+0x190], R12 ;  /* 0x0001900c01007387 */ /* 0x0003e80000100a00 */
[----:B------:R-:W-:Y:S04]  /*132e0*/  STL.64 [R1+0x198], R14 ;  /* 0x0001980e01007387 */ /* 0x000fe80000100a00 */
[----:B------:R3:W-:Y:S01]  /*132f0*/  STL.64 [R1+0x2b20], R20 ;  /* 0x002b201401007387 */ /* 0x0007e20000100a00 */
[----:B-1----:R-:W-:-:S04]  /*13300*/  IMAD.MOV.U32 R12, RZ, RZ, R16 ;  /* 0x000000ffff0c7224 */ /* 0x002fc800078e0010 */
[----:B---3--:R-:W-:Y:S02]  /*13310*/  IMAD.MOV.U32 R20, RZ, RZ, R12 ;  /* 0x000000ffff147224 */ /* 0x008fe400078e000c */
[----:B------:R-:W-:-:S07]  /*13320*/  IMAD.MOV.U32 R21, RZ, RZ, R7 ;  /* 0x000000ffff157224 */ /* 0x000fce00078e0007 */
[----:B--2---:R-:W-:Y:S01]  /*13330*/  HMMA.1688.F32.TF32 R8, R20, R4, R8 ;  /* 0x000000041408723c */ /* 0x004fe20000081008 */
[----:B------:R-:W2:Y:S11]  /*13340*/  LDL.LU R4, [R1] ;  /* 0x0000000001047983 */ /* 0x000eb60000300800 */
[----:B------:R-:W-:Y:S11]  /*13350*/  @!UPT UIADD3 URZ, URZ, URZ, URZ ;  /* 0x0000003f3f3ff290 */ /* 0x000ff6000fffe03f */
[----:B------:R-:W-:Y:S04]  /*13360*/  STL.64 [R1+0x180], R8 ;  /* 0x0001800801007387 */ /* 0x000fe80000100a00 */
[----:B------:R-:W-:Y:S04]  /*13370*/  STL.64 [R1+0x188], R10 ;  /* 0x0001880a01007387 */ /* 0x000fe80000100a00 */
[----:B------:R-:W2:Y:S01]  /*13380*/  LDL.LU R5, [R1+0x4] ;  /* 0x0000040001057983 */ /* 0x000ea20000300800 */
[----:B------:R-:W-:Y:S02]  /*13390*/  IMAD.MOV.U32 R6, RZ, RZ, R29 ;  /* 0x000000ffff067224 */ /* 0x000fe400078e001d */
[----:B------:R-:W-:-:S05]  /*133a0*/  IMAD.MOV.U32 R7, RZ, RZ, R28 ;  /* 0x000000ffff077224 */ /* 0x000fca00078e001c */
[----:B------:R-:W-:Y:S04]  /*133b0*/  STL.64 [R1+0x2b30], R6 ;  /* 0x002b300601007387 */ /* 0x000fe80000100a00 */
[----:B--2---:R1:W-:Y:S04]  /*133c0*/  STL.64 [R1+0x2b28], R4 ;  /* 0x002b280401007387 */ /* 0x0043e80000100a00 */
[----:B-1----:R-:W2:Y:S04]  /*133d0*/  LDL.LU.64 R4, [R1+0x600] ;  /* 0x0006000001047983 */ /* 0x002ea80000300a00 */
[----:B------:R-:W2:Y:S04]  /*133e0*/  LDL.LU.64 R6, [R1+0x608] ;  /* 0x0006080001067983 */ /* 0x000ea80000300a00 */
[----:B------:R-:W3:Y:S04]  /*133f0*/  LDL.LU.64 R8, [R1+0x590] ;  /* 0x0005900001087983 */ /* 0x000ee80000300a00 */
[----:B------:R-:W4:Y:S04]  /*13400*/  LDL.LU.64 R10, [R1+0x598] ;  /* 0x00059800010a7983 */ /* 0x000f280000300a00 */
[----:B----4-:R-:W-:Y:S04]  /*13410*/  STL.64 [R1+0x2ac8], R10 ;  /* 0x002ac80a01007387 */ /* 0x010fe80000100a00 */
[----:B---3--:R1:W-:Y:S04]  /*13420*/  STL.64 [R1+0x2ac0], R8 ;  /* 0x002ac00801007387 */ /* 0x0083e80000100a00 */
[----:B-1----:R-:W3:Y:S04]  /*13430*/  LDL.LU.64 R8, [R1+0x5a0] ;  /* 0x0005a00001087983 */ /* 0x002ee80000300a00 */
        /* <DEDUP_REMOVED lines=16> */
[----:B------:R-:W3:Y:S04]  /*13540*/  LDL.LU.64 R10, [R1+0x5f8] ;  /* 0x0005f800010a7983 */ /* 0x000ee80000300a00 */
[----:B------:R-:W4:Y:S04]  /*13550*/  LDL.LU.64 R12, [R1+0x540] ;  /* 0x00054000010c7983 */ /* 0x000f280000300a00 */
[----:B------:R-:W2:Y:S04]  /*13560*/  LDL.LU.64 R14, [R1+0x548] ;  /* 0x00054800010e7983 */ /* 0x000ea80000300a00 */
[----:B--2---:R-:W-:Y:S04]  /*13570*/  STL.64 [R1+0x2a88], R14 ;  /* 0x002a880e01007387 */ /* 0x004fe80000100a00 */
[----:B----4-:R1:W-:Y:S04]  /*13580*/  STL.64 [R1+0x2a80], R12 ;  /* 0x002a800c01007387 */ /* 0x0103e80000100a00 */
[----:B-1----:R-:W2:Y:S04]  /*13590*/  LDL.LU.64 R12, [R1+0x70] ;  /* 0x00007000010c7983 */ /* 0x002ea80000300a00 */
[----:B------:R-:W4:Y:S04]  /*135a0*/  LDL.LU.64 R16, [R1+0x510] ;  /* 0x0005100001107983 */ /* 0x000f280000300a00 */
[----:B------:R-:W2:Y:S04]  /*135b0*/  LDL.LU.64 R18, [R1+0x518] ;  /* 0x0005180001127983 */ /* 0x000ea80000300a00 */
[----:B--2---:R-:W-:Y:S04]  /*135c0*/  STL.64 [R1+0x2a58], R18 ;  /* 0x002a581201007387 */ /* 0x004fe80000100a00 */
[----:B----4-:R1:W-:Y:S04]  /*135d0*/  STL.64 [R1+0x2a50], R16 ;  /* 0x002a501001007387 */ /* 0x0103e80000100a00 */
[----:B-1----:R-:W2:Y:S04]  /*135e0*/  LDL.LU.64 R16, [R1+0x520] ;  /* 0x0005200001107983 */ /* 0x002ea80000300a00 */
[----:B------:R-:W4:Y:S04]  /*135f0*/  LDL.LU.64 R18, [R1+0x528] ;  /* 0x0005280001127983 */ /* 0x000f280000300a00 */
[----:B----4-:R-:W-:Y:S04]  /*13600*/  STL.64 [R1+0x2a68], R18 ;  /* 0x002a681201007387 */ /* 0x010fe80000100a00 */
[----:B--2---:R1:W-:Y:S04]  /*13610*/  STL.64 [R1+0x2a60], R16 ;  /* 0x002a601001007387 */ /* 0x0043e80000100a00 */
[----:B-1----:R-:W2:Y:S04]  /*13620*/  LDL.LU.64 R16, [R1+0x530] ;  /* 0x0005300001107983 */ /* 0x002ea80000300a00 */
[----:B------:R-:W4:Y:S01]  /*13630*/  LDL.LU.64 R18, [R1+0x538] ;  /* 0x0005380001127983 */ /* 0x000f220000300a00 */
[----:B------:R-:W-:Y:S03]  /*13640*/  HMMA.1688.F32.TF32 R20, R20, R24, R4 ;  /* 0x000000181414723c */ /* 0x000fe60000081004 */
[----:B----4-:R-:W-:Y:S04]  /*13650*/  STL.64 [R1+0x2a98], R18 ;  /* 0x002a981201007387 */ /* 0x010fe80000100a00 */
[----:B--2---:R1:W-:Y:S04]  /*13660*/  STL.64 [R1+0x2a90], R16 ;  /* 0x002a901001007387 */ /* 0x0043e80000100a00 */
[----:B-1----:R-:W2:Y:S04]  /*13670*/  LDL.LU.64 R16, [R1+0x560] ;  /* 0x0005600001107983 */ /* 0x002ea80000300a00 */
[----:B------:R-:W4:Y:S04]  /*13680*/  LDL.LU.64 R18, [R1+0x568] ;  /* 0x0005680001127983 */ /* 0x000f280000300a00 */
[----:B----4-:R-:W-:Y:S04]  /*13690*/  STL.64 [R1+0x2aa8], R18 ;  /* 0x002aa81201007387 */ /* 0x010fe80000100a00 */
[----:B--2---:R1:W-:Y:S04]  /*136a0*/  STL.64 [R1+0x2aa0], R16 ;  /* 0x002aa01001007387 */ /* 0x0043e80000100a00 */
[----:B-1----:R-:W2:Y:S04]  /*136b0*/  LDL.LU.64 R16, [R1+0x570] ;  /* 0x0005700001107983 */ /* 0x002ea80000300a00 */
[----:B------:R-:W2:Y:S04]  /*136c0*/  LDL.LU.64 R18, [R1+0x578] ;  /* 0x0005780001127983 */ /* 0x000ea80000300a00 */
[----:B------:R-:W3:Y:S04]  /*136d0*/  LDL.LU.64 R6, [R1+0x2b30] ;  /* 0x002b300001067983 */ /* 0x000ee80000300a00 */
[----:B------:R-:W3:Y:S04]  /*136e0*/  LDL.LU.64 R4, [R1+0x2b28] ;  /* 0x002b280001047983 */ /* 0x000ee80000300a00 */
[----:B------:R1:W-:Y:S04]  /*136f0*/  STL.64 [R1+0x110], R20 ;  /* 0x0001101401007387 */ /* 0x0003e80000100a00 */
[----:B------:R-:W-:Y:S04]  /*13700*/  STL.64 [R1+0x118], R22 ;  /* 0x0001181601007387 */ /* 0x000fe80000100a00 */
[----:B-1----:R-:W3:Y:S02]  /*13710*/  LDL.LU.64 R20, [R1+0x2b20] ;  /* 0x002b200001147983 */ /* 0x002ee40000300a00 */
[C---:B---3--:R-:W-:Y:S11]  /*13720*/  HMMA.1688.F32.TF32 R8, R4.reuse, R20, R8 ;  /* 0x000000140408723c */ /* 0x048ff60000081008 */
[----:B------:R-:W-:Y:S11]  /*13730*/  @!UPT UIADD3 URZ, URZ, URZ, URZ ;  /* 0x0000003f3f3ff290 */ /* 0x000ff6000fffe03f */
[----:B------:R-:W-:Y:S01]  /*13740*/  @!UPT UIADD3 URZ, URZ, URZ, URZ ;  /* 0x0000003f3f3ff290 */ /* 0x000fe2000fffe03f */
[----:B------:R-:W-:Y:S04]  /*13750*/  STL.64 [R1+0x100], R8 ;  /* 0x0001000801007387 */ /* 0x000fe80000100a00 */
[----:B------:R1:W-:Y:S04]  /*13760*/  STL.64 [R1+0x108], R10 ;  /* 0x0001080a01007387 */ /* 0x0003e80000100a00 */
[----:B-1----:R-:W3:Y:S04]  /*13770*/  LDL.LU.64 R10, [R1+0x2b18] ;  /* 0x002b1800010a7983 */ /* 0x002ee80000300a00 */
[----:B------:R-:W3:Y:S02]  /*13780*/  LDL.LU.64 R8, [R1+0x2b10] ;  /* 0x002b100001087983 */ /* 0x000ee40000300a00 */
[C---:B---3--:R-:W-:Y:S11]  /*13790*/  HMMA.1688.F32.TF32 R8, R4.reuse, R12, R8 ;  /* 0x0000000c0408723c */ /* 0x048ff60000081008 */
[----:B------:R-:W-:Y:S11]  /*137a0*/  @!UPT UIADD3 URZ, URZ, URZ, URZ ;  /* 0x0000003f3f3ff290 */ /* 0x000ff6000fffe03f */
[----:B------:R-:W-:Y:S01]  /*137b0*/  @!UPT UIADD3 URZ, URZ, URZ, URZ ;  /* 0x0000003f3f3ff290 */ /* 0x000fe2000fffe03f */
[----:B------:R-:W-:Y:S04]  /*137c0*/  STL.64 [R1+0xf0], R8 ;  /* 0x0000f00801007387 */ /* 0x000fe80000100a00 */
[----:B------:R1:W-:Y:S04]  /*137d0*/  STL.64 [R1+0xf8], R10 ;  /* 0x0000f80a01007387 */ /* 0x0003e80000100a00 */
[----:B-1----:R-:W3:Y:S04]  /*137e0*/  LDL.LU.64 R10, [R1+0x2b08] ;  /* 0x002b0800010a7983 */ /* 0x002ee80000300a00 */
[----:B------:R-:W3:Y:S02]  /*137f0*/  LDL.LU.64 R8, [R1+0x2b00] ;  /* 0x002b000001087983 */ /* 0x000ee40000300a00 */
[----:B---3--:R-:W-:Y:S02]  /*13800*/  HMMA.1688.F32.TF32 R4, R4, R24, R8 ;  /* 0x000000180404723c */ /* 0x008fe40000081008 */
[----:B------:R-:W3:Y:S04]  /*13810*/  LDL.LU.64 R10, [R1+0x2af8] ;  /* 0x002af800010a7983 */ /* 0x000ee80000300a00 */
[----:B------:R-:W3:Y:S11]  /*13820*/  LDL.LU.64 R8, [R1+0x2af0] ;  /* 0x002af00001087983 */ /* 0x000ef60000300a00 */
[----:B------:R-:W-:Y:S06]  /*13830*/  @!UPT UIADD3 URZ, URZ, URZ, URZ ;  /* 0x0000003f3f3ff290 */ /* 0x000fec000fffe03f */
        /* <DEDUP_REMOVED lines=19> */
[----:B------:R-:W2:Y:S04]  /*13970*/  LDL.LU.64 R10, [R1+0x2ab8] ;  /* 0x002ab800010a7983 */ /* 0x000ea80000300a00 */
[----:B------:R-:W2:Y:S11]  /*13980*/  LDL.LU.64 R8, [R1+0x2ab0] ;  /* 0x002ab00001087983 */ /* 0x000eb60000300a00 */
[----:B------:R-:W-:Y:S06]  /*13990*/  @!UPT UIADD3 URZ, URZ, URZ, URZ ;  /* 0x0000003f3f3ff290 */ /* 0x000fec000fffe03f */
[----:B------:R1:W-:Y:S04]  /*139a0*/  STL.64 [R1+0x90], R4 ;  /* 0x0000900401007387 */ /* 0x0003e80000100a00 */
[----:B------:R3:W-:Y:S04]  /*139b0*/  STL.64 [R1+0x98], R6 ;  /* 0x0000980601007387 */ /* 0x0007e80000100a00 */
[----:B-1----:R-:W4:Y:S04]  /*139c0*/  LDL.LU.64 R4, [R1+0x4f0] ;  /* 0x0004f00001047983 */ /* 0x002f280000300a00 */
[----:B---3--:R-:W4:Y:S01]  /*139d0*/  LDL.LU.64 R6, [R1+0x4f8] ;  /* 0x0004f80001067983 */ /* 0x008f220000300a00 */
[----:B--2---:R-:W-:Y:S11]  /*139e0*/  HMMA.1688.F32.TF32 R16, R8, R20, R16 ;  /* 0x000000140810723c */ /* 0x004ff60000081010 */
        /* <DEDUP_REMOVED lines=8> */
[C---:B--2---:R-:W-:Y:S11]  /*13a70*/  HMMA.1688.F32.TF32 R16, R8.reuse, R12, R16 ;  /* 0x0000000c0810723c */ /* 0x044ff60000081010 */
[----:B------:R-:W-:Y:S11]  /*13a80*/  @!UPT UIADD3 URZ, URZ, URZ, URZ ;  /* 0x0000003f3f3ff290 */ /* 0x000ff6000fffe03f */
[----:B------:R-:W-:Y:S01]  /*13a90*/  @!UPT UIADD3 URZ, URZ, URZ, URZ ;  /* 0x0000003f3f3ff290 */ /* 0x000fe2000fffe03f */
[----:B------:R-:W-:Y:S04]  /*13aa0*/  STL.64 [R1+0x10], R16 ;  /* 0x0000101001007387 */ /* 0x000fe80000100a00 */
[----:B------:R1:W-:Y:S04]  /*13ab0*/  STL.64 [R1+0x18], R18 ;  /* 0x0000181201007387 */ /* 0x0003e80000100a00 */
[----:B-1----:R-:W2:Y:S04]  /*13ac0*/  LDL.LU.64 R18, [R1+0x2a98] ;  /* 0x002a980001127983 */ /* 0x002ea80000300a00 */
[----:B------:R-:W2:Y:S04]  /*13ad0*/  LDL.LU.64 R16, [R1+0x2a90] ;  /* 0x002a900001107983 */ /* 0x000ea80000300a00 */
[----:B------:R-:W3:Y:S04]  /*13ae0*/  LDL.LU.64 R14, [R1+0x2a88] ;  /* 0x002a8800010e7983 */ /* 0x000ee80000300a00 */
[----:B------:R-:W3:Y:S02]  /*13af0*/  LDL.LU.64 R12, [R1+0x2a80] ;  /* 0x002a8000010c7983 */ /* 0x000ee40000300a00 */
[----:B---3--:R-:W-:Y:S02]  /*13b00*/  HMMA.1688.F32.TF32 R8, R8, R24, R12 ;  /* 0x000000180808723c */ /* 0x008fe4000008100c */
[----:B------:R-:W2:Y:S04]  /*13b10*/  LDL.LU.64 R14, [R1+0x2a78] ;  /* 0x002a7800010e7983 */ /* 0x000ea80000300a00 */
[----:B------:R-:W2:Y:S11]  /*13b20*/  LDL.LU.64 R12, [R1+0x2a70] ;  /* 0x002a7000010c7983 */ /* 0x000eb60000300a00 */
[----:B------:R-:W-:Y:S06]  /*13b30*/  @!UPT UIADD3 URZ, URZ, URZ, URZ ;  /* 0x0000003f3f3ff290 */ /* 0x000fec000fffe03f */
[----:B------:R-:W-:Y:S04]  /*13b40*/  STL.64 [R1], R8 ;  /* 0x0000000801007387 */ /* 0x000fe80000100a00 */
[----:B------:R-:W-:Y:S01]  /*13b50*/  STL.64 [R1+0x8], R10 ;  /* 0x0000080a01007387 */ /* 0x000fe20000100a00 */
        /* <DEDUP_REMOVED lines=8> */
[----:B------:R-:W-:-:S07]  /*13be0*/  IMAD.MOV.U32 R9, RZ, RZ, R3 ;  /* 0x000000ffff097224 */ /* 0x000fce00078e0003 */
[C---:B--2---:R-:W-:Y:S11]  /*13bf0*/  HMMA.1688.F32.TF32 R16, R12.reuse, R8, R16 ;  /* 0x000000080c10723c */ /* 0x044ff60000081010 */
[----:B------:R-:W-:Y:S11]  /*13c00*/  @!UPT UIADD3 URZ, URZ, URZ, URZ ;  /* 0x0000003f3f3ff290 */ /* 0x000ff6000fffe03f */
[----:B------:R-:W-:Y:S01]  /*13c10*/  @!UPT UIADD3 URZ, URZ, URZ, URZ ;  /* 0x0000003f3f3ff290 */ /* 0x000fe2000fffe03f */
[----:B------:R-:W-:Y:S04]  /*13c20*/  STL.64 [R1+0x290], R16 ;  /* 0x0002901001007387 */ /* 0x000fe80000100a00 */
[----:B------:R1:W-:Y:S04]  /*13c30*/  STL.64 [R1+0x298], R18 ;  /* 0x0002981201007387 */ /* 0x0003e80000100a00 */
[----:B-1----:R-:W2:Y:S04]  /*13c40*/  LDL.LU.64 R18, [R1+0x2a58] ;  /* 0x002a580001127983 */ /* 0x002ea80000300a00 */
[----:B------:R-:W2:Y:S02]  /*13c50*/  LDL.LU.64 R16, [R1+0x2a50] ;  /* 0x002a500001107983 */ /* 0x000ea40000300a00 */
[----:B--2---:R-:W-:Y:S02]  /*13c60*/  HMMA.1688.F32.TF32 R12, R12, R24, R16 ;  /* 0x000000180c0c723c */ /* 0x004fe40000081010 */
[----:B------:R-:W4:Y:S04]  /*13c70*/  LDL.LU.64 R18, [R1+0x2a48] ;  /* 0x002a480001127983 */ /* 0x000f280000300a00 */
[----:B------:R-:W4:Y:S04]  /*13c80*/  LDL.LU.64 R16, [R1+0x2a40] ;  /* 0x002a400001107983 */ /* 0x000f280000300a00 */
[----:B------:R1:W-:Y:S01]  /*13c90*/  STL.64 [R1+0x2a38], R24 ;  /* 0x002a381801007387 */ /* 0x0003e20000100a00 */
[----:B------:R-:W-:-:S02]  /*13ca0*/  IMAD.MOV.U32 R0, RZ, RZ, R26 ;  /* 0x000000ffff007224 */ /* 0x000fc400078e001a */
[----:B------:R-:W-:Y:S02]  /*13cb0*/  IMAD.MOV.U32 R2, RZ, RZ, R27 ;  /* 0x000000ffff027224 */ /* 0x000fe400078e001b */
[----:B------:R-:W-:Y:S02]  /*13cc0*/  IMAD.MOV.U32 R11, RZ, RZ, R20 ;  /* 0x000000ffff0b7224 */ /* 0x000fe400078e0014 */
[----:B------:R-:W-:-:S06]  /*13cd0*/  IMAD.MOV.U32 R10, RZ, RZ, R21 ;  /* 0x000000ffff0a7224 */ /* 0x000fcc00078e0015 */
[----:B------:R2:W-:Y:S04]  /*13ce0*/  STL.64 [R1+0x280], R12 ;  /* 0x0002800c01007387 */ /* 0x0005e80000100a00 */
[----:B------:R3:W-:Y:S01]  /*13cf0*/  STL.64 [R1+0x288], R14 ;  /* 0x0002880e01007387 */ /* 0x0007e20000100a00 */
[C---:B----4-:R-:W-:Y:S11]  /*13d00*/  HMMA.1688.F32.TF32 R4, R16.reuse, R20, R4 ;  /* 0x000000141004723c */ /* 0x050ff60000081004 */
[----:B------:R-:W-:Y:S11]  /*13d10*/  @!UPT UIADD3 URZ, URZ, URZ, URZ ;  /* 0x0000003f3f3ff290 */ /* 0x000ff6000fffe03f */
[----:B------:R-:W-:Y:S01]  /*13d20*/  @!UPT UIADD3 URZ, URZ, URZ, URZ ;  /* 0x0000003f3f3ff290 */ /* 0x000fe2000fffe03f */
[----:B------:R-:W-:Y:S04]  /*13d30*/  STL.64 [R1+0x310], R4 ;  /* 0x0003100401007387 */ /* 0x000fe80000100a00 */
[----:B------:R-:W-:Y:S04]  /*13d40*/  STL [R1+0x318], R6 ;  /* 0x0003180601007387 */ /* 0x000fe80000100800 */
[----:B-1----:R-:W4:Y:S04]  /*13d50*/  LDL.LU.64 R24, [R1+0x4e0] ;  /* 0x0004e00001187983 */ /* 0x002f280000300a00 */
[----:B------:R-:W4:Y:S04]  /*13d60*/  LDL.LU.64 R26, [R1+0x4e8] ;  /* 0x0004e800011a7983 */ /* 0x000f280000300a00 */
[----:B------:R-:W4:Y:S04]  /*13d70*/  LDL.LU.64 R20, [R1+0x4d0] ;  /* 0x0004d00001147983 */ /* 0x000f280000300a00 */
[----:B------:R-:W4:Y:S04]  /*13d80*/  LDL.LU.64 R22, [R1+0x4d8] ;  /* 0x0004d80001167983 */ /* 0x000f280000300a00 */
[----:B--2---:R-:W2:Y:S04]  /*13d90*/  LDL.LU.64 R12, [R1+0x390] ;  /* 0x00039000010c7983 */ /* 0x004ea80000300a00 */
[----:B---3--:R-:W3:Y:S04]  /*13da0*/  LDL.LU.64 R14, [R1+0x398] ;  /* 0x00039800010e7983 */ /* 0x008ee80000300a00 */
[----:B---3--:R-:W-:Y:S04]  /*13db0*/  STL.64 [R1+0x29d8], R14 ;  /* 0x0029d80e01007387 */ /* 0x008fe80000100a00 */
[----:B--2---:R1:W-:Y:S04]  /*13dc0*/  STL.64 [R1+0x29d0], R12 ;  /* 0x0029d00c01007387 */ /* 0x0043e80000100a00 */
[----:B-1----:R-:W2:Y:S04]  /*13dd0*/  LDL.LU.64 R12, [R1+0x3d0] ;  /* 0x0003d000010c7983 */ /* 0x002ea80000300a00 */
[----:B------:R-:W3:Y:S04]  /*13de0*/  LDL.LU.64 R14, [R1+0x3d8] ;  /* 0x0003d800010e7983 */ /* 0x000ee80000300a00 */
[----:B---3--:R-:W-:Y:S04]  /*13df0*/  STL.64 [R1+0x2a00], R14 ;  /* 0x002a000e01007387 */ /* 0x008fe80000100a00 */
[----:B--2---:R1:W-:Y:S04]  /*13e00*/  STL.64 [R1+0x29f8], R12 ;  /* 0x0029f80c01007387 */ /* 0x0043e80000100a00 */
[----:B-1----:R-:W2:Y:S04]  /*13e10*/  LDL.LU.64 R12, [R1+0x3b0] ;  /* 0x0003b000010c7983 */ /* 0x002ea80000300a00 */
[----:B------:R-:W3:Y:S01]  /*13e20*/  LDL.LU.64 R14, [R1+0x3b8] ;  /* 0x0003b800010e7983 */ /* 0x000ee20000300a00 */
[----:B----4-:R-:W-:Y:S03]  /*13e30*/  HMMA.1688.F32.TF32 R24, R16, R8, R24 ;  /* 0x000000081018723c */ /* 0x010fe60000081018 */
[----:B---3--:R-:W-:Y:S04]  /*13e40*/  STL.64 [R1+0x2a10], R14 ;  /* 0x002a100e01007387 */ /* 0x008fe80000100a00 */
[----:B--2---:R1:W-:Y:S04]  /*13e50*/  STL.64 [R1+0x2a08], R12 ;  /* 0x002a080c01007387 */ /* 0x0043e80000100a00 */
[----:B-1----:R-:W2:Y:S04]  /*13e60*/  LDL.LU.64 R12, [R1+0x3c0] ;  /* 0x0003c000010c7983 */ /* 0x002ea80000300a00 */
[----:B------:R-:W3:Y:S01]  /*13e70*/  LDL.LU.64 R14, [R1+0x3c8] ;  /* 0x0003c800010e7983 */ /* 0x000ee20000300a00 */
[----:B------:R-:W-:-:S03]  /*13e80*/  IMAD.MOV.U32 R3, RZ, RZ, R7 ;  /* 0x000000ffff037224 */ /* 0x000fc600078e0007 */
[----:B---3--:R-:W-:Y:S04]  /*13e90*/  STL.64 [R1+0x2a20], R14 ;  /* 0x002a200e01007387 */ /* 0x008fe80000100a00 */
[----:B--2---:R1:W-:Y:S04]  /*13ea0*/  STL.64 [R1+0x2a18], R12 ;  /* 0x002a180c01007387 */ /* 0x0043e80000100a00 */
[----:B-1----:R-:W2:Y:S04]  /*13eb0*/  LDL.LU.64 R12, [R1+0x4b0] ;  /* 0x0004b000010c7983 */ /* 0x002ea80000300a00 */
[----:B------:R-:W2:Y:S04]  /*13ec0*/  LDL.LU.64 R14, [R1+0x4b8] ;  /* 0x0004b800010e7983 */ /* 0x000ea80000300a00 */
[----:B------:R-:W3:Y:S04]  /*13ed0*/  LDL.LU.64 R4, [R1+0x380] ;  /* 0x0003800001047983 */ /* 0x000ee80000300a00 */
[----:B------:R-:W3:Y:S04]  /*13ee0*/  LDL.LU.64 R6, [R1+0x388] ;  /* 0x0003880001067983 */ /* 0x000ee80000300a00 */
[----:B------:R-:W-:Y:S04]  /*13ef0*/  STL [R1+0x27c0], R3 ;  /* 0x0027c00301007387 */ /* 0x000fe80000100800 */
[----:B------:R1:W-:Y:S04]  /*13f00*/  STL.64 [R1+0x320], R24 ;  /* 0x0003201801007387 */ /* 0x0003e80000100a00 */
[----:B------:R-:W-:Y:S04]  /*13f10*/  STL.64 [R1+0x328], R26 ;  /* 0x0003281a01007387 */ /* 0x000fe80000100a00 */
[----:B-1----:R-:W4:Y:S02]  /*13f20*/  LDL.LU.64 R24, [R1+0x2a38] ;  /* 0x002a380001187983 */ /* 0x002f240000300a00 */
[----:B----4-:R-:W-:Y:S02]  /*13f30*/  HMMA.1688.F32.TF32 R16, R16, R24, R20 ;  /* 0x000000181010723c */ /* 0x010fe40000081014 */
[----:B------:R-:W2:Y:S04]  /*13f40*/  LDL.LU.64 R22, [R1+0x2a30] ;  /* 0x002a300001167983 */ /* 0x000ea80000300a00 */
[----:B------:R-:W2:Y:S11]  /*13f50*/  LDL.LU.64 R20, [R1+0x2a28] ;  /* 0x002a280001147983 */ /* 0x000eb60000300a00 */
[----:B------:R-:W-:Y:S06]  /*13f60*/  @!UPT UIADD3 URZ, URZ, URZ, URZ ;  /* 0x0000003f3f3ff290 */ /* 0x000fec000fffe03f */
[----:B------:R1:W-:Y:S02]  /*13f70*/  STL.64 [R1+0x300], R16 ;  /* 0x0003001001007387 */ /* 0x0003e40000100a00 */
[----:B-1----:R-:W-:Y:S02]  /*13f80*/  IMAD.MOV.U32 R16, RZ, RZ, R11 ;  /* 0x000000ffff107224 */ /* 0x002fe400078e000b */
[----:B------:R-:W-:Y:S01]  /*13f90*/  IMAD.MOV.U32 R17, RZ, RZ, R10 ;  /* 0x000000ffff117224 */ /* 0x000fe200078e000a */
[----:B------:R-:W-:Y:S06]  /*13fa0*/  STL.64 [R1+0x308], R18 ;  /* 0x0003081201007387 */ /* 0x000fec0000100a00 */
[C---:B--2---:R-:W-:Y:S11]  /*13fb0*/  HMMA.1688.F32.TF32 R12, R20.reuse, R16, R12 ;  /* 0x00000010140c723c */ /* 0x044ff6000008100c */
[----:B------:R-:W-:Y:S11]  /*13fc0*/  @!UPT UIADD3 URZ, URZ, URZ, URZ ;  /* 0x0000003f3f3ff290 */ /* 0x000ff6000fffe03f */
[----:B------:R-:W-:Y:S01]  /*13fd0*/  @!UPT UIADD3 URZ, URZ, URZ, URZ ;  /* 0x0000003f3f3ff290 */ /* 0x000fe2000fffe03f */
[----:B------:R-:W-:Y:S04]  /*13fe0*/  STL.64 [R1+0x3a0], R12 ;  /* 0x0003a00c01007387 */ /* 0x000fe80000100a00 */
[----:B------:R1:W-:Y:S04]  /*13ff0*/  STL.64 [R1+0x3a8], R14 ;  /* 0x0003a80e01007387 */ /* 0x0003e80000100a00 */
[----:B-1----:R-:W2:Y:S04]  /*14000*/  LDL.LU.64 R14, [R1+0x2a20] ;  /* 0x002a2000010e7983 */ /* 0x002ea80000300a00 */
[----:B------:R-:W2:Y:S02]  /*14010*/  LDL.LU.64 R12, [R1+0x2a18] ;  /* 0x002a1800010c7983 */ /* 0x000ea40000300a00 */
        /* <DEDUP_REMOVED lines=9> */
[----:B--2---:R-:W-:Y:S01]  /*140b0*/  HMMA.1688.F32.TF32 R20, R20, R24, R12 ;  /* 0x000000181414723c */ /* 0x004fe2000008100c */
[----:B------:R-:W2:Y:S04]  /*140c0*/  LDL.LU.64 R14, [R1+0x2a00] ;  /* 0x002a0000010e7983 */ /* 0x000ea80000300a00 */
[----:B------:R-:W2:Y:S04]  /*140d0*/  LDL.LU.64 R12, [R1+0x29f8] ;  /* 0x0029f800010c7983 */ /* 0x000ea80000300a00 */
[----:B------:R-:W2:Y:S04]  /*140e0*/  LDL.LU.64 R26, [R1+0x29f0] ;  /* 0x0029f000011a7983 */ /* 0x000ea80000300a00 */
[----:B------:R-:W2:Y:S11]  /*140f0*/  LDL.LU.64 R24, [R1+0x29e8] ;  /* 0x0029e80001187983 */ /* 0x000eb60000300a00 */
[----:B------:R-:W-:Y:S01]  /*14100*/  IMAD.MOV.U32 R29, RZ, RZ, R23 ;  /* 0x000000ffff1d7224 */ /* 0x000fe200078e0017 */
[----:B------:R1:W-:Y:S01]  /*14110*/  STL.64 [R1+0x3b0], R20 ;  /* 0x0003b01401007387 */ /* 0x0003e20000100a00 */
[----:B------:R-:W-:-:S02]  /*14120*/  IMAD.MOV.U32 R28, RZ, RZ, R22 ;  /* 0x000000ffff1c7224 */ /* 0x000fc400078e0016 */
[----:B------:R-:W-:Y:S02]  /*14130*/  IMAD.MOV.U32 R22, RZ, RZ, R0 ;  /* 0x000000ffff167224 */ /* 0x000fe400078e0000 */
[----:B------:R-:W4:Y:S01]  /*14140*/  LDL.LU R0, [R1+0x29e4] ;  /* 0x0029e40001007983 */ /* 0x000f220000300800 */
[----:B------:R-:W-:-:S03]  /*14150*/  IMAD.MOV.U32 R23, RZ, RZ, R2 ;  /* 0x000000ffff177224 */ /* 0x000fc600078e0002 */
[----:B------:R-:W4:Y:S04]  /*14160*/  LDL.LU R2, [R1+0x29e0] ;  /* 0x0029e00001027983 */ /* 0x000f280000300800 */
[----:B------:R-:W-:Y:S04]  /*14170*/  STL [R1+0x27d0], R29 ;  /* 0x0027d01d01007387 */ /* 0x000fe80000100800 */
[----:B------:R-:W-:Y:S01]  /*14180*/  STL [R1+0x27c4], R28 ;  /* 0x0027c41c01007387 */ /* 0x000fe20000100800 */
[----:B--2---:R-:W-:Y:S03]  /*14190*/  HMMA.1688.F32.TF32 R16, R24, R16, R12 ;  /* 0x000000101810723c */ /* 0x004fe6000008100c */
[----:B------:R-:W2:Y:S04]  /*141a0*/  LDL.LU.64 R14, [R1+0x29d8] ;  /* 0x0029d800010e7983 */ /* 0x000ea80000300a00 */
[----:B------:R-:W2:Y:S01]  /*141b0*/  LDL.LU.64 R12, [R1+0x29d0] ;  /* 0x0029d000010c7983 */ /* 0x000ea20000300a00 */
[----:B-1----:R-:W-:-:S02]  /*141c0*/  IMAD.MOV.U32 R20, RZ, RZ, R10 ;  /* 0x000000ffff147224 */ /* 0x002fc400078e000a */
[----:B------:R-:W-:-:S07]  /*141d0*/  IMAD.MOV.U32 R21, RZ, RZ, R3 ;  /* 0x000000ffff157224 */ /* 0x000fce00078e0003 */
[C---:B---3--:R-:W-:Y:S06]  /*141e0*/  HMMA.1688.F32.TF32 R4, R24.reuse, R20, R4 ;  /* 0x000000141804723c */ /* 0x048fec0000081004 */
[----:B------:R-:W-:Y:S04]  /*141f0*/  STL.64 [R1+0x4e0], R16 ;  /* 0x0004e01001007387 */ /* 0x000fe80000100a00 */
[----:B------:R-:W-:Y:S04]  /*14200*/  STL.64 [R1+0x4e8], R18 ;  /* 0x0004e81201007387 */ /* 0x000fe80000100a00 */
[----:B------:R-:W-:Y:S04]  /*14210*/  STL.64 [R1+0x29b0], R22 ;  /* 0x0029b01601007387 */ /* 0x000fe80000100a00 */
[----:B----4-:R-:W-:Y:S04]  /*14220*/  LDS R18, [R2+0x43180] ;  /* 0x0431800002127984 */ /* 0x010fe80000000800 */
[----:B------:R-:W-:Y:S04]  /*14230*/  LDS R19, [R0+0x43180] ;  /* 0x0431800000137984 */ /* 0x000fe80000000800 */
[----:B------:R-:W-:Y:S04]  /*14240*/  LDS R16, [R2+0x42180] ;  /* 0x0421800002107984 */ /* 0x000fe80000000800 */
[----:B------:R-:W-:Y:S01]  /*14250*/  LDS R17, [R0+0x42180] ;  /* 0x0421800000117984 */ /* 0x000fe20000000800 */
[----:B--2---:R-:W-:Y:S03]  /*14260*/  HMMA.1688.F32.TF32 R8, R24, R8, R12 ;  /* 0x000000081808723c */ /* 0x004fe6000008100c */
[----:B------:R-:W-:Y:S04]  /*14270*/  LDS R14, [R2+0x43100] ;  /* 0x04310000020e7984 */ /* 0x000fe80000000800 */
[----:B------:R-:W-:Y:S04]  /*14280*/  LDS R15, [R0+0x43100] ;  /* 0x04310000000f7984 */ /* 0x000fe80000000800 */
[----:B------:R-:W-:Y:S04]  /*14290*/  LDS R12, [R2+0x42100] ;  /* 0x04210000020c7984 */ /* 0x000fe80000000800 */
[----:B------:R-:W-:Y:S08]  /*142a0*/  LDS R13, [R0+0x42100] ;  /* 0x04210000000d7984 */ /* 0x000ff00000000800 */
[----:B------:R-:W-:Y:S04]  /*142b0*/  STL.64 [R1+0x510], R8 ;  /* 0x0005100801007387 */ /* 0x000fe80000100a00 */
[----:B------:R-:W-:Y:S04]  /*142c0*/  STL.64 [R1+0x518], R10 ;  /* 0x0005180a01007387 */ /* 0x000fe80000100a00 */
[----:B------:R-:W2:Y:S04]  /*142d0*/  LDL.LU R26, [R1+0x48] ;  /* 0x00004800011a7983 */ /* 0x000ea80000300800 */
[----:B------:R-:W-:Y:S04]  /*142e0*/  STL.64 [R1+0x500], R4 ;  /* 0x0005000401007387 */ /* 0x000fe80000100a00 */
[----:B------:R-:W-:Y:S04]  /*142f0*/  STL.64 [R1+0x508], R6 ;  /* 0x0005080601007387 */ /* 0x000fe80000100a00 */
[----:B------:R-:W2:Y:S04]  /*14300*/  LDL.LU R27, [R1+0x4c] ;  /* 0x00004c00011b7983 */ /* 0x000ea80000300800 */
[----:B------:R-:W-:Y:S04]  /*14310*/  LDS R10, [R2+0x43080] ;  /* 0x04308000020a7984 */ /* 0x000fe80000000800 */
[----:B------:R-:W1:Y:S04]  /*14320*/  LDS R11, [R0+0x43080] ;  /* 0x04308000000b7984 */ /* 0x000e680000000800 */
[----:B------:R-:W-:Y:S04]  /*14330*/  LDS R8, [R2+0x42080] ;  /* 0x0420800002087984 */ /* 0x000fe80000000800 */
[----:B------:R-:W3:Y:S04]  /*14340*/  LDS R9, [R0+0x42080] ;  /* 0x0420800000097984 */ /* 0x000ee80000000800 */
[----:B------:R-:W-:Y:S04]  /*14350*/  LDS R4, [R2+0x42000] ;  /* 0x0420000002047984 */ /* 0x000fe80000000800 */
[----:B------:R-:W-:Y:S04]  /*14360*/  LDS R6, [R2+0x43000] ;  /* 0x0430000002067984 */ /* 0x000fe80000000800 */
[----:B------:R-:W-:Y:S04]  /*14370*/  LDS R5, [R0+0x42000] ;  /* 0x0420000000057984 */ /* 0x000fe80000000800 */
[----:B------:R-:W4:Y:S04]  /*14380*/  LDS R7, [R0+0x43000] ;  /* 0x0430000000077984 */ /* 0x000f280000000800 */
[----:B--2---:R-:W-:Y:S04]  /*14390*/  STL.64 [R1+0x29c8], R26 ;  /* 0x0029c81a01007387 */ /* 0x004fe80000100a00 */
[----:B-1----:R1:W-:Y:S04]  /*143a0*/  STL.64 [R1+0x2958], R10 ;  /* 0x0029580a01007387 */ /* 0x0023e80000100a00 */
[----:B---3--:R-:W-:Y:S04]  /*143b0*/  STL.64 [R1+0x2950], R8 ;  /* 0x0029500801007387 */ /* 0x008fe80000100a00 */
[----:B-1----:R-:W2:Y:S04]  /*143c0*/  LDL.64 R10, [R1+0x78] ;  /* 0x00007800010a7983 */ /* 0x002ea80000100a00 */
[----:B--2---:R1:W-:Y:S04]  /*143d0*/  STL.64 [R1+0x2970], R10 ;  /* 0x0029700a01007387 */ /* 0x0043e80000100a00 */
[----:B-1----:R-:W2:Y:S04]  /*143e0*/  LDL.64 R10, [R1+0xa8] ;  /* 0x0000a800010a7983 */ /* 0x002ea80000100a00 */
[----:B--2---:R1:W-:Y:S04]  /*143f0*/  STL.64 [R1+0x2988], R10 ;  /* 0x0029880a01007387 */ /* 0x0043e80000100a00 */
[----:B-1----:R-:W2:Y:S04]  /*14400*/  LDL.64 R10, [R1+0xb8] ;  /* 0x0000b800010a7983 */ /* 0x002ea80000100a00 */
[----:B--2---:R-:W-:Y:S04]  /*14410*/  STL.64 [R1+0x29a0], R10 ;  /* 0x0029a00a01007387 */ /* 0x004fe80000100a00 */
[----:B------:R-:W-:Y:S04]  /*14420*/  STL.64 [R1+0x28c0], R14 ;  /* 0x0028c00e01007387 */ /* 0x000fe80000100a00 */
[----:B------:R1:W-:Y:S04]  /*14430*/  STL.64 [R1+0x28b8], R12 ;  /* 0x0028b80c01007387 */ /* 0x0003e80000100a00 */
[----:B-1----:R-:W2:Y:S04]  /*14440*/  LDL.LU R12, [R1+0x110] ;  /* 0x00011000010c7983 */ /* 0x002ea80000300800 */
[----:B------:R-:W2:Y:S04]  /*14450*/  LDL.LU R13, [R1+0x114] ;  /* 0x00011400010d7983 */ /* 0x000ea80000300800 */
[----:B------:R-:W3:Y:S04]  /*14460*/  LDL.LU R14, [R1+0x118] ;  /* 0x00011800010e7983 */ /* 0x000ee80000300800 */
[----:B------:R-:W3:Y:S04]  /*14470*/  LDL.LU R15, [R1+0x11c] ;  /* 0x00011c00010f7983 */ /* 0x000ee80000300800 */
[----:B------:R-:W2:Y:S04]  /*14480*/  LDL.LU R20, [R1+0x1e0] ;  /* 0x0001e00001147983 */ /* 0x000ea80000300800 */
[----:B------:R-:W2:Y:S04]  /*14490*/  LDL.LU R21, [R1+0x1e4] ;  /* 0x0001e40001157983 */ /* 0x000ea80000300800 */
[----:B------:R-:W2:Y:S04]  /*144a0*/  LDL.LU R22, [R1+0x1e8] ;  /* 0x0001e80001167983 */ /* 0x000ea80000300800 */
[----:B------:R-:W2:Y:S04]  /*144b0*/  LDL.LU R23, [R1+0x1ec] ;  /* 0x0001ec0001177983 */ /* 0x000ea80000300800 */
[----:B------:R-:W4:Y:S04]  /*144c0*/  LDL.64 R26, [R1+0x58] ;  /* 0x00005800011a7983 */ /* 0x000f280000100a00 */
[----:B--2---:R-:W-:Y:S04]  /*144d0*/  STL.64 [R1+0x29c0], R22 ;  /* 0x0029c01601007387 */ /* 0x004fe80000100a00 */
[----:B------:R1:W-:Y:S04]  /*144e0*/  STL.64 [R1+0x29b8], R20 ;  /* 0x0029b81401007387 */ /* 0x0003e80000100a00 */
[----:B-1----:R-:W2:Y:S04]  /*144f0*/  LDL.LU R20, [R1+0x210] ;  /* 0x0002100001147983 */ /* 0x002ea80000300800 */
[----:B------:R-:W2:Y:S04]  /*14500*/  LDL.LU R21, [R1+0x214] ;  /* 0x0002140001157983 */ /* 0x000ea80000300800 */
[----:B------:R-:W2:Y:S04]  /*14510*/  LDL.LU R22, [R1+0x218] ;  /* 0x0002180001167983 */ /* 0x000ea80000300800 */
[----:B------:R-:W2:Y:S04]  /*14520*/  LDL.LU R23, [R1+0x21c] ;  /* 0x00021c0001177983 */ /* 0x000ea80000300800 */
[----:B------:R-:W2:Y:S04]  /*14530*/  LDL.64 R10, [R1+0x28] ;  /* 0x00002800010a7983 */ /* 0x000ea80000100a00 */
[----:B--2---:R1:W-:Y:S04]  /*14540*/  STL.64 [R1+0x29a8], R10 ;  /* 0x0029a80a01007387 */ /* 0x0043e80000100a00 */
[----:B-1----:R-:W2:Y:S04]  /*14550*/  LDL.64 R10, [R1+0x38] ;  /* 0x00003800010a7983 */ /* 0x002ea80000100a00 */
[----:B---3--:R-:W-:Y:S04]  /*14560*/  STL.64 [R1+0x2968], R14 ;  /* 0x0029680e01007387 */ /* 0x008fe80000100a00 */
[----:B------:R1:W-:Y:S04]  /*14570*/  STL.64 [R1+0x2960], R12 ;  /* 0x0029600c01007387 */ /* 0x0003e80000100a00 */
[----:B-1----:R-:W3:Y:S04]  /*14580*/  LDL.LU R12, [R1+0x180] ;  /* 0x00018000010c7983 */ /* 0x002ee80000300800 */
[----:B------:R-:W3:Y:S04]  /*14590*/  LDL.LU R13, [R1+0x184] ;  /* 0x00018400010d7983 */ /* 0x000ee80000300800 */
[----:B------:R-:W2:Y:S04]  /*145a0*/  LDL.LU R14, [R1+0x188] ;  /* 0x00018800010e7983 */ /* 0x000ea80000300800 */
[----:B------:R-:W2:Y:S04]  /*145b0*/  LDL.LU R15, [R1+0x18c] ;  /* 0x00018c00010f7983 */ /* 0x000ea80000300800 */
[----:B--2---:R-:W-:Y:S04]  /*145c0*/  STL.64 [R1+0x2980], R14 ;  /* 0x0029800e01007387 */ /* 0x004fe80000100a00 */
[----:B---3--:R1:W-:Y:S04]  /*145d0*/  STL.64 [R1+0x2978], R12 ;  /* 0x0029780c01007387 */ /* 0x0083e80000100a00 */
[----:B-1----:R-:W2:Y:S04]  /*145e0*/  LDL.LU R12, [R1+0x190] ;  /* 0x00019000010c7983 */ /* 0x002ea80000300800 */
[----:B------:R-:W2:Y:S04]  /*145f0*/  LDL.LU R13, [R1+0x194] ;  /* 0x00019400010d7983 */ /* 0x000ea80000300800 */
[----:B------:R-:W3:Y:S04]  /*14600*/  LDL.LU R14, [R1+0x198] ;  /* 0x00019800010e7983 */ /* 0x000ee80000300800 */
[----:B------:R-:W3:Y:S04]  /*14610*/  LDL.LU R15, [R1+0x19c] ;  /* 0x00019c00010f7983 */ /* 0x000ee80000300800 */
[----:B---3--:R-:W-:Y:S04]  /*14620*/  STL.64 [R1+0x2998], R14 ;  /* 0x0029980e01007387 */ /* 0x008fe80000100a00 */
[----:B--2---:R1:W-:Y:S04]  /*14630*/  STL.64 [R1+0x2990], R12 ;  /* 0x0029900c01007387 */ /* 0x0043e80000100a00 */
[----:B-1----:R-:W2:Y:S04]  /*14640*/  LDL.LU R12, [R1+0x1a0] ;  /* 0x0001a000010c7983 */ /* 0x002ea80000300800 */
[----:B------:R-:W2:Y:S04]  /*14650*/  LDL.LU R13, [R1+0x1a4] ;  /* 0x0001a400010d7983 */ /* 0x000ea80000300800 */
[----:B------:R-:W2:Y:S04]  /*14660*/  LDL.LU R14, [R1+0x1a8] ;  /* 0x0001a800010e7983 */ /* 0x000ea80000300800 */
[----:B------:R-:W2:Y:S04]  /*14670*/  LDL.LU R15, [R1+0x1ac] ;  /* 0x0001ac00010f7983 */ /* 0x000ea80000300800 */
[----:B------:R-:W-:Y:S04]  /*14680*/  STL.64 [R1+0x2860], R18 ;  /* 0x0028601201007387 */ /* 0x000fe80000100a00 */
[----:B------:R1:W-:Y:S04]  /*14690*/  STL.64 [R1+0x2858], R16 ;  /* 0x0028581001007387 */ /* 0x0003e80000100a00 */
[----:B-1----:R-:W4:Y:S04]  /*146a0*/  LDL.LU R16, [R1+0x270] ;  /* 0x0002700001107983 */ /* 0x002f280000300800 */
[----:B------:R-:W4:Y:S04]  /*146b0*/  LDL.LU R17, [R1+0x274] ;  /* 0x0002740001117983 */ /* 0x000f280000300800 */
[----:B------:R-:W4:Y:S04]  /*146c0*/  LDL.LU R18, [R1+0x278] ;  /* 0x0002780001127983 */ /* 0x000f280000300800 */
[----:B------:R-:W4:Y:S02]  /*146d0*/  LDL.LU R19, [R1+0x27c] ;  /* 0x00027c0001137983 */ /* 0x000f240000300800 */
[C---:B----4-:R-:W-:Y:S11]  /*146e0*/  HMMA.1688.F32.TF32 R16, R4.reuse, R26, R16 ;  /* 0x0000001a0410723c */ /* 0x050ff60000081010 */
[----:B------:R-:W-:Y:S11]  /*146f0*/  @!UPT UIADD3 URZ, URZ, URZ, URZ ;  /* 0x0000003f3f3ff290 */ /* 0x000ff6000fffe03f */
[----:B------:R-:W-:Y:S01]  /*14700*/  @!UPT UIADD3 URZ, URZ, URZ, URZ ;  /* 0x0000003f3f3ff290 */ /* 0x000fe2000fffe03f */
[----:B------:R-:W-:Y:S04]  /*14710*/  STL.64 [R1+0x4f0], R16 ;  /* 0x0004f01001007387 */ /* 0x000fe80000100a00 */
[----:B------:R1:W-:Y:S02]  /*14720*/  STL.64 [R1+0x4f8], R18 ;  /* 0x0004f81201007387 */ /* 0x0003e40000100a00 */
[----:B-1----:R-:W-:Y:S02]  /*14730*/  IMAD.MOV.U32 R19, RZ, RZ, R26 ;  /* 0x000000ffff137224 */ /* 0x002fe400078e001a */
[----:B------:R-:W-:Y:S02]  /*14740*/  IMAD.MOV.U32 R18, RZ, RZ, R27 ;  /* 0x000000ffff127224 */ /* 0x000fe400078e001b */
[----:B------:R-:W3:Y:S02]  /*14750*/  LDL.LU.64 R26, [R1+0x29c8] ;  /* 0x0029c800011a7983 */ /* 0x000ee40000300a00 */
[C---:B---3--:R-:W-:Y:S11]  /*14760*/  HMMA.1688.F32.TF32 R20, R4.reuse, R26, R20 ;  /* 0x0000001a0414723c */ /* 0x048ff60000081014 */
[----:B------:R-:W-:Y:S11]  /*14770*/  @!UPT UIADD3 URZ, URZ, URZ, URZ ;  /* 0x0000003f3f3ff290 */ /* 0x000ff6000fffe03f */
[----:B------:R-:W-:Y:S01]  /*14780*/  @!UPT UIADD3 URZ, URZ, URZ, URZ ;  /* 0x0000003f3f3ff290 */ /* 0x000fe2000fffe03f */
[----:B------:R-:W-:Y:S04]  /*14790*/  STL.64 [R1+0x540], R20 ;  /* 0x0005401401007387 */ /* 0x000fe80000100a00 */
[----:B------:R1:W-:Y:S04]  /*147a0*/  STL.64 [R1+0x548], R22 ;  /* 0x0005481601007387 */ /* 0x0003e80000100a00 */
[----:B-1----:R-:W3:Y:S04]  /*147b0*/  LDL.LU.64 R22, [R1+0x29c0] ;  /* 0x0029c00001167983 */ /* 0x002ee80000300a00 */
[----:B------:R-:W3:Y:S04]  /*147c0*/  LDL.LU.64 R20, [R1+0x29b8] ;  /* 0x0029b80001147983 */ /* 0x000ee80000300a00 */
[----:B------:R1:W-:Y:S04]  /*147d0*/  STL.64 [R1+0x2938], R26 ;  /* 0x0029381a01007387 */ /* 0x0003e80000100a00 */
[----:B------:R-:W4:Y:S04]  /*147e0*/  LDL.LU R24, [R1+0x1b0] ;  /* 0x0001b00001187983 */ /* 0x000f280000300800 */
[----:B------:R-:W4:Y:S04]  /*147f0*/  LDL.LU R25, [R1+0x1b4] ;  /* 0x0001b40001197983 */ /* 0x000f280000300800 */
[----:B-1----:R-:W4:Y:S04]  /*14800*/  LDL.LU R26, [R1+0x1b8] ;  /* 0x0001b800011a7983 */ /* 0x002f280000300800 */
[----:B------:R-:W4:Y:S01]  /*14810*/  LDL.LU R27, [R1+0x1bc] ;  /* 0x0001bc00011b7983 */ /* 0x000f220000300800 */
[C---:B---3--:R-:W-:Y:S11]  /*14820*/  HMMA.1688.F32.TF32 R20, R4.reuse, R10, R20 ;  /* 0x0000000a0414723c */ /* 0x048ff60000081014 */
[----:B------:R-:W-:Y:S11]  /*14830*/  @!UPT UIADD3 URZ, URZ, URZ, URZ ;  /* 0x0000003f3f3ff290 */ /* 0x000ff6000fffe03f */
[----:B------:R-:W-:Y:S01]  /*14840*/  @!UPT UIADD3 URZ, URZ, URZ, URZ ;  /* 0x0000003f3f3ff290 */ /* 0x000fe2000fffe03f */
[----:B------:R1:W-:Y:S04]  /*14850*/  STL.64 [R1+0x570], R20 ;  /* 0x0005701401007387 */ /* 0x0003e80000100a00 */
[----:B------:R3:W-:Y:S01]  /*14860*/  STL.64 [R1+0x578], R22 ;  /* 0x0005781601007387 */ /* 0x0007e20000100a00 */
[----:B-1----:R-:W-:Y:S02]  /*14870*/  IMAD.MOV.U32 R21, RZ, RZ, R10 ;  /* 0x000000ffff157224 */ /* 0x002fe400078e000a */
[----:B------:R-:W-:Y:S01]  /*14880*/  IMAD.MOV.U32 R20, RZ, RZ, R11 ;  /* 0x000000ffff147224 */ /* 0x000fe200078e000b */
[----:B---3--:R-:W3:Y:S04]  /*14890*/  LDL.LU.64 R22, [R1+0x29b0] ;  /* 0x0029b00001167983 */ /* 0x008ee80000300a00 */
[----:B------:R-:W4:Y:S02]  /*148a0*/  LDL.LU.64 R10, [R1+0x29a8] ;  /* 0x0029a800010a7983 */ /* 0x000f240000300a00 */
[----:B----4-:R-:W-:Y:S01]  /*148b0*/  HMMA.1688.F32.TF32 R24, R4, R10, R24 ;  /* 0x0000000a0418723c */ /* 0x010fe20000081018 */
[----:B------:R-:W-:Y:S11]  /*148c0*/  IMAD.MOV.U32 R3, RZ, RZ, R11 ;  /* 0x000000ffff037224 */ /* 0x000ff600078e000b */
[----:B------:R-:W-:Y:S11]  /*148d0*/  @!UPT UIADD3 URZ, URZ, URZ, URZ ;  /* 0x0000003f3f3ff290 */ /* 0x000ff6000fffe03f */
[----:B------:R1:W-:Y:S04]  /*148e0*/  STL.64 [R1+0x5a0], R24 ;  /* 0x0005a01801007387 */ /* 0x0003e80000100a00 */
[----:B------:R4:W-:Y:S01]  /*148f0*/  STL.64 [R1+0x5a8], R26 ;  /* 0x0005a81a01007387 */ /* 0x0009e20000100a00 */
[----:B-1----:R-:W-:-:S03]  /*14900*/  IMAD.MOV.U32 R24, RZ, RZ, R10 ;  /* 0x000000ffff187224 */ /* 0x002fc600078e000a */
[----:B------:R-:W2:Y:S02]  /*14910*/  LDL.LU.64 R10, [R1+0x29a0] ;  /* 0x0029a000010a7983 */ /* 0x000ea40000300a00 */
[C---:B--2---:R-:W-:Y:S01]  /*14920*/  HMMA.1688.F32.TF32 R12, R4.reuse, R10, R12 ;  /* 0x0000000a040c723c */ /* 0x044fe2000008100c */
[----:B----4-:R-:W-:Y:S02]  /*14930*/  IMAD.MOV.U32 R26, RZ, RZ, R10 ;  /* 0x000000ffff1a7224 */ /* 0x010fe400078e000a */
[----:B------:R-:W-:Y:S11]  /*14940*/  IMAD.MOV.U32 R25, RZ, RZ, R11 ;  /* 0x000000ffff197224 */ /* 0x000ff600078e000b */
[----:B------:R-:W-:Y:S09]  /*14950*/  @!UPT UIADD3 URZ, URZ, URZ, URZ ;  /* 0x0000003f3f3ff290 */ /* 0x000ff2000fffe03f */
[----:B------:R-:W-:Y:S04]  /*14960*/  STL.64 [R1+0x5e0], R12 ;  /* 0x0005e00c01007387 */ /* 0x000fe80000100a00 */
[----:B------:R1:W-:Y:S04]  /*14970*/  STL.64 [R1+0x5e8], R14 ;  /* 0x0005e80e01007387 */ /* 0x0003e80000100a00 */
[----:B-1----:R-:W2:Y:S04]  /*14980*/  LDL.LU.64 R14, [R1+0x2998] ;  /* 0x00299800010e7983 */ /* 0x002ea80000300a00 */
[----:B------:R-:W2:Y:S04]  /*14990*/  LDL.LU.64 R12, [R1+0x2990] ;  /* 0x00299000010c7983 */ /* 0x000ea80000300a00 */
[----:B------:R-:W2:Y:S02]  /*149a0*/  LDL.LU.64 R10, [R1+0x2988] ;  /* 0x00298800010a7983 */ /* 0x000ea40000300a00 */
[----:B--2---:R-:W-:Y:S01]  /*149b0*/  HMMA.1688.F32.TF32 R12, R4, R10, R12 ;  /* 0x0000000a040c723c */ /* 0x004fe2000008100c */
[----:B------:R-:W-:-:S02]  /*149c0*/  IMAD.MOV.U32 R17, RZ, RZ, R10 ;  /* 0x000000ffff117224 */ /* 0x000fc400078e000a */
[----:B------:R-:W-:Y:S11]  /*149d0*/  IMAD.MOV.U32 R16, RZ, RZ, R11 ;  /* 0x000000ffff107224 */ /* 0x000ff600078e000b */
[----:B------:R-:W-:Y:S09]  /*149e0*/  @!UPT UIADD3 URZ, URZ, URZ, URZ ;  /* 0x0000003f3f3ff290 */ /* 0x000ff2000fffe03f */
[----:B------:R-:W-:Y:S04]  /*149f0*/  STL.64 [R1+0x620], R12 ;  /* 0x0006200c01007387 */ /* 0x000fe80000100a00 */
[----:B------:R1:W-:Y:S04]  /*14a00*/  STL.64 [R1+0x628], R14 ;  /* 0x0006280e01007387 */ /* 0x0003e80000100a00 */
[----:B-1----:R-:W2:Y:S04]  /*14a10*/  LDL.LU.64 R14, [R1+0x2980] ;  /* 0x00298000010e7983 */ /* 0x002ea80000300a00 */
[----:B------:R-:W2:Y:S04]  /*14a20*/  LDL.LU.64 R12, [R1+0x2978] ;  /* 0x00297800010c7983 */ /* 0x000ea80000300a00 */
        /* <DEDUP_REMOVED lines=10> */
[----:B------:R-:W4:Y:S04]  /*14ad0*/  LDL.LU.64 R10, [R1+0x2958] ;  /* 0x00295800010a7983 */ /* 0x000f280000300a00 */
[----:B------:R-:W4:Y:S04]  /*14ae0*/  LDL.LU.64 R8, [R1+0x2950] ;  /* 0x0029500001087983 */ /* 0x000f280000300a00 */
[----:B---3--:R1:W-:Y:S01]  /*14af0*/  STL.64 [R1+0x28c8], R22 ;  /* 0x0028c81601007387 */ /* 0x0083e20000100a00 */
[----:B--2---:R-:W-:Y:S03]  /*14b00*/  HMMA.1688.F32.TF32 R4, R4, R22, R12 ;  /* 0x000000160404723c */ /* 0x004fe6000008100c */
[----:B------:R-:W2:Y:S11]  /*14b10*/  LDL.LU R12, [R1+0xe0] ;  /* 0x0000e000010c7983 */ /* 0x000eb60000300800 */
[----:B------:R-:W-:Y:S09]  /*14b20*/  @!UPT UIADD3 URZ, URZ, URZ, URZ ;  /* 0x0000003f3f3ff290 */ /* 0x000ff2000fffe03f */
[----:B------:R-:W-:Y:S04]  /*14b30*/  STL.64 [R1+0x680], R4 ;  /* 0x0006800401007387 */ /* 0x000fe80000100a00 */
[----:B------:R-:W-:Y:S04]  /*14b40*/  STL.64 [R1+0x688], R6 ;  /* 0x0006880601007387 */ /* 0x000fe80000100a00 */
[----:B------:R-:W2:Y:S04]  /*14b50*/  LDL.LU R13, [R1+0xe4] ;  /* 0x0000e400010d7983 */ /* 0x000ea80000300800 */
[----:B------:R-:W3:Y:S04]  /*14b60*/  LDL.LU R14, [R1+0xe8] ;  /* 0x0000e800010e7983 */ /* 0x000ee80000300800 */
[----:B------:R-:W3:Y:S01]  /*14b70*/  LDL.LU R15, [R1+0xec] ;  /* 0x0000ec00010f7983 */ /* 0x000ee20000300800 */
[----:B-1----:R-:W-:-:S02]  /*14b80*/  IMAD.MOV.U32 R22, RZ, RZ, R28 ;  /* 0x000000ffff167224 */ /* 0x002fc400078e001c */
[----:B------:R-:W-:Y:S01]  /*14b90*/  IMAD.MOV.U32 R23, RZ, RZ, R27 ;  /* 0x000000ffff177224 */ /* 0x000fe200078e001b */
[----:B---3--:R-:W-:Y:S04]  /*14ba0*/  STL.64 [R1+0x28d8], R14 ;  /* 0x0028d80e01007387 */ /* 0x008fe80000100a00 */
[----:B--2---:R1:W-:Y:S04]  /*14bb0*/  STL.64 [R1+0x28d0], R12 ;  /* 0x0028d00c01007387 */ /* 0x0043e80000100a00 */
[----:B------:R-:W-:Y:S04]  /*14bc0*/  STL.64 [R1+0x28e0], R22 ;  /* 0x0028e01601007387 */ /* 0x000fe80000100a00 */
[----:B-1----:R-:W2:Y:S04]  /*14bd0*/  LDL.LU R12, [R1+0xf0] ;  /* 0x0000f000010c7983 */ /* 0x002ea80000300800 */
[----:B------:R-:W2:Y:S04]  /*14be0*/  LDL.LU R13, [R1+0xf4] ;  /* 0x0000f400010d7983 */ /* 0x000ea80000300800 */
[----:B------:R-:W3:Y:S04]  /*14bf0*/  LDL.LU R14, [R1+0xf8] ;  /* 0x0000f800010e7983 */ /* 0x000ee80000300800 */
[----:B------:R-:W3:Y:S04]  /*14c00*/  LDL.LU R15, [R1+0xfc] ;  /* 0x0000fc00010f7983 */ /* 0x000ee80000300800 */
[----:B---3--:R1:W-:Y:S04]  /*14c10*/  STL.64 [R1+0x28f0], R14 ;  /* 0x0028f00e01007387 */ /* 0x0083e80000100a00 */
[----:B--2---:R2:W-:Y:S01]  /*14c20*/  STL.64 [R1+0x28e8], R12 ;  /* 0x0028e80c01007387 */ /* 0x0045e20000100a00 */
[----:B-1----:R-:W-:-:S02]  /*14c30*/  IMAD.MOV.U32 R14, RZ, RZ, R26 ;  /* 0x000000ffff0e7224 */ /* 0x002fc400078e001a */
[----:B------:R-:W-:-:S05]  /*14c40*/  IMAD.MOV.U32 R15, RZ, RZ, R25 ;  /* 0x000000ffff0f7224 */ /* 0x000fca00078e0019 */
[----:B------:R1:W-:Y:S04]  /*14c50*/  STL.64 [R1+0x2908], R14 ;  /* 0x0029080e01007387 */ /* 0x0003e80000100a00 */
[----:B--2---:R-:W2:Y:S04]  /*14c60*/  LDL.LU R12, [R1+0x170] ;  /* 0x00017000010c7983 */ /* 0x004ea80000300800 */
[----:B------:R-:W2:Y:S04]  /*14c70*/  LDL.LU R13, [R1+0x174] ;  /* 0x00017400010d7983 */ /* 0x000ea80000300800 */
[----:B-1----:R-:W3:Y:S04]  /*14c80*/  LDL.LU R14, [R1+0x178] ;  /* 0x00017800010e7983 */ /* 0x002ee80000300800 */
        /* <DEDUP_REMOVED lines=10> */
[----:B---3--:R-:W-:Y:S04]  /*14d30*/  STL.64 [R1+0x2948], R14 ;  /* 0x0029480e01007387 */ /* 0x008fe80000100a00 */
[----:B--2---:R1:W-:Y:S04]  /*14d40*/  STL.64 [R1+0x2940], R12 ;  /* 0x0029400c01007387 */ /* 0x0043e80000100a00 */
[----:B-1----:R-:W4:Y:S04]  /*14d50*/  LDL.LU R12, [R1+0x260] ;  /* 0x00026000010c7983 */ /* 0x002f280000300800 */
[----:B------:R-:W4:Y:S04]  /*14d60*/  LDL.LU R13, [R1+0x264] ;  /* 0x00026400010d7983 */ /* 0x000f280000300800 */
[----:B------:R-:W4:Y:S04]  /*14d70*/  LDL.LU R14, [R1+0x268] ;  /* 0x00026800010e7983 */ /* 0x000f280000300800 */
[----:B------:R-:W4:Y:S04]  /*14d80*/  LDL.LU R15, [R1+0x26c] ;  /* 0x00026c00010f7983 */ /* 0x000f280000300800 */
[----:B------:R-:W2:Y:S04]  /*14d90*/  LDL.LU R20, [R1+0x100] ;  /* 0x0001000001147983 */ /* 0x000ea80000300800 */
[----:B------:R-:W2:Y:S04]  /*14da0*/  LDL.LU R21, [R1+0x104] ;  /* 0x0001040001157983 */ /* 0x000ea80000300800 */
[----:B------:R-:W3:Y:S04]  /*14db0*/  LDL.LU R22, [R1+0x108] ;  /* 0x0001080001167983 */ /* 0x000ee80000300800 */
[----:B------:R-:W3:Y:S04]  /*14dc0*/  LDL.LU R23, [R1+0x10c] ;  /* 0x00010c0001177983 */ /* 0x000ee80000300800 */
[----:B---3--:R-:W-:Y:S04]  /*14dd0*/  STL.64 [R1+0x2900], R22 ;  /* 0x0029001601007387 */ /* 0x008fe80000100a00 */
[----:B--2---:R1:W-:Y:S04]  /*14de0*/  STL.64 [R1+0x28f8], R20 ;  /* 0x0028f81401007387 */ /* 0x0043e80000100a00 */
        /* <DEDUP_REMOVED lines=10> */
[----:B------:R-:W3:Y:S04]  /*14e90*/  LDL.LU R4, [R1] ;  /* 0x0000000001047983 */ /* 0x000ee80000300800 */
[----:B------:R-:W3:Y:S04]  /*14ea0*/  LDL.LU R5, [R1+0x4] ;  /* 0x0000040001057983 */ /* 0x000ee80000300800 */
[----:B------:R-:W2:Y:S04]  /*14eb0*/  LDL.LU R6, [R1+0x8] ;  /* 0x0000080001067983 */ /* 0x000ea80000300800 */
[----:B------:R-:W2:Y:S01]  /*14ec0*/  LDL.LU R7, [R1+0xc] ;  /* 0x00000c0001077983 */ /* 0x000ea20000300800 */
[----:B------:R-:W-:-:S02]  /*14ed0*/  IMAD.MOV.U32 R27, RZ, RZ, R18 ;  /* 0x000000ffff1b7224 */ /* 0x000fc400078e0012 */
[----:B------:R-:W-:Y:S01]  /*14ee0*/  IMAD.MOV.U32 R26, RZ, RZ, R19 ;  /* 0x000000ffff1a7224 */ /* 0x000fe200078e0013 */
[----:B--2---:R1:W-:Y:S04]  /*14ef0*/  STL.64 [R1+0x27e0], R6 ;  /* 0x0027e00601007387 */ /* 0x0043e80000100a00 */
[----:B---3--:R-:W-:Y:S01]  /*14f00*/  STL.64 [R1+0x27d8], R4 ;  /* 0x0027d80401007387 */ /* 0x008fe20000100a00 */
[----:B-1----:R-:W-:Y:S02]  /*14f10*/  IMAD.MOV.U32 R7, RZ, RZ, R16 ;  /* 0x000000ffff077224 */ /* 0x002fe400078e0010 */
[----:B------:R-:W-:Y:S01]  /*14f20*/  IMAD.MOV.U32 R6, RZ, RZ, R17 ;  /* 0x000000ffff067224 */ /* 0x000fe200078e0011 */
[----:B------:R-:W2:Y:S04]  /*14f30*/  LDL.LU R16, [R1+0x140] ;  /* 0x0001400001107983 */ /* 0x000ea80000300800 */
[----:B------:R-:W2:Y:S04]  /*14f40*/  LDL.LU R17, [R1+0x144] ;  /* 0x0001440001117983 */ /* 0x000ea80000300800 */
[----:B------:R-:W3:Y:S04]  /*14f50*/  LDL.LU R18, [R1+0x148] ;  /* 0x0001480001127983 */ /* 0x000ee80000300800 */
[----:B------:R-:W3:Y:S04]  /*14f60*/  LDL.LU R19, [R1+0x14c] ;  /* 0x00014c0001137983 */ /* 0x000ee80000300800 */
[----:B---3--:R1:W-:Y:S02]  /*14f70*/  STL.64 [R1+0x2888], R18 ;  /* 0x0028881201007387 */ /* 0x0083e40000100a00 */
[----:B-1----:R-:W-:-:S02]  /*14f80*/  IMAD.MOV.U32 R18, RZ, RZ, R24 ;  /* 0x000000ffff127224 */ /* 0x002fc400078e0018 */
[C---:B----4-:R-:W-:Y:S01]  /*14f90*/  HMMA.1688.F32.TF32 R24, R8.reuse, R26, R12 ;  /* 0x0000001a0818723c */ /* 0x050fe2000008100c */
[----:B--2---:R-:W-:Y:S04]  /*14fa0*/  STL.64 [R1+0x2880], R16 ;  /* 0x0028801001007387 */ /* 0x004fe80000100a00 */
[----:B------:R-:W2:Y:S04]  /*14fb0*/  LDL.LU.64 R14, [R1+0x2948] ;  /* 0x00294800010e7983 */ /* 0x000ea80000300a00 */
[----:B------:R-:W2:Y:S11]  /*14fc0*/  LDL.LU.64 R12, [R1+0x2940] ;  /* 0x00294000010c7983 */ /* 0x000eb60000300a00 */
[----:B------:R-:W-:Y:S03]  /*14fd0*/  @!UPT UIADD3 URZ, URZ, URZ, URZ ;  /* 0x0000003f3f3ff290 */ /* 0x000fe6000fffe03f */
[----:B------:R-:W-:Y:S04]  /*14fe0*/  STL.64 [R1+0x460], R24 ;  /* 0x0004601801007387 */ /* 0x000fe80000100a00 */
[----:B------:R1:W-:Y:S04]  /*14ff0*/  STL.64 [R1+0x468], R26 ;  /* 0x0004681a01007387 */ /* 0x0003e80000100a00 */
[----:B-1----:R-:W2:Y:S02]  /*15000*/  LDL.LU.64 R26, [R1+0x2938] ;  /* 0x00293800011a7983 */ /* 0x002ea40000300a00 */
[C---:B--2---:R-:W-:Y:S11]  /*15010*/  HMMA.1688.F32.TF32 R12, R8.reuse, R26, R12 ;  /* 0x0000001a080c723c */ /* 0x044ff6000008100c */
[----:B------:R-:W-:Y:S11]  /*15020*/  @!UPT UIADD3 URZ, URZ, URZ, URZ ;  /* 0x0000003f3f3ff290 */ /* 0x000ff6000fffe03f */
[----:B------:R-:W-:Y:S01]  /*15030*/  @!UPT UIADD3 URZ, URZ, URZ, URZ ;  /* 0x0000003f3f3ff290 */ /* 0x000fe2000fffe03f */
[----:B------:R-:W-:Y:S04]  /*15040*/  STL.64 [R1+0x470], R12 ;  /* 0x0004700c01007387 */ /* 0x000fe80000100a00 */
[----:B------:R1:W-:Y:S04]  /*15050*/  STL.64 [R1+0x478], R14 ;  /* 0x0004780e01007387 */ /* 0x0003e80000100a00 */
[----:B-1----:R-:W2:Y:S04]  /*15060*/  LDL.LU.64 R14, [R1+0x2930] ;  /* 0x00293000010e7983 */ /* 0x002ea80000300a00 */
[----:B------:R1:W-:Y:S04]  /*15070*/  STL.64 [R1+0x28a8], R26 ;  /* 0x0028a81a01007387 */ /* 0x0003e80000100a00 */
[----:B-1----:R-:W3:Y:S01]  /*15080*/  LDL.64 R26, [R1+0x58] ;  /* 0x00005800011a7983 */ /* 0x002ee20000100a00 */
[----:B--2---:R-:W-:Y:S03]  /*15090*/  HMMA.1688.F32.TF32 R12, R8, R14, R20 ;  /* 0x0000000e080c723c */ /* 0x004fe60000081014 */
[----:B------:R-:W2:Y:S04]  /*150a0*/  LDL.LU.64 R22, [R1+0x2928] ;  /* 0x0029280001167983 */ /* 0x000ea80000300a00 */
[----:B------:R-:W2:Y:S11]  /*150b0*/  LDL.LU.64 R20, [R1+0x2920] ;  /* 0x0029200001147983 */ /* 0x000eb60000300a00 */
[----:B------:R-:W-:Y:S05]  /*150c0*/  @!UPT UIADD3 URZ, URZ, URZ, URZ ;  /* 0x0000003f3f3ff290 */ /* 0x000fea000fffe03f */
[----:B------:R-:W-:Y:S04]  /*150d0*/  STL.64 [R1+0x520], R12 ;  /* 0x0005200c01007387 */ /* 0x000fe80000100a00 */
[----:B------:R1:W-:Y:S04]  /*150e0*/  STL.64 [R1+0x528], R14 ;  /* 0x0005280e01007387 */ /* 0x0003e80000100a00 */
[----:B-1----:R-:W4:Y:S04]  /*150f0*/  LDL.LU.64 R14, [R1+0x2918] ;  /* 0x00291800010e7983 */ /* 0x002f280000300a00 */
[----:B------:R-:W4:Y:S01]  /*15100*/  LDL.LU.64 R12, [R1+0x2910] ;  /* 0x00291000010c7983 */ /* 0x000f220000300a00 */
[----:B------:R-:W-:-:S07]  /*15110*/  IMAD.MOV.U32 R19, RZ, RZ, R3 ;  /* 0x000000ffff137224 */ /* 0x000fce00078e0003 */
[C---:B----4-:R-:W-:Y:S11]  /*15120*/  HMMA.1688.F32.TF32 R12, R8.reuse, R18, R12 ;  /* 0x00000012080c723c */ /* 0x050ff6000008100c */
[----:B------:R-:W-:Y:S11]  /*15130*/  @!UPT UIADD3 URZ, URZ, URZ, URZ ;  /* 0x0000003f3f3ff290 */ /* 0x000ff6000fffe03f */
[----:B------:R-:W-:Y:S01]  /*15140*/  @!UPT UIADD3 URZ, URZ, URZ, URZ ;  /* 0x0000003f3f3ff290 */ /* 0x000fe2000fffe03f */
[----:B------:R-:W-:Y:S04]  /*15150*/  STL.64 [R1+0x560], R12 ;  /* 0x0005600c01007387 */ /* 0x000fe80000100a00 */
[----:B------:R1:W-:Y:S04]  /*15160*/  STL.64 [R1+0x568], R14 ;  /* 0x0005680e01007387 */ /* 0x0003e80000100a00 */
[----:B-1----:R-:W2:Y:S04]  /*15170*/  LDL.LU.64 R14, [R1+0x2908] ;  /* 0x00290800010e7983 */ /* 0x002ea80000300a00 */
[----:B------:R1:W-:Y:S04]  /*15180*/  STL.64 [R1+0x2898], R18 ;  /* 0x0028981201007387 */ /* 0x0003e80000100a00 */
[----:B-1----:R-:W4:Y:S01]  /*15190*/  LDL.64 R18, [R1+0x38] ;  /* 0x0000380001127983 */ /* 0x002f220000100a00 */
[C---:B--2---:R-:W-:Y:S03]  /*151a0*/  HMMA.1688.F32.TF32 R12, R8.reuse, R14, R20 ;  /* 0x0000000e080c723c */ /* 0x044fe60000081014 */
[----:B----4-:R1:W-:Y:S04]  /*151b0*/  STL.64 [R1+0x28b0], R18 ;  /* 0x0028b01201007387 */ /* 0x0103e80000100a00 */
[----:B------:R-:W2:Y:S04]  /*151c0*/  LDL.LU R16, [R1+0x250] ;  /* 0x0002500001107983 */ /* 0x000ea80000300800 */
[----:B------:R-:W2:Y:S04]  /*151d0*/  LDL.LU R17, [R1+0x254] ;  /* 0x0002540001117983 */ /* 0x000ea80000300800 */
[----:B-1----:R-:W2:Y:S04]  /*151e0*/  LDL.LU R18, [R1+0x258] ;  /* 0x0002580001127983 */ /* 0x002ea80000300800 */
[----:B------:R-:W2:Y:S04]  /*151f0*/  LDL.LU R19, [R1+0x25c] ;  /* 0x00025c0001137983 */ /* 0x000ea80000300800 */
[----:B------:R-:W4:Y:S04]  /*15200*/  LDL.LU.64 R22, [R1+0x2900] ;  /* 0x0029000001167983 */ /* 0x000f280000300a00 */
[----:B------:R-:W4:Y:S04]  /*15210*/  LDL.LU.64 R20, [R1+0x28f8] ;  /* 0x0028f80001147983 */ /* 0x000f280000300a00 */
[----:B------:R-:W-:Y:S04]  /*15220*/  STL.64 [R1+0x590], R12 ;  /* 0x0005900c01007387 */ /* 0x000fe80000100a00 */
[----:B------:R1:W-:Y:S04]  /*15230*/  STL.64 [R1+0x598], R14 ;  /* 0x0005980e01007387 */ /* 0x0003e80000100a00 */
[----:B-1----:R-:W2:Y:S04]  /*15240*/  LDL.LU.64 R14, [R1+0x28f0] ;  /* 0x0028f000010e7983 */ /* 0x002ea80000300a00 */
[----:B------:R-:W2:Y:S01]  /*15250*/  LDL.LU.64 R12, [R1+0x28e8] ;  /* 0x0028e800010c7983 */ /* 0x000ea20000300a00 */
[C---:B----4-:R-:W-:Y:S11]  /*15260*/  HMMA.1688.F32.TF32 R20, R8.reuse, R6, R20 ;  /* 0x000000060814723c */ /* 0x050ff60000081014 */
[----:B------:R-:W-:Y:S11]  /*15270*/  @!UPT UIADD3 URZ, URZ, URZ, URZ ;  /* 0x0000003f3f3ff290 */ /* 0x000ff6000fffe03f */
[----:B------:R-:W-:Y:S01]  /*15280*/  @!UPT UIADD3 URZ, URZ, URZ, URZ ;  /* 0x0000003f3f3ff290 */ /* 0x000fe2000fffe03f */
[----:B------:R-:W-:Y:S04]  /*15290*/  STL.64 [R1+0x5d0], R20 ;  /* 0x0005d01401007387 */ /* 0x000fe80000100a00 */
[----:B------:R1:W-:Y:S04]  /*152a0*/  STL.64 [R1+0x5d8], R22 ;  /* 0x0005d81601007387 */ /* 0x0003e80000100a00 */
[----:B-1----:R-:W2:Y:S02]  /*152b0*/  LDL.LU.64 R22, [R1+0x28e0] ;  /* 0x0028e00001167983 */ /* 0x002ea40000300a00 */
[C---:B--2---:R-:W-:Y:S02]  /*152c0*/  HMMA.1688.F32.TF32 R20, R8.reuse, R22, R12 ;  /* 0x000000160814723c */ /* 0x044fe4000008100c */
[----:B------:R-:W2:Y:S04]  /*152d0*/  LDL.LU.64 R14, [R1+0x28d8] ;  /* 0x0028d800010e7983 */ /* 0x000ea80000300a00 */
[----:B------:R-:W2:Y:S11]  /*152e0*/  LDL.LU.64 R12, [R1+0x28d0] ;  /* 0x0028d000010c7983 */ /* 0x000eb60000300a00 */
[----:B------:R-:W-:Y:S06]  /*152f0*/  @!UPT UIADD3 URZ, URZ, URZ, URZ ;  /* 0x0000003f3f3ff290 */ /* 0x000fec000fffe03f */
[----:B------:R-:W-:Y:S04]  /*15300*/  STL.64 [R1+0x660], R20 ;  /* 0x0006601401007387 */ /* 0x000fe80000100a00 */
[----:B------:R1:W-:Y:S04]  /*15310*/  STL.64 [R1+0x668], R22 ;  /* 0x0006681601007387 */ /* 0x0003e80000100a00 */
[----:B-1----:R-:W2:Y:S02]  /*15320*/  LDL.LU.64 R22, [R1+0x28c8] ;  /* 0x0028c80001167983 */ /* 0x002ea40000300a00 */
[----:B--2---:R-:W-:Y:S02]  /*15330*/  HMMA.1688.F32.TF32 R8, R8, R22, R12 ;  /* 0x000000160808723c */ /* 0x004fe4000008100c */
[----:B------:R-:W2:Y:S04]  /*15340*/  LDL.LU.64 R14, [R1+0x28c0] ;  /* 0x0028c000010e7983 */ /* 0x000ea80000300a00 */
[----:B------:R-:W2:Y:S04]  /*15350*/  LDL.LU.64 R12, [R1+0x28b8] ;  /* 0x0028b800010c7983 */ /* 0x000ea80000300a00 */
[----:B------:R1:W-:Y:S04]  /*15360*/  STL.64 [R1+0x2868], R22 ;  /* 0x0028681601007387 */ /* 0x0003e80000100a00 */
[----:B------:R-:W4:Y:S09]  /*15370*/  LDL.LU R20, [R1+0x1f0] ;  /* 0x0001f00001147983 */ /* 0x000f320000300800 */
[----:B------:R-:W-:Y:S04]  /*15380*/  STL.64 [R1+0x650], R8 ;  /* 0x0006500801007387 */ /* 0x000fe80000100a00 */
[----:B------:R3:W-:Y:S04]  /*15390*/  STL.64 [R1+0x658], R10 ;  /* 0x0006580a01007387 */ /* 0x0007e80000100a00 */
[----:B------:R-:W4:Y:S04]  /*153a0*/  LDL.LU R21, [R1+0x1f4] ;  /* 0x0001f40001157983 */ /* 0x000f280000300800 */
[----:B-1----:R-:W4:Y:S04]  /*153b0*/  LDL.LU R22, [R1+0x1f8] ;  /* 0x0001f80001167983 */ /* 0x002f280000300800 */
[----:B------:R-:W4:Y:S04]  /*153c0*/  LDL.LU R23, [R1+0x1fc] ;  /* 0x0001fc0001177983 */ /* 0x000f280000300800 */
[----:B---3--:R-:W3:Y:S01]  /*153d0*/  LDL.64 R10, [R1+0x78] ;  /* 0x00007800010a7983 */ /* 0x008ee20000100a00 */
[----:B------:R-:W-:-:S02]  /*153e0*/  IMAD.MOV.U32 R4, RZ, RZ, R26 ;  /* 0x000000ffff047224 */ /* 0x000fc400078e001a */
[----:B------:R-:W-:Y:S01]  /*153f0*/  IMAD.MOV.U32 R3, RZ, RZ, R27 ;  /* 0x000000ffff037224 */ /* 0x000fe200078e001b */
[C---:B--2---:R-:W-:Y:S01]  /*15400*/  HMMA.1688.F32.TF32 R16, R12.reuse, R26, R16 ;  /* 0x0000001a0c10723c */ /* 0x044fe20000081010 */
[----:B---3--:R1:W-:Y:S04]  /*15410*/  STL.64 [R1+0x28a0], R10 ;  /* 0x0028a00a01007387 */ /* 0x0083e80000100a00 */
[----:B------:R-:W2:Y:S04]  /*15420*/  LDL.LU R8, [R1+0x1c0] ;  /* 0x0001c00001087983 */ /* 0x000ea80000300800 */
[----:B------:R-:W2:Y:S04]  /*15430*/  LDL.LU R9, [R1+0x1c4] ;  /* 0x0001c40001097983 */ /* 0x000ea80000300800 */
[----:B-1----:R-:W2:Y:S04]  /*15440*/  LDL.LU R10, [R1+0x1c8] ;  /* 0x0001c800010a7983 */ /* 0x002ea80000300800 */
[----:B------:R-:W2:Y:S06]  /*15450*/  LDL.LU R11, [R1+0x1cc] ;  /* 0x0001cc00010b7983 */ /* 0x000eac0000300800 */
[----:B------:R-:W-:Y:S04]  /*15460*/  STL.64 [R1+0x1e0], R16 ;  /* 0x0001e01001007387 */ /* 0x000fe80000100a00 */
[----:B------:R1:W-:Y:S04]  /*15470*/  STL.64 [R1+0x1e8], R18 ;  /* 0x0001e81201007387 */ /* 0x0003e80000100a00 */
[----:B-1----:R-:W2:Y:S04]  /*15480*/  LDL.LU.64 R18, [R1+0x28b0] ;  /* 0x0028b00001127983 */ /* 0x002ea80000300a00 */
[----:B------:R-:W4:Y:S02]  /*15490*/  LDL.LU.64 R26, [R1+0x28a8] ;  /* 0x0028a800011a7983 */ /* 0x000f240000300a00 */
[C---:B----4-:R-:W-:Y:S11]  /*154a0*/  HMMA.1688.F32.TF32 R20, R12.reuse, R26, R20 ;  /* 0x0000001a0c14723c */ /* 0x050ff60000081014 */
[----:B------:R-:W-:Y:S11]  /*154b0*/  @!UPT UIADD3 URZ, URZ, URZ, URZ ;  /* 0x0000003f3f3ff290 */ /* 0x000ff6000fffe03f */
[----:B------:R-:W-:Y:S01]  /*154c0*/  @!UPT UIADD3 URZ, URZ, URZ, URZ ;  /* 0x0000003f3f3ff290 */ /* 0x000fe2000fffe03f */
[----:B------:R1:W-:Y:S04]  /*154d0*/  STL.64 [R1+0x3d0], R20 ;  /* 0x0003d01401007387 */ /* 0x0003e80000100a00 */
[----:B------:R3:W-:Y:S04]  /*154e0*/  STL.64 [R1+0x3d8], R22 ;  /* 0x0003d81601007387 */ /* 0x0007e80000100a00 */
[----:B-1----:R-:W4:Y:S04]  /*154f0*/  LDL.LU R20, [R1+0xc0] ;  /* 0x0000c00001147983 */ /* 0x002f280000300800 */
[----:B------:R-:W4:Y:S04]  /*15500*/  LDL.LU R21, [R1+0xc4] ;  /* 0x0000c40001157983 */ /* 0x000f280000300800 */
[----:B---3--:R-:W3:Y:S04]  /*15510*/  LDL.LU R22, [R1+0xc8] ;  /* 0x0000c80001167983 */ /* 0x008ee80000300800 */
[----:B------:R-:W3:Y:S01]  /*15520*/  LDL.LU R23, [R1+0xcc] ;  /* 0x0000cc0001177983 */ /* 0x000ee20000300800 */
[----:B--2---:R-:W-:Y:S03]  /*15530*/  HMMA.1688.F32.TF32 R8, R12, R18, R8 ;  /* 0x000000120c08723c */ /* 0x004fe60000081008 */
[----:B---3--:R1:W-:Y:S04]  /*15540*/  STL.64 [R1+0x2878], R22 ;  /* 0x0028781601007387 */ /* 0x0083e80000100a00 */
[----:B----4-:R2:W-:Y:S04]  /*15550*/  STL.64 [R1+0x2870], R20 ;  /* 0x0028701401007387 */ /* 0x0105e80000100a00 */
[----:B-1----:R-:W3:Y:S01]  /*15560*/  LDL.64 R22, [R1+0xb8] ;  /* 0x0000b80001167983 */ /* 0x002ee20000100a00 */
[----:B------:R-:W-:-:S03]  /*15570*/  IMAD.MOV.U32 R5, RZ, RZ, R19 ;  /* 0x000000ffff057224 */ /* 0x000fc600078e0013 */
[----:B---3--:R1:W-:Y:S04]  /*15580*/  STL.64 [R1+0x2890], R22 ;  /* 0x0028901601007387 */ /* 0x0083e80000100a00 */
[----:B--2---:R-:W2:Y:S04]  /*15590*/  LDL.LU R20, [R1+0x150] ;  /* 0x0001500001147983 */ /* 0x004ea80000300800 */
[----:B------:R-:W2:Y:S04]  /*155a0*/  LDL.LU R21, [R1+0x154] ;  /* 0x0001540001157983 */ /* 0x000ea80000300800 */
[----:B-1----:R-:W2:Y:S04]  /*155b0*/  LDL.LU R22, [R1+0x158] ;  /* 0x0001580001167983 */ /* 0x002ea80000300800 */
[----:B------:R-:W2:Y:S04]  /*155c0*/  LDL.LU R23, [R1+0x15c] ;  /* 0x00015c0001177983 */ /* 0x000ea80000300800 */
[----:B------:R1:W-:Y:S04]  /*155d0*/  STL.64 [R1+0x2840], R26 ;  /* 0x0028401a01007387 */ /* 0x0003e80000100a00 */
[----:B------:R-:W3:Y:S04]  /*155e0*/  LDL.LU R24, [R1+0xd0] ;  /* 0x0000d00001187983 */ /* 0x000ee80000300800 */
[----:B------:R-:W3:Y:S04]  /*155f0*/  LDL.LU R25, [R1+0xd4] ;  /* 0x0000d40001197983 */ /* 0x000ee80000300800 */
[----:B-1----:R-:W3:Y:S04]  /*15600*/  LDL.LU R26, [R1+0xd8] ;  /* 0x0000d800011a7983 */ /* 0x002ee80000300800 */
[----:B------:R-:W3:Y:S04]  /*15610*/  LDL.LU R27, [R1+0xdc] ;  /* 0x0000dc00011b7983 */ /* 0x000ee80000300800 */
[----:B------:R1:W-:Y:S04]  /*15620*/  STL.64 [R1+0x450], R8 ;  /* 0x0004500801007387 */ /* 0x0003e80000100a00 */
[----:B------:R4:W-:Y:S01]  /*15630*/  STL.64 [R1+0x458], R10 ;  /* 0x0004580a01007387 */ /* 0x0009e20000100a00 */
[----:B-1----:R-:W-:-:S03]  /*15640*/  IMAD.MOV.U32 R8, RZ, RZ, R18 ;  /* 0x000000ffff087224 */ /* 0x002fc600078e0012 */
[----:B----4-:R-:W4:Y:S04]  /*15650*/  LDL.LU.64 R10, [R1+0x28a0] ;  /* 0x0028a000010a7983 */ /* 0x010f280000300a00 */
[----:B------:R-:W2:Y:S02]  /*15660*/  LDL.LU.64 R18, [R1+0x2898] ;  /* 0x0028980001127983 */ /* 0x000ea40000300a00 */
[C---:B--2---:R-:W-:Y:S02]  /*15670*/  HMMA.1688.F32.TF32 R16, R12.reuse, R18, R20 ;  /* 0x000000120c10723c */ /* 0x044fe40000081014 */
[----:B------:R-:W2:Y:S11]  /*15680*/  LDL.LU.64 R22, [R1+0x2890] ;  /* 0x0028900001167983 */ /* 0x000eb60000300a00 */
[----:B------:R-:W-:Y:S10]  /*15690*/  @!UPT UIADD3 URZ, URZ, URZ, URZ ;  /* 0x0000003f3f3ff290 */ /* 0x000ff4000fffe03f */
[----:B------:R-:W-:Y:S04]  /*156a0*/  STL.64 [R1+0x4d0], R16 ;  /* 0x0004d01001007387 */ /* 0x000fe80000100a00 */
[----:B------:R1:W-:Y:S04]  /*156b0*/  STL.64 [R1+0x4d8], R18 ;  /* 0x0004d81201007387 */ /* 0x0003e80000100a00 */
[----:B-1----:R-:W4:Y:S04]  /*156c0*/  LDL.LU.64 R18, [R1+0x2888] ;  /* 0x0028880001127983 */ /* 0x002f280000300a00 */
[----:B------:R-:W4:Y:S01]  /*156d0*/  LDL.LU.64 R16, [R1+0x2880] ;  /* 0x0028800001107983 */ /* 0x000f220000300a00 */
[----:B---3--:R-:W-:Y:S01]  /*156e0*/  HMMA.1688.F32.TF32 R24, R12, R6, R24 ;  /* 0x000000060c18723c */ /* 0x008fe20000081018 */
[----:B--2---:R-:W-:-:S07]  /*156f0*/  IMAD.MOV.U32 R9, RZ, RZ, R23 ;  /* 0x000000ffff097224 */ /* 0x004fce00078e0017 */
[----:B----4-:R-:W-:Y:S11]  /*15700*/  HMMA.1688.F32.TF32 R16, R12, R22, R16 ;  /* 0x000000160c10723c */ /* 0x010ff60000081010 */
[----:B------:R-:W-:Y:S11]  /*15710*/  @!UPT UIADD3 URZ, URZ, URZ, URZ ;  /* 0x0000003f3f3ff290 */ /* 0x000ff6000fffe03f */
[----:B------:R-:W-:Y:S01]  /*15720*/  @!UPT UIADD3 URZ, URZ, URZ, URZ ;  /* 0x0000003f3f3ff290 */ /* 0x000fe2000fffe03f */
[----:B------:R1:W-:Y:S04]  /*15730*/  STL.64 [R1+0x530], R16 ;  /* 0x0005301001007387 */ /* 0x0003e80000100a00 */
[----:B------:R-:W-:Y:S01]  /*15740*/  STL.64 [R1+0x538], R18 ;  /* 0x0005381201007387 */ /* 0x000fe20000100a00 */
[----:B-1----:R-:W-:-:S03]  /*15750*/  IMAD.MOV.U32 R16, RZ, RZ, R22 ;  /* 0x000000ffff107224 */ /* 0x002fc600078e0016 */
[----:B------:R-:W2:Y:S04]  /*15760*/  LDL.LU.64 R22, [R1+0x2878] ;  /* 0x0028780001167983 */ /* 0x000ea80000300a00 */
[----:B------:R-:W2:Y:S04]  /*15770*/  LDL.LU.64 R20, [R1+0x2870] ;  /* 0x0028700001147983 */ /* 0x000ea80000300a00 */
[----:B------:R1:W-:Y:S04]  /*15780*/  STL.64 [R1+0x27f0], R6 ;  /* 0x0027f00601007387 */ /* 0x0003e80000100a00 */
[----:B------:R-:W-:Y:S04]  /*15790*/  STL.64 [R1+0x580], R24 ;  /* 0x0005801801007387 */ /* 0x000fe80000100a00 */
[----:B------:R-:W-:Y:S01]  /*157a0*/  STL.64 [R1+0x588], R26 ;  /* 0x0005881a01007387 */ /* 0x000fe20000100a00 */
[----:B-1----:R-:W-:-:S02]  /*157b0*/  IMAD.MOV.U32 R6, RZ, RZ, R16 ;  /* 0x000000ffff067224 */ /* 0x002fc400078e0010 */
[----:B------:R-:W-:-:S05]  /*157c0*/  IMAD.MOV.U32 R7, RZ, RZ, R9 ;  /* 0x000000ffff077224 */ /* 0x000fca00078e0009 */
[----:B------:R1:W-:Y:S04]  /*157d0*/  STL.64 [R1+0x2808], R6 ;  /* 0x0028080601007387 */ /* 0x0003e80000100a00 */
[----:B-1----:R-:W3:Y:S01]  /*157e0*/  LDL.64 R6, [R1+0x28] ;  /* 0x0000280001067983 */ /* 0x002ee20000100a00 */
[----:B------:R-:W-:-:S03]  /*157f0*/  IMAD.MOV.U32 R26, RZ, RZ, R4 ;  /* 0x000000ffff1a7224 */ /* 0x000fc600078e0004 */
[----:B---3--:R1:W-:Y:S02]  /*15800*/  STL.64 [R1+0x2820], R6 ;  /* 0x0028200601007387 */ /* 0x0083e40000100a00 */
[----:B-1----:R-:W-:Y:S02]  /*15810*/  IMAD.MOV.U32 R6, RZ, RZ, R8 ;  /* 0x000000ffff067224 */ /* 0x002fe400078e0008 */
[----:B------:R-:W-:-:S05]  /*15820*/  IMAD.MOV.U32 R7, RZ, RZ, R5 ;  /* 0x000000ffff077224 */ /* 0x000fca00078e0005 */
[----:B------:R1:W-:Y:S04]  /*15830*/  STL.64 [R1+0x2838], R6 ;  /* 0x0028380601007387 */ /* 0x0003e80000100a00 */
[----:B------:R-:W3:Y:S04]  /*15840*/  LDL.LU R4, [R1+0x230] ;  /* 0x0002300001047983 */ /* 0x000ee80000300800 */
[----:B------:R-:W3:Y:S04]  /*15850*/  LDL.LU R5, [R1+0x234] ;  /* 0x0002340001057983 */ /* 0x000ee80000300800 */
[----:B-1----:R-:W4:Y:S04]  /*15860*/  LDL.LU R6, [R1+0x238] ;  /* 0x0002380001067983 */ /* 0x002f280000300800 */
[----:B------:R-:W4:Y:S01]  /*15870*/  LDL.LU R7, [R1+0x23c] ;  /* 0x00023c0001077983 */ /* 0x000f220000300800 */
[----:B--2---:R-:W-:Y:S03]  /*15880*/  HMMA.1688.F32.TF32 R20, R12, R10, R20 ;  /* 0x0000000a0c14723c */ /* 0x004fe60000081014 */
[----:B------:R-:W2:Y:S04]  /*15890*/  LDL.LU R16, [R1+0x90] ;  /* 0x0000900001107983 */ /* 0x000ea80000300800 */
[----:B------:R-:W2:Y:S04]  /*158a0*/  LDL.LU R17, [R1+0x94] ;  /* 0x0000940001117983 */ /* 0x000ea80000300800 */
[----:B------:R-:W2:Y:S04]  /*158b0*/  LDL.LU R18, [R1+0x98] ;  /* 0x0000980001127983 */ /* 0x000ea80000300800 */
[----:B------:R-:W2:Y:S04]  /*158c0*/  LDL.LU R19, [R1+0x9c] ;  /* 0x00009c0001137983 */ /* 0x000ea80000300800 */
[----:B----4-:R-:W-:Y:S04]  /*158d0*/  STL.64 [R1+0x2850], R6 ;  /* 0x0028500601007387 */ /* 0x010fe80000100a00 */
[----:B---3--:R1:W-:Y:S04]  /*158e0*/  STL.64 [R1+0x2848], R4 ;  /* 0x0028480401007387 */ /* 0x0083e80000100a00 */
[----:B-1----:R-:W3:Y:S04]  /*158f0*/  LDL.LU R4, [R1+0x240] ;  /* 0x0002400001047983 */ /* 0x002ee80000300800 */
[----:B------:R-:W3:Y:S04]  /*15900*/  LDL.LU R5, [R1+0x244] ;  /* 0x0002440001057983 */ /* 0x000ee80000300800 */
[----:B------:R-:W3:Y:S04]  /*15910*/  LDL.LU R6, [R1+0x248] ;  /* 0x0002480001067983 */ /* 0x000ee80000300800 */
[----:B------:R-:W3:Y:S04]  /*15920*/  LDL.LU R7, [R1+0x24c] ;  /* 0x00024c0001077983 */ /* 0x000ee80000300800 */
[----:B------:R-:W-:Y:S04]  /*15930*/  STL.64 [R1+0x600], R20 ;  /* 0x0006001401007387 */ /* 0x000fe80000100a00 */
[----:B------:R1:W-:Y:S01]  /*15940*/  STL.64 [R1+0x608], R22 ;  /* 0x0006081601007387 */ /* 0x0003e20000100a00 */
[----:B------:R-:W-:-:S03]  /*15950*/  IMAD.MOV.U32 R27, RZ, RZ, R3 ;  /* 0x000000ffff1b7224 */ /* 0x000fc600078e0003 */
[----:B------:R-:W-:Y:S04]  /*15960*/  LDS R20, [R2+0x42380] ;  /* 0x0423800002147984 */ /* 0x000fe80000000800 */
[----:B------:R-:W-:Y:S04]  /*15970*/  LDS R21, [R0+0x42380] ;  /* 0x0423800000157984 */ /* 0x000fe80000000800 */
[----:B-1----:R-:W2:Y:S04]  /*15980*/  LDL.LU.64 R22, [R1+0x2868] ;  /* 0x0028680001167983 */ /* 0x002ea80000300a00 */
[----:B------:R1:W-:Y:S04]  /*15990*/  STL.64 [R1+0x27e8], R10 ;  /* 0x0027e80a01007387 */ /* 0x0003e80000100a00 */
[----:B------:R-:W4:Y:S04]  /*159a0*/  LDL.LU R8, [R1+0x80] ;  /* 0x0000800001087983 */ /* 0x000f280000300800 */
[----:B------:R-:W4:Y:S04]  /*159b0*/  LDL.LU R9, [R1+0x84] ;  /* 0x0000840001097983 */ /* 0x000f280000300800 */
[----:B-1----:R-:W2:Y:S04]  /*159c0*/  LDL.LU R10, [R1+0x88] ;  /* 0x00008800010a7983 */ /* 0x002ea80000300800 */
[----:B------:R-:W2:Y:S04]  /*159d0*/  LDL.LU R11, [R1+0x8c] ;  /* 0x00008c00010b7983 */ /* 0x000ea80000300800 */
[----:B--2---:R-:W-:Y:S04]  /*159e0*/  STL.64 [R1+0x2800], R10 ;  /* 0x0028000a01007387 */ /* 0x004fe80000100a00 */
[----:B----4-:R1:W-:Y:S04]  /*159f0*/  STL.64 [R1+0x27f8], R8 ;  /* 0x0027f80801007387 */ /* 0x0103e80000100a00 */
[----:B-1----:R-:W2:Y:S04]  /*15a00*/  LDL.LU R8, [R1+0x120] ;  /* 0x0001200001087983 */ /* 0x002ea80000300800 */
[----:B------:R-:W2:Y:S04]  /*15a10*/  LDL.LU R9, [R1+0x124] ;  /* 0x0001240001097983 */ /* 0x000ea80000300800 */
[----:B------:R-:W4:Y:S04]  /*15a20*/  LDL.LU R10, [R1+0x128] ;  /* 0x00012800010a7983 */ /* 0x000f280000300800 */
[----:B------:R-:W4:Y:S04]  /*15a30*/  LDL.LU R11, [R1+0x12c] ;  /* 0x00012c00010b7983 */ /* 0x000f280000300800 */
[----:B----4-:R-:W-:Y:S04]  /*15a40*/  STL.64 [R1+0x2818], R10 ;  /* 0x0028180a01007387 */ /* 0x010fe80000100a00 */
[----:B--2---:R1:W-:Y:S04]  /*15a50*/  STL.64 [R1+0x2810], R8 ;  /* 0x0028100801007387 */ /* 0x0043e80000100a00 */
[----:B-1----:R-:W2:Y:S04]  /*15a60*/  LDL.LU R8, [R1+0x130] ;  /* 0x0001300001087983 */ /* 0x002ea80000300800 */
[----:B------:R-:W2:Y:S04]  /*15a70*/  LDL.LU R9, [R1+0x134] ;  /* 0x0001340001097983 */ /* 0x000ea80000300800 */
[----:B------:R-:W4:Y:S04]  /*15a80*/  LDL.LU R10, [R1+0x138] ;  /* 0x00013800010a7983 */ /* 0x000f280000300800 */
[----:B------:R-:W4:Y:S01]  /*15a90*/  LDL.LU R11, [R1+0x13c] ;  /* 0x00013c00010b7983 */ /* 0x000f220000300800 */
[----:B------:R-:W-:Y:S03]  /*15aa0*/  HMMA.1688.F32.TF32 R12, R12, R22, R16 ;  /* 0x000000160c0c723c */ /* 0x000fe60000081010 */
[----:B----4-:R-:W-:Y:S04]  /*15ab0*/  STL.64 [R1+0x2830], R10 ;  /* 0x0028300a01007387 */ /* 0x010fe80000100a00 */
[----:B--2---:R1:W-:Y:S04]  /*15ac0*/  STL.64 [R1+0x2828], R8 ;  /* 0x0028280801007387 */ /* 0x0043e80000100a00 */
[----:B-1----:R-:W2:Y:S04]  /*15ad0*/  LDL.LU R8, [R1+0x220] ;  /* 0x0002200001087983 */ /* 0x002ea80000300800 */
[----:B------:R-:W2:Y:S04]  /*15ae0*/  LDL.LU R9, [R1+0x224] ;  /* 0x0002240001097983 */ /* 0x000ea80000300800 */
[----:B------:R-:W2:Y:S04]  /*15af0*/  LDL.LU R10, [R1+0x228] ;  /* 0x00022800010a7983 */ /* 0x000ea80000300800 */
[----:B------:R-:W2:Y:S04]  /*15b00*/  LDL.LU R11, [R1+0x22c] ;  /* 0x00022c00010b7983 */ /* 0x000ea80000300800 */
[----:B------:R-:W3:Y:S04]  /*15b10*/  LDL.LU.64 R18, [R1+0x2860] ;  /* 0x0028600001127983 */ /* 0x000ee80000300a00 */
[----:B------:R-:W3:Y:S04]  /*15b20*/  LDL.LU.64 R16, [R1+0x2858] ;  /* 0x0028580001107983 */ /* 0x000ee80000300a00 */
[----:B------:R1:W-:Y:S04]  /*15b30*/  STL.64 [R1+0x5f0], R12 ;  /* 0x0005f00c01007387 */ /* 0x0003e80000100a00 */
[----:B------:R4:W-:Y:S04]  /*15b40*/  STL.64 [R1+0x5f8], R14 ;  /* 0x0005f80e01007387 */ /* 0x0009e80000100a00 */
[----:B-1----:R-:W2:Y:S04]  /*15b50*/  LDL.LU R12, [R1+0x10] ;  /* 0x00001000010c7983 */ /* 0x002ea80000300800 */
[----:B------:R-:W2:Y:S04]  /*15b60*/  LDL.LU R13, [R1+0x14] ;  /* 0x00001400010d7983 */ /* 0x000ea80000300800 */
[----:B----4-:R-:W4:Y:S04]  /*15b70*/  LDL.LU R14, [R1+0x18] ;  /* 0x00001800010e7983 */ /* 0x010f280000300800 */
[----:B------:R-:W4:Y:S01]  /*15b80*/  LDL.LU R15, [R1+0x1c] ;  /* 0x00001c00010f7983 */ /* 0x000f220000300800 */
[C---:B---3--:R-:W-:Y:S03]  /*15b90*/  HMMA.1688.F32.TF32 R24, R16.reuse, R26, R4 ;  /* 0x0000001a1018723c */ /* 0x048fe60000081004 */
[----:B------:R-:W3:Y:S04]  /*15ba0*/  LDL.LU.64 R6, [R1+0x2850] ;  /* 0x0028500001067983 */ /* 0x000ee80000300a00 */
[----:B------:R-:W3:Y:S11]  /*15bb0*/  LDL.LU.64 R4, [R1+0x2848] ;  /* 0x0028480001047983 */ /* 0x000ef60000300a00 */
[----:B------:R-:W-:Y:S05]  /*15bc0*/  @!UPT UIADD3 URZ, URZ, URZ, URZ ;  /* 0x0000003f3f3ff290 */ /* 0x000fea000fffe03f */
[----:B------:R-:W-:Y:S04]  /*15bd0*/  STL.64 [R1+0x170], R24 ;  /* 0x0001701801007387 */ /* 0x000fe80000100a00 */
[----:B------:R1:W-:Y:S04]  /*15be0*/  STL.64 [R1+0x178], R26 ;  /* 0x0001781a01007387 */ /* 0x0003e80000100a00 */
[----:B-1----:R-:W3:Y:S02]  /*15bf0*/  LDL.LU.64 R26, [R1+0x2840] ;  /* 0x00284000011a7983 */ /* 0x002ee40000300a00 */
[C---:B---3--:R-:W-:Y:S11]  /*15c00*/  HMMA.1688.F32.TF32 R4, R16.reuse, R26, R4 ;  /* 0x0000001a1004723c */ /* 0x048ff60000081004 */
[----:B------:R-:W-:Y:S11]  /*15c10*/  @!UPT UIADD3 URZ, URZ, URZ, URZ ;  /* 0x0000003f3f3ff290 */ /* 0x000ff6000fffe03f */
[----:B------:R-:W-:Y:S01]  /*15c20*/  @!UPT UIADD3 URZ, URZ, URZ, URZ ;  /* 0x0000003f3f3ff290 */ /* 0x000fe2000fffe03f */
[----:B------:R-:W-:Y:S04]  /*15c30*/  STL.64 [R1+0x160], R4 ;  /* 0x0001600401007387 */ /* 0x000fe80000100a00 */
[----:B------:R1:W-:Y:S04]  /*15c40*/  STL.64 [R1+0x168], R6 ;  /* 0x0001680601007387 */ /* 0x0003e80000100a00 */
[----:B-1----:R-:W2:Y:S04]  /*15c50*/  LDL.LU.64 R6, [R1+0x2838] ;  /* 0x0028380001067983 */ /* 0x002ea80000300a00 */
[----:B------:R-:W-:Y:S01]  /*15c60*/  STL [R1+0x27d4], R27 ;  /* 0x0027d41b01007387 */ /* 0x000fe20000100800 */
[C---:B--2---:R-:W-:Y:S03]  /*15c70*/  HMMA.1688.F32.TF32 R4, R16.reuse, R6, R8 ;  /* 0x000000061004723c */ /* 0x044fe60000081008 */
[----:B------:R-:W2:Y:S04]  /*15c80*/  LDL.LU.64 R10, [R1+0x2830] ;  /* 0x00283000010a7983 */ /* 0x000ea80000300a00 */
[----:B------:R-:W2:Y:S11]  /*15c90*/  LDL.LU.64 R8, [R1+0x2828] ;  /* 0x0028280001087983 */ /* 0x000eb60000300a00 */
[----:B------:R-:W-:Y:S05]  /*15ca0*/  @!UPT UIADD3 URZ, URZ, URZ, URZ ;  /* 0x0000003f3f3ff290 */ /* 0x000fea000fffe03f */
[----:B------:R-:W-:Y:S04]  /*15cb0*/  STL.64 [R1+0x380], R4 ;  /* 0x0003800401007387 */ /* 0x000fe80000100a00 */
[----:B------:R1:W-:Y:S04]  /*15cc0*/  STL.64 [R1+0x388], R6 ;  /* 0x0003880601007387 */ /* 0x0003e80000100a00 */
[----:B-1----:R-:W2:Y:S02]  /*15cd0*/  LDL.LU.64 R6, [R1+0x2820] ;  /* 0x0028200001067983 */ /* 0x002ea40000300a00 */
        /* <DEDUP_REMOVED lines=9> */
[C---:B--2---:R-:W-:Y:S02]  /*15d70*/  HMMA.1688.F32.TF32 R4, R16.reuse, R6, R8 ;  /* 0x000000061004723c */ /* 0x044fe40000081008 */
[----:B------:R-:W2:Y:S04]  /*15d80*/  LDL.LU.64 R10, [R1+0x2800] ;  /* 0x00280000010a7983 */ /* 0x000ea80000300a00 */
[----:B------:R-:W2:Y:S11]  /*15d90*/  LDL.LU.64 R8, [R1+0x27f8] ;  /* 0x0027f80001087983 */ /* 0x000eb60000300a00 */
[----:B------:R-:W-:Y:S06]  /*15da0*/  @!UPT UIADD3 URZ, URZ, URZ, URZ ;  /* 0x0000003f3f3ff290 */ /* 0x000fec000fffe03f */
[----:B------:R-:W-:Y:S04]  /*15db0*/  STL.64 [R1+0x440], R4 ;  /* 0x0004400401007387 */ /* 0x000fe80000100a00 */
[----:B------:R1:W-:Y:S04]  /*15dc0*/  STL.64 [R1+0x448], R6 ;  /* 0x0004480601007387 */ /* 0x0003e80000100a00 */
[----:B-1----:R-:W2:Y:S02]  /*15dd0*/  LDL.LU.64 R6, [R1+0x27f0] ;  /* 0x0027f00001067983 */ /* 0x002ea40000300a00 */
[C---:B--2---:R-:W-:Y:S02]  /*15de0*/  HMMA.1688.F32.TF32 R4, R16.reuse, R6, R8 ;  /* 0x000000061004723c */ /* 0x044fe40000081008 */
[----:B------:R-:W4:Y:S11]  /*15df0*/  LDL.LU.64 R10, [R1+0x27e8] ;  /* 0x0027e800010a7983 */ /* 0x000f360000300a00 */
[----:B------:R-:W-:Y:S10]  /*15e00*/  @!UPT UIADD3 URZ, URZ, URZ, URZ ;  /* 0x0000003f3f3ff290 */ /* 0x000ff4000fffe03f */
[----:B------:R-:W-:Y:S04]  /*15e10*/  STL.64 [R1+0x4b0], R4 ;  /* 0x0004b00401007387 */ /* 0x000fe80000100a00 */
[----:B------:R1:W-:Y:S04]  /*15e20*/  STL.64 [R1+0x4b8], R6 ;  /* 0x0004b80601007387 */ /* 0x0003e80000100a00 */
[----:B-1----:R-:W2:Y:S04]  /*15e30*/  LDL.LU.64 R6, [R1+0x27e0] ;  /* 0x0027e00001067983 */ /* 0x002ea80000300a00 */
[----:B------:R-:W2:Y:S01]  /*15e40*/  LDL.LU.64 R4, [R1+0x27d8] ;  /* 0x0027d80001047983 */ /* 0x000ea20000300a00 */
[----:B----4-:R-:W-:Y:S01]  /*15e50*/  HMMA.1688.F32.TF32 R12, R16, R10, R12 ;  /* 0x0000000a100c723c */ /* 0x010fe2000008100c */
[----:B------:R-:W-:-:S02]  /*15e60*/  IMAD.MOV.U32 R28, RZ, RZ, R10 ;  /* 0x000000ffff1c7224 */ /* 0x000fc400078e000a */
[----:B------:R-:W-:-:S05]  /*15e70*/  IMAD.MOV.U32 R3, RZ, RZ, R11 ;  /* 0x000000ffff037224 */ /* 0x000fca00078e000b */
[----:B--2---:R-:W-:Y:S11]  /*15e80*/  HMMA.1688.F32.TF32 R8, R16, R22, R4 ;  /* 0x000000161008723c */ /* 0x004ff60000081004 */
[----:B------:R-:W-:Y:S04]  /*15e90*/  @!UPT UIADD3 URZ, URZ, URZ, URZ ;  /* 0x0000003f3f3ff290 */ /* 0x000fe8000fffe03f */
[----:B------:R-:W-:Y:S04]  /*15ea0*/  STL.64 [R1+0x5c0], R12 ;  /* 0x0005c00c01007387 */ /* 0x000fe80000100a00 */
[----:B------:R-:W-:Y:S04]  /*15eb0*/  STL.64 [R1+0x5c8], R14 ;  /* 0x0005c80e01007387 */ /* 0x000fe80000100a00 */
[----:B------:R-:W2:Y:S04]  /*15ec0*/  LDL.64 R18, [R1+0x58] ;  /* 0x0000580001127983 */ /* 0x000ea80000100a00 */
[----:B------:R-:W-:Y:S04]  /*15ed0*/  LDS R14, [R2+0x43300] ;  /* 0x04330000020e7984 */ /* 0x000fe80000000800 */
[----:B------:R-:W-:Y:S04]  /*15ee0*/  LDS R15, [R0+0x43300] ;  /* 0x04330000000f7984 */ /* 0x000fe80000000800 */
[----:B------:R-:W-:Y:S04]  /*15ef0*/  LDS R12, [R2+0x42300] ;  /* 0x04230000020c7984 */ /* 0x000fe80000000800 */
[----:B------:R-:W-:Y:S04]  /*15f00*/  STL.64 [R1+0x5b0], R8 ;  /* 0x0005b00801007387 */ /* 0x000fe80000100a00 */
[----:B------:R-:W-:Y:S04]  /*15f10*/  STL.64 [R1+0x5b8], R10 ;  /* 0x0005b80a01007387 */ /* 0x000fe80000100a00 */
[----:B------:R-:W-:Y:S04]  /*15f20*/  LDS R10, [R2+0x43280] ;  /* 0x04328000020a7984 */ /* 0x000fe80000000800 */
[----:B------:R-:W1:Y:S04]  /*15f30*/  LDS R11, [R0+0x43280] ;  /* 0x04328000000b7984 */ /* 0x000e680000000800 */
[----:B------:R-:W-:Y:S04]  /*15f40*/  LDS R8, [R2+0x42280] ;  /* 0x0422800002087984 */ /* 0x000fe80000000800 */
[----:B------:R-:W3:Y:S04]  /*15f50*/  LDS R9, [R0+0x42280] ;  /* 0x0422800000097984 */ /* 0x000ee80000000800 */
[----:B------:R-:W4:Y:S04]  /*15f60*/  LDS R13, [R0+0x42300] ;  /* 0x04230000000d7984 */ /* 0x000f280000000800 */
[----:B------:R-:W-:Y:S04]  /*15f70*/  LDS R22, [R2+0x43380] ;  /* 0x0433800002167984 */ /* 0x000fe80000000800 */
[----:B------:R-:W4:Y:S04]  /*15f80*/  LDS R23, [R0+0x43380] ;  /* 0x0433800000177984 */ /* 0x000f280000000800 */
[----:B------:R-:W-:Y:S04]  /*15f90*/  LDS R4, [R2+0x42200] ;  /* 0x0422000002047984 */ /* 0x000fe80000000800 */
[----:B------:R-:W-:Y:S04]  /*15fa0*/  LDS R6, [R2+0x43200] ;  /* 0x0432000002067984 */ /* 0x000fe80000000800 */
[----:B------:R-:W-:Y:S04]  /*15fb0*/  LDS R5, [R0+0x42200] ;  /* 0x0422000000057984 */ /* 0x000fe80000000800 */
[----:B------:R-:W2:Y:S04]  /*15fc0*/  LDS R7, [R0+0x43200] ;  /* 0x0432000000077984 */ /* 0x000ea80000000800 */
[----:B-1----:R-:W-:Y:S04]  /*15fd0*/  STL.64 [R1+0x2770], R10 ;  /* 0x0027700a01007387 */ /* 0x002fe80000100a00 */
[----:B---3--:R1:W-:Y:S04]  /*15fe0*/  STL.64 [R1+0x2768], R8 ;  /* 0x0027680801007387 */ /* 0x0083e80000100a00 */
[----:B-1----:R-:W3:Y:S04]  /*15ff0*/  LDL.LU R8, [R1+0x2e0] ;  /* 0x0002e00001087983 */ /* 0x002ee80000300800 */
[----:B------:R-:W3:Y:S04]  /*16000*/  LDL.LU R9, [R1+0x2e4] ;  /* 0x0002e40001097983 */ /* 0x000ee80000300800 */
[----:B------:R-:W3:Y:S04]  /*16010*/  LDL.LU R10, [R1+0x2e8] ;  /* 0x0002e800010a7983 */ /* 0x000ee80000300800 */
[----:B------:R-:W3:Y:S04]  /*16020*/  LDL.LU R11, [R1+0x2ec] ;  /* 0x0002ec00010b7983 */ /* 0x000ee80000300800 */
[----:B------:R-:W-:Y:S04]  /*16030*/  STL.64 [R1+0x26d0], R14 ;  /* 0x0026d00e01007387 */ /* 0x000fe80000100a00 */
[----:B----4-:R-:W-:Y:S04]  /*16040*/  STL.64 [R1+0x26c8], R12 ;  /* 0x0026c80c01007387 */ /* 0x010fe80000100a00 */
[----:B------:R1:W-:Y:S04]  /*16050*/  STL.64 [R1+0x2688], R22 ;  /* 0x0026881601007387 */ /* 0x0003e80000100a00 */
[----:B------:R-:W-:Y:S04]  /*16060*/  STL.64 [R1+0x2680], R20 ;  /* 0x0026801401007387 */ /* 0x000fe80000100a00 */
[----:B-1----:R-:W4:Y:S01]  /*16070*/  LDL.LU.64 R22, [R1+0x68] ;  /* 0x0000680001167983 */ /* 0x002f220000300a00 */
[----:B--2---:R-:W-:-:S02]  /*16080*/  IMAD.MOV.U32 R25, RZ, RZ, R18 ;  /* 0x000000ffff197224 */ /* 0x004fc400078e0012 */
[----:B------:R-:W-:Y:S01]  /*16090*/  IMAD.MOV.U32 R24, RZ, RZ, R19 ;  /* 0x000000ffff187224 */ /* 0x000fe200078e0013 */
[----:B---3--:R-:W-:Y:S01]  /*160a0*/  HMMA.1688.F32.TF32 R8, R4, R18, R8 ;  /* 0x000000120408723c */ /* 0x008fe20000081008 */
[----:B----4-:R-:W-:Y:S11]  /*160b0*/  STL.64 [R1+0x2788], R22 ;  /* 0x0027881601007387 */ /* 0x010ff60000100a00 */
[----:B------:R-:W-:Y:S11]  /*160c0*/  @!UPT UIADD3 URZ, URZ, URZ, URZ ;  /* 0x0000003f3f3ff290 */ /* 0x000ff6000fffe03f */
[----:B------:R-:W-:Y:S04]  /*160d0*/  STL.64 [R1+0x130], R8 ;  /* 0x0001300801007387 */ /* 0x000fe80000100a00 */
[----:B------:R-:W-:Y:S04]  /*160e0*/  STL.64 [R1+0x138], R10 ;  /* 0x0001380a01007387 */ /* 0x000fe80000100a00 */
[----:B------:R-:W2:Y:S04]  /*160f0*/  LDL R18, [R1+0x38] ;  /* 0x0000380001127983 */ /* 0x000ea80000100800 */
[----:B------:R-:W2:Y:S04]  /*16100*/  LDL R19, [R1+0x3c] ;  /* 0x00003c0001137983 */ /* 0x000ea80000100800 */
[----:B--2---:R1:W-:Y:S04]  /*16110*/  STL.64 [R1+0x27c8], R18 ;  /* 0x0027c81201007387 */ /* 0x0043e80000100a00 */
[----:B------:R-:W2:Y:S04]  /*16120*/  LDL.LU R16, [R1+0x2d0] ;  /* 0x0002d00001107983 */ /* 0x000ea80000300800 */
[----:B------:R-:W2:Y:S04]  /*16130*/  LDL.LU R17, [R1+0x2d4] ;  /* 0x0002d40001117983 */ /* 0x000ea80000300800 */
[----:B-1----:R-:W2:Y:S04]  /*16140*/  LDL.LU R18, [R1+0x2d8] ;  /* 0x0002d80001127983 */ /* 0x002ea80000300800 */
[----:B------:R-:W2:Y:S04]  /*16150*/  LDL.LU R19, [R1+0x2dc] ;  /* 0x0002dc0001137983 */ /* 0x000ea80000300800 */
[----:B------:R-:W3:Y:S04]  /*16160*/  LDL.LU R12, [R1+0x2c0] ;  /* 0x0002c000010c7983 */ /* 0x000ee80000300800 */
[----:B------:R-:W3:Y:S04]  /*16170*/  LDL.LU R13, [R1+0x2c4] ;  /* 0x0002c400010d7983 */ /* 0x000ee80000300800 */
[----:B------:R-:W3:Y:S04]  /*16180*/  LDL.LU R14, [R1+0x2c8] ;  /* 0x0002c800010e7983 */ /* 0x000ee80000300800 */
[----:B------:R-:W3:Y:S04]  /*16190*/  LDL.LU R15, [R1+0x2cc] ;  /* 0x0002cc00010f7983 */ /* 0x000ee80000300800 */
[----:B------:R-:W4:Y:S04]  /*161a0*/  LDL.LU R8, [R1+0x290] ;  /* 0x0002900001087983 */ /* 0x000f280000300800 */
[----:B------:R-:W4:Y:S04]  /*161b0*/  LDL.LU R9, [R1+0x294] ;  /* 0x0002940001097983 */ /* 0x000f280000300800 */
[----:B------:R-:W2:Y:S04]  /*161c0*/  LDL.LU R10, [R1+0x298] ;  /* 0x00029800010a7983 */ /* 0x000ea80000300800 */
[----:B------:R-:W2:Y:S04]  /*161d0*/  LDL.LU R11, [R1+0x29c] ;  /* 0x00029c00010b7983 */ /* 0x000ea80000300800 */
[----:B------:R-:W2:Y:S04]  /*161e0*/  LDL.LU R20, [R1+0x2a0] ;  /* 0x0002a00001147983 */ /* 0x000ea80000300800 */
[----:B------:R-:W2:Y:S04]  /*161f0*/  LDL.LU R21, [R1+0x2a4] ;  /* 0x0002a40001157983 */ /* 0x000ea80000300800 */
[----:B------:R-:W2:Y:S04]  /*16200*/  LDL.LU R22, [R1+0x2a8] ;  /* 0x0002a80001167983 */ /* 0x000ea80000300800 */
[----:B------:R-:W2:Y:S04]  /*16210*/  LDL.LU R23, [R1+0x2ac] ;  /* 0x0002ac0001177983 */ /* 0x000ea80000300800 */
[----:B--2---:R1:W-:Y:S04]  /*16220*/  STL.64 [R1+0x2798], R22 ;  /* 0x0027981601007387 */ /* 0x0043e80000100a00 */
[----:B------:R-:W-:Y:S04]  /*16230*/  STL.64 [R1+0x2790], R20 ;  /* 0x0027901401007387 */ /* 0x000fe80000100a00 */
[----:B-1----:R-:W2:Y:S04]  /*16240*/  LDL.64 R22, [R1+0xb8] ;  /* 0x0000b80001167983 */ /* 0x002ea80000100a00 */
[----:B--2---:R1:W-:Y:S02]  /*16250*/  STL.64 [R1+0x27a8], R22 ;  /* 0x0027a81601007387 */ /* 0x0043e40000100a00 */
[----:B-1----:R-:W-:-:S02]  /*16260*/  IMAD.MOV.U32 R22, RZ, RZ, R27 ;  /* 0x000000ffff167224 */ /* 0x002fc400078e001b */
[----:B------:R-:W2:Y:S01]  /*16270*/  LDL.LU R27, [R1+0x27d4] ;  /* 0x0027d400011b7983 */ /* 0x000ea20000300800 */
[----:B------:R-:W-:-:S03]  /*16280*/  IMAD.MOV.U32 R23, RZ, RZ, R29 ;  /* 0x000000ffff177224 */ /* 0x000fc600078e001d */
[----:B------:R-:W2:Y:S04]  /*16290*/  LDL.LU R29, [R1+0x27d0] ;  /* 0x0027d000011d7983 */ /* 0x000ea80000300800 */
[----:B------:R1:W-:Y:S04]  /*162a0*/  STL.64 [R1+0x2780], R10 ;  /* 0x0027800a01007387 */ /* 0x0003e80000100a00 */
[----:B----4-:R4:W-:Y:S04]  /*162b0*/  STL.64 [R1+0x2778], R8 ;  /* 0x0027780801007387 */ /* 0x0109e80000100a00 */
[----:B-1----:R-:W2:Y:S04]  /*162c0*/  LDL.64 R10, [R1+0xa8] ;  /* 0x0000a800010a7983 */ /* 0x002ea80000100a00 */
[----:B--2---:R1:W-:Y:S04]  /*162d0*/  STL.64 [R1+0x27a0], R10 ;  /* 0x0027a00a01007387 */ /* 0x0043e80000100a00 */
[----:B----4-:R-:W2:Y:S04]  /*162e0*/  LDL.LU R8, [R1+0x2f0] ;  /* 0x0002f00001087983 */ /* 0x010ea80000300800 */
[----:B------:R-:W2:Y:S04]  /*162f0*/  LDL.LU R9, [R1+0x2f4] ;  /* 0x0002f40001097983 */ /* 0x000ea80000300800 */
[----:B-1----:R-:W4:Y:S04]  /*16300*/  LDL.LU R10, [R1+0x2f8] ;  /* 0x0002f800010a7983 */ /* 0x002f280000300800 */
[----:B------:R-:W4:Y:S01]  /*16310*/  LDL.LU R11, [R1+0x2fc] ;  /* 0x0002fc00010b7983 */ /* 0x000f220000300800 */
[C---:B------:R-:W-:Y:S03]  /*16320*/  HMMA.1688.F32.TF32 R16, R4.reuse, R26, R16 ;  /* 0x0000001a0410723c */ /* 0x040fe60000081010 */
[----:B----4-:R-:W-:Y:S04]  /*16330*/  STL.64 [R1+0x27b8], R10 ;  /* 0x0027b80a01007387 */ /* 0x010fe80000100a00 */
[----:B--2---:R1:W-:Y:S04]  /*16340*/  STL.64 [R1+0x27b0], R8 ;  /* 0x0027b00801007387 */ /* 0x0043e80000100a00 */
[----:B-1----:R-:W2:Y:S04]  /*16350*/  LDL.LU R8, [R1+0x2b0] ;  /* 0x0002b00001087983 */ /* 0x002ea80000300800 */
[----:B------:R-:W2:Y:S04]  /*16360*/  LDL.LU R9, [R1+0x2b4] ;  /* 0x0002b40001097983 */ /* 0x000ea80000300800 */
[----:B------:R-:W2:Y:S04]  /*16370*/  LDL.LU R10, [R1+0x2b8] ;  /* 0x0002b800010a7983 */ /* 0x000ea80000300800 */
[----:B------:R-:W2:Y:S04]  /*16380*/  LDL.LU R11, [R1+0x2bc] ;  /* 0x0002bc00010b7983 */ /* 0x000ea80000300800 */
[----:B------:R-:W-:Y:S04]  /*16390*/  STL.64 [R1+0x120], R16 ;  /* 0x0001201001007387 */ /* 0x000fe80000100a00 */
[----:B------:R1:W-:Y:S04]  /*163a0*/  STL.64 [R1+0x128], R18 ;  /* 0x0001281201007387 */ /* 0x0003e80000100a00 */
[----:B-1----:R-:W3:Y:S04]  /*163b0*/  LDL.LU.64 R18, [R1+0x27c8] ;  /* 0x0027c80001127983 */ /* 0x002ee80000300a00 */
[----:B------:R-:W-:Y:S01]  /*163c0*/  STL.64 [R1+0x2750], R26 ;  /* 0x0027501a01007387 */ /* 0x000fe20000100a00 */
[----:B---3--:R-:W-:Y:S03]  /*163d0*/  HMMA.1688.F32.TF32 R16, R4, R18, R12 ;  /* 0x000000120410723c */ /* 0x008fe6000008100c */
[----:B------:R-:W3:Y:S11]  /*163e0*/  LDL.LU R12, [R1+0x300] ;  /* 0x00030000010c7983 */ /* 0x000ef60000300800 */
[----:B------:R-:W-:Y:S09]  /*163f0*/  @!UPT UIADD3 URZ, URZ, URZ, URZ ;  /* 0x0000003f3f3ff290 */ /* 0x000ff2000fffe03f */
[----:B------:R-:W-:Y:S04]  /*16400*/  STL.64 [R1+0x190], R16 ;  /* 0x0001901001007387 */ /* 0x000fe80000100a00 */
[----:B------:R-:W-:Y:S04]  /*16410*/  STL.64 [R1+0x198], R18 ;  /* 0x0001981201007387 */ /* 0x000fe80000100a00 */
[----:B------:R-:W3:Y:S04]  /*16420*/  LDL.LU R13, [R1+0x304] ;  /* 0x00030400010d7983 */ /* 0x000ee80000300800 */
[----:B------:R-:W4:Y:S04]  /*16430*/  LDL.LU R14, [R1+0x308] ;  /* 0x00030800010e7983 */ /* 0x000f280000300800 */
[----:B------:R-:W4:Y:S04]  /*16440*/  LDL.LU R15, [R1+0x30c] ;  /* 0x00030c00010f7983 */ /* 0x000f280000300800 */
[----:B----4-:R1:W-:Y:S04]  /*16450*/  STL.64 [R1+0x26e0], R14 ;  /* 0x0026e00e01007387 */ /* 0x0103e80000100a00 */
[----:B---3--:R-:W-:Y:S01]  /*16460*/  STL.64 [R1+0x26d8], R12 ;  /* 0x0026d80c01007387 */ /* 0x008fe20000100a00 */
[----:B-1----:R-:W-:-:S03]  /*16470*/  IMAD.MOV.U32 R14, RZ, RZ, R28 ;  /* 0x000000ffff0e7224 */ /* 0x002fc600078e001c */
[----:B------:R-:W3:Y:S01]  /*16480*/  LDL.LU R28, [R1+0x27c4] ;  /* 0x0027c400011c7983 */ /* 0x000ee20000300800 */
[----:B------:R-:W-:-:S03]  /*16490*/  IMAD.MOV.U32 R15, RZ, RZ, R3 ;  /* 0x000000ffff0f7224 */ /* 0x000fc600078e0003 */
[----:B------:R-:W4:Y:S04]  /*164a0*/  LDL.LU R3, [R1+0x27c0] ;  /* 0x0027c00001037983 */ /* 0x000f280000300800 */
[----:B------:R-:W3:Y:S04]  /*164b0*/  LDL.LU R16, [R1+0x430] ;  /* 0x0004300001107983 */ /* 0x000ee80000300800 */
[----:B------:R-:W3:Y:S04]  /*164c0*/  LDL.LU R17, [R1+0x434] ;  /* 0x0004340001117983 */ /* 0x000ee80000300800 */
[----:B------:R-:W3:Y:S04]  /*164d0*/  LDL.LU R18, [R1+0x438] ;  /* 0x0004380001127983 */ /* 0x000ee80000300800 */
[----:B------:R-:W3:Y:S01]  /*164e0*/  LDL.LU R19, [R1+0x43c] ;  /* 0x00043c0001137983 */ /* 0x000ee20000300800 */
[C---:B--2---:R-:W-:Y:S03]  /*164f0*/  HMMA.1688.F32.TF32 R20, R4.reuse, R22, R8 ;  /* 0x000000160414723c */ /* 0x044fe60000081008 */
[----:B---3--:R1:W-:Y:S04]  /*16500*/  STL.64 [R1+0x26b0], R18 ;  /* 0x0026b01201007387 */ /* 0x0083e80000100a00 */
[----:B------:R2:W-:Y:S04]  /*16510*/  STL.64 [R1+0x26a8], R16 ;  /* 0x0026a81001007387 */ /* 0x0005e80000100a00 */
[----:B-1----:R-:W3:Y:S04]  /*16520*/  LDL.LU.64 R18, [R1+0x38] ;  /* 0x0000380001127983 */ /* 0x002ee80000300a00 */
[----:B---3--:R1:W-:Y:S04]  /*16530*/  STL.64 [R1+0x2748], R18 ;  /* 0x0027481201007387 */ /* 0x0083e80000100a00 */
[----:B--2---:R-:W2:Y:S04]  /*16540*/  LDL.LU R16, [R1+0x280] ;  /* 0x0002800001107983 */ /* 0x004ea80000300800 */
[----:B------:R-:W2:Y:S04]  /*16550*/  LDL.LU R17, [R1+0x284] ;  /* 0x0002840001117983 */ /* 0x000ea80000300800 */
[----:B-1----:R-:W2:Y:S04]  /*16560*/  LDL.LU R18, [R1+0x288] ;  /* 0x0002880001127983 */ /* 0x002ea80000300800 */
[----:B------:R-:W2:Y:S04]  /*16570*/  LDL.LU R19, [R1+0x28c] ;  /* 0x00028c0001137983 */ /* 0x000ea80000300800 */
[----:B------:R-:W3:Y:S04]  /*16580*/  LDL.LU.64 R10, [R1+0x27b8] ;  /* 0x0027b800010a7983 */ /* 0x000ee80000300a00 */
[----:B------:R-:W3:Y:S04]  /*16590*/  LDL.LU.64 R8, [R1+0x27b0] ;  /* 0x0027b00001087983 */ /* 0x000ee80000300a00 */
[----:B------:R-:W-:Y:S04]  /*165a0*/  STL.64 [R1+0x1b0], R20 ;  /* 0x0001b01401007387 */ /* 0x000fe80000100a00 */
[----:B------:R1:W-:Y:S04]  /*165b0*/  STL.64 [R1+0x1b8], R22 ;  /* 0x0001b81601007387 */ /* 0x0003e80000100a00 */
[----:B-1----:R-:W3:Y:S02]  /*165c0*/  LDL.LU.64 R22, [R1+0x27a8] ;  /* 0x0027a80001167983 */ /* 0x002ee40000300a00 */
[----:B---3--:R-:W-:Y:S01]  /*165d0*/  HMMA.1688.F32.TF32 R8, R4, R22, R8 ;  /* 0x000000160408723c */ /* 0x008fe20000081008 */
[----:B------:R-:W-:-:S02]  /*165e0*/  IMAD.MOV.U32 R13, RZ, RZ, R22 ;  /* 0x000000ffff0d7224 */ /* 0x000fc400078e0016 */
[----:B------:R-:W-:Y:S11]  /*165f0*/  IMAD.MOV.U32 R12, RZ, RZ, R23 ;  /* 0x000000ffff0c7224 */ /* 0x000ff600078e0017 */
[----:B------:R-:W-:Y:S09]  /*16600*/  @!UPT UIADD3 URZ, URZ, URZ, URZ ;  /* 0x0000003f3f3ff290 */ /* 0x000ff2000fffe03f */
[----:B------:R-:W-:Y:S04]  /*16610*/  STL.64 [R1+0x230], R8 ;  /* 0x0002300801007387 */ /* 0x000fe80000100a00 */
[----:B------:R1:W-:Y:S04]  /*16620*/  STL.64 [R1+0x238], R10 ;  /* 0x0002380a01007387 */ /* 0x0003e80000100a00 */
[----:B-1----:R-:W3:Y:S04]  /*16630*/  LDL.LU.64 R10, [R1+0x27a0] ;  /* 0x0027a000010a7983 */ /* 0x002ee80000300a00 */
[----:B------:R-:W3:Y:S04]  /*16640*/  LDL.LU.64 R22, [R1+0x2798] ;  /* 0x0027980001167983 */ /* 0x000ee80000300a00 */
[----:B------:R-:W3:Y:S02]  /*16650*/  LDL.LU.64 R20, [R1+0x2790] ;  /* 0x0027900001147983 */ /* 0x000ee40000300a00 */
[C---:B---3--:R-:W-:Y:S11]  /*16660*/  HMMA.1688.F32.TF32 R20, R4.reuse, R10, R20 ;  /* 0x0000000a0414723c */ /* 0x048ff60000081014 */
[----:B------:R-:W-:Y:S11]  /*16670*/  @!UPT UIADD3 URZ, URZ, URZ, URZ ;  /* 0x0000003f3f3ff290 */ /* 0x000ff6000fffe03f */
[----:B------:R-:W-:Y:S01]  /*16680*/  @!UPT UIADD3 URZ, URZ, URZ, URZ ;  /* 0x0000003f3f3ff290 */ /* 0x000fe2000fffe03f */
[----:B------:R1:W-:Y:S04]  /*16690*/  STL.64 [R1+0x250], R20 ;  /* 0x0002501401007387 */ /* 0x0003e80000100a00 */
[----:B------:R3:W-:Y:S01]  /*166a0*/  STL.64 [R1+0x258], R22 ;  /* 0x0002581601007387 */ /* 0x0007e20000100a00 */
[----:B-1----:R-:W-:Y:S02]  /*166b0*/  IMAD.MOV.U32 R21, RZ, RZ, R10 ;  /* 0x000000ffff157224 */ /* 0x002fe400078e000a */
[----:B------:R-:W-:Y:S01]  /*166c0*/  IMAD.MOV.U32 R20, RZ, RZ, R11 ;  /* 0x000000ffff147224 */ /* 0x000fe200078e000b */
[----:B---3--:R-:W2:Y:S04]  /*166d0*/  LDL.LU.64 R22, [R1+0x2788] ;  /* 0x0027880001167983 */ /* 0x008ea80000300a00 */
[----:B------:R-:W3:Y:S04]  /*166e0*/  LDL.LU.64 R10, [R1+0x2780] ;  /* 0x00278000010a7983 */ /* 0x000ee80000300a00 */
[----:B------:R-:W3:Y:S02]  /*166f0*/  LDL.LU.64 R8, [R1+0x2778] ;  /* 0x0027780001087983 */ /* 0x000ee40000300a00 */
[C---:B---3--:R-:W-:Y:S08]  /*16700*/  HMMA.1688.F32.TF32 R8, R4.reuse, R14, R8 ;  /* 0x0000000e0408723c */ /* 0x048ff00000081008 */
[----:B--2---:R-:W-:Y:S11]  /*16710*/  HMMA.1688.F32.TF32 R4, R4, R22, R16 ;  /* 0x000000160404723c */ /* 0x004ff60000081010 */
[----:B------:R-:W-:Y:S04]  /*16720*/  @!UPT UIADD3 URZ, URZ, URZ, URZ ;  /* 0x0000003f3f3ff290 */ /* 0x000fe8000fffe03f */
[----:B------:R-:W-:Y:S04]  /*16730*/  STL.64 [R1+0x2c0], R8 ;  /* 0x0002c00801007387 */ /* 0x000fe80000100a00 */
[----:B------:R1:W-:Y:S04]  /*16740*/  STL.64 [R1+0x2c8], R10 ;  /* 0x0002c80a01007387 */ /* 0x0003e80000100a00 */
[----:B-1----:R-:W2:Y:S04]  /*16750*/  LDL.LU.64 R10, [R1+0x2770] ;  /* 0x00277000010a7983 */ /* 0x002ea80000300a00 */
[----:B------:R-:W2:Y:S04]  /*16760*/  LDL.LU.64 R8, [R1+0x2768] ;  /* 0x0027680001087983 */ /* 0x000ea80000300a00 */
[----:B------:R1:W-:Y:S02]  /*16770*/  STL.64 [R1+0x26f8], R14 ;  /* 0x0026f80e01007387 */ /* 0x0003e40000100a00 */
[----:B-1----:R-:W-:-:S02]  /*16780*/  IMAD.MOV.U32 R14, RZ, RZ, R21 ;  /* 0x000000ffff0e7224 */ /* 0x002fc400078e0015 */
[----:B------:R-:W-:-:S05]  /*16790*/  IMAD.MOV.U32 R15, RZ, RZ, R20 ;  /* 0x000000ffff0f7224 */ /* 0x000fca00078e0014 */
[----:B------:R1:W-:Y:S02]  /*167a0*/  STL.64 [R1+0x2710], R14 ;  /* 0x0027100e01007387 */ /* 0x0003e40000100a00 */
[----:B-1----:R-:W-:Y:S02]  /*167b0*/  IMAD.MOV.U32 R14, RZ, RZ, R13 ;  /* 0x000000ffff0e7224 */ /* 0x002fe400078e000d */
[----:B------:R-:W-:-:S05]  /*167c0*/  IMAD.MOV.U32 R15, RZ, RZ, R12 ;  /* 0x000000ffff0f7224 */ /* 0x000fca00078e000c */
[----:B------:R-:W-:Y:S04]  /*167d0*/  STL.64 [R1+0x2728], R14 ;  /* 0x0027280e01007387 */ /* 0x000fe80000100a00 */
[----:B------:R1:W-:Y:S04]  /*167e0*/  STL.64 [R1+0x2730], R22 ;  /* 0x0027301601007387 */ /* 0x0003e80000100a00 */
[----:B------:R-:W3:Y:S04]  /*167f0*/  LDL.LU R20, [R1+0x330] ;  /* 0x0003300001147983 */ /* 0x000ee80000300800 */
[----:B------:R-:W-:Y:S04]  /*16800*/  STL.64 [R1+0x2b0], R4 ;  /* 0x0002b00401007387 */ /* 0x000fe80000100a00 */
[----:B------:R-:W-:Y:S04]  /*16810*/  STL.64 [R1+0x2b8], R6 ;  /* 0x0002b80601007387 */ /* 0x000fe80000100a00 */
[----:B------:R-:W3:Y:S04]  /*16820*/  LDL.LU R21, [R1+0x334] ;  /* 0x0003340001157983 */ /* 0x000ee80000300800 */
[----:B-1----:R-:W2:Y:S04]  /*16830*/  LDL.LU R22, [R1+0x338] ;  /* 0x0003380001167983 */ /* 0x002ea80000300800 */
[----:B------:R-:W2:Y:S04]  /*16840*/  LDL.LU R23, [R1+0x33c] ;  /* 0x00033c0001177983 */ /* 0x000ea80000300800 */
[----:B------:R-:W2:Y:S04]  /*16850*/  LDL.LU R16, [R1+0x350] ;  /* 0x0003500001107983 */ /* 0x000ea80000300800 */
[----:B------:R-:W2:Y:S04]  /*16860*/  LDL.LU R17, [R1+0x354] ;  /* 0x0003540001117983 */ /* 0x000ea80000300800 */
[----:B------:R-:W2:Y:S04]  /*16870*/  LDL.LU R18, [R1+0x358] ;  /* 0x0003580001127983 */ /* 0x000ea80000300800 */
[----:B------:R-:W2:Y:S04]  /*16880*/  LDL.LU R19, [R1+0x35c] ;  /* 0x00035c0001137983 */ /* 0x000ea80000300800 */
[----:B--2---:R-:W-:Y:S04]  /*16890*/  STL.64 [R1+0x2760], R18 ;  /* 0x0027601201007387 */ /* 0x004fe80000100a00 */
[----:B------:R1:W-:Y:S04]  /*168a0*/  STL.64 [R1+0x2758], R16 ;  /* 0x0027581001007387 */ /* 0x0003e80000100a00 */
[----:B-1----:R-:W2:Y:S04]  /*168b0*/  LDL.LU R16, [R1+0x360] ;  /* 0x0003600001107983 */ /* 0x002ea80000300800 */
[----:B------:R-:W2:Y:S04]  /*168c0*/  LDL.LU R17, [R1+0x364] ;  /* 0x0003640001117983 */ /* 0x000ea80000300800 */
[----:B------:R-:W2:Y:S04]  /*168d0*/  LDL.LU R18, [R1+0x368] ;  /* 0x0003680001127983 */ /* 0x000ea80000300800 */
[----:B------:R-:W2:Y:S04]  /*168e0*/  LDL.LU R19, [R1+0x36c] ;  /* 0x00036c0001137983 */ /* 0x000ea80000300800 */
[----:B------:R-:W-:Y:S04]  /*168f0*/  STL.64 [R1+0x2740], R22 ;  /* 0x0027401601007387 */ /* 0x000fe80000100a00 */
[----:B---3--:R1:W-:Y:S04]  /*16900*/  STL.64 [R1+0x2738], R20 ;  /* 0x0027381401007387 */ /* 0x0083e80000100a00 */
[----:B-1----:R-:W3:Y:S04]  /*16910*/  LDL.LU R20, [R1+0x340] ;  /* 0x0003400001147983 */ /* 0x002ee80000300800 */
[----:B------:R-:W3:Y:S04]  /*16920*/  LDL.LU R21, [R1+0x344] ;  /* 0x0003440001157983 */ /* 0x000ee80000300800 */
[----:B------:R-:W3:Y:S04]  /*16930*/  LDL.LU R22, [R1+0x348] ;  /* 0x0003480001167983 */ /* 0x000ee80000300800 */
[----:B------:R-:W3:Y:S04]  /*16940*/  LDL.LU R23, [R1+0x34c] ;  /* 0x00034c0001177983 */ /* 0x000ee80000300800 */
[----:B------:R-:W2:Y:S04]  /*16950*/  LDL.LU.64 R14, [R1+0x28] ;  /* 0x00002800010e7983 */ /* 0x000ea80000300a00 */
        /* <DEDUP_REMOVED lines=9> */
[----:B------:R-:W2:Y:S01]  /*169f0*/  LDL.LU R7, [R1+0x32c] ;  /* 0x00032c0001077983 */ /* 0x000ea20000300800 */
[----:B------:R-:W-:-:S02]  /*16a00*/  IMAD.MOV.U32 R26, RZ, RZ, R25 ;  /* 0x000000ffff1a7224 */ /* 0x000fc400078e0019 */
[----:B------:R-:W-:-:S07]  /*16a10*/  IMAD.MOV.U32 R27, RZ, RZ, R24 ;  /* 0x000000ffff1b7224 */ /* 0x000fce00078e0018 */
[----:B------:R-:W-:Y:S01]  /*16a20*/  HMMA.1688.F32.TF32 R24, R8, R26, R16 ;  /* 0x0000001a0818723c */ /* 0x000fe20000081010 */
[----:B--2---:R-:W-:Y:S04]  /*16a30*/  STL.64 [R1+0x2708], R6 ;  /* 0x0027080601007387 */ /* 0x004fe80000100a00 */
[----:B------:R1:W-:Y:S04]  /*16a40*/  STL.64 [R1+0x2700], R4 ;  /* 0x0027000401007387 */ /* 0x0003e80000100a00 */
[----:B-1----:R-:W2:Y:S04]  /*16a50*/  LDL.LU R4, [R1+0x310] ;  /* 0x0003100001047983 */ /* 0x002ea80000300800 */
[----:B------:R-:W2:Y:S04]  /*16a60*/  LDL.LU R5, [R1+0x314] ;  /* 0x0003140001057983 */ /* 0x000ea80000300800 */
[----:B------:R-:W2:Y:S01]  /*16a70*/  LDL.LU R6, [R1+0x318] ;  /* 0x0003180001067983 */ /* 0x000ea20000300800 */
[----:B----4-:R-:W-:-:S05]  /*16a80*/  IMAD.MOV.U32 R7, RZ, RZ, R3 ;  /* 0x000000ffff077224 */ /* 0x010fca00078e0003 */
[----:B--2---:R-:W-:Y:S04]  /*16a90*/  STL.64 [R1+0x2720], R6 ;  /* 0x0027200601007387 */ /* 0x004fe80000100a00 */
[----:B------:R1:W-:Y:S04]  /*16aa0*/  STL.64 [R1+0x2718], R4 ;  /* 0x0027180401007387 */ /* 0x0003e80000100a00 */
[----:B-1----:R-:W2:Y:S04]  /*16ab0*/  LDL.LU R4, [R1+0x370] ;  /* 0x0003700001047983 */ /* 0x002ea80000300800 */
[----:B------:R-:W2:Y:S04]  /*16ac0*/  LDL.LU R5, [R1+0x374] ;  /* 0x0003740001057983 */ /* 0x000ea80000300800 */
[----:B------:R-:W2:Y:S04]  /*16ad0*/  LDL.LU R6, [R1+0x378] ;  /* 0x0003780001067983 */ /* 0x000ea80000300800 */
[----:B------:R-:W2:Y:S04]  /*16ae0*/  LDL.LU R7, [R1+0x37c] ;  /* 0x00037c0001077983 */ /* 0x000ea80000300800 */
[----:B------:R-:W4:Y:S04]  /*16af0*/  LDL.LU.64 R18, [R1+0x2760] ;  /* 0x0027600001127983 */ /* 0x000f280000300a00 */
[----:B------:R-:W4:Y:S04]  /*16b00*/  LDL.LU.64 R16, [R1+0x2758] ;  /* 0x0027580001107983 */ /* 0x000f280000300a00 */
[----:B------:R-:W-:Y:S04]  /*16b10*/  STL.64 [R1+0x110], R24 ;  /* 0x0001101801007387 */ /* 0x000fe80000100a00 */
[----:B------:R1:W-:Y:S04]  /*16b20*/  STL.64 [R1+0x118], R26 ;  /* 0x0001181a01007387 */ /* 0x0003e80000100a00 */
[----:B-1----:R-:W4:Y:S02]  /*16b30*/  LDL.LU.64 R26, [R1+0x2750] ;  /* 0x00275000011a7983 */ /* 0x002f240000300a00 */
[C---:B----4-:R-:W-:Y:S11]  /*16b40*/  HMMA.1688.F32.TF32 R16, R8.reuse, R26, R16 ;  /* 0x0000001a0810723c */ /* 0x050ff60000081010 */
[----:B------:R-:W-:Y:S11]  /*16b50*/  @!UPT UIADD3 URZ, URZ, URZ, URZ ;  /* 0x0000003f3f3ff290 */ /* 0x000ff6000fffe03f */
[----:B------:R-:W-:Y:S01]  /*16b60*/  @!UPT UIADD3 URZ, URZ, URZ, URZ ;  /* 0x0000003f3f3ff290 */ /* 0x000fe2000fffe03f */
[----:B------:R-:W-:Y:S04]  /*16b70*/  STL.64 [R1+0x100], R16 ;  /* 0x0001001001007387 */ /* 0x000fe80000100a00 */
[----:B------:R1:W-:Y:S04]  /*16b80*/  STL.64 [R1+0x108], R18 ;  /* 0x0001081201007387 */ /* 0x0003e80000100a00 */
[----:B-1----:R-:W3:Y:S02]  /*16b90*/  LDL.LU.64 R18, [R1+0x2748] ;  /* 0x0027480001127983 */ /* 0x002ee40000300a00 */
[----:B---3--:R-:W-:Y:S11]  /*16ba0*/  HMMA.1688.F32.TF32 R20, R8, R18, R20 ;  /* 0x000000120814723c */ /* 0x008ff60000081014 */
        /* <DEDUP_REMOVED lines=9> */
[----:B-1----:R-:W4:Y:S01]  /*16c40*/  LDL.LU R18, [R1+0x408] ;  /* 0x0004080001127983 */ /* 0x002f220000300800 */
[----:B------:R-:W-:-:S03]  /*16c50*/  IMAD.MOV.U32 R3, RZ, RZ, R15 ;  /* 0x000000ffff037224 */ /* 0x000fc600078e000f */
[----:B------:R-:W4:Y:S01]  /*16c60*/  LDL.LU R19, [R1+0x40c] ;  /* 0x00040c0001137983 */ /* 0x000f220000300800 */
[----:B---3--:R-:W-:Y:S11]  /*16c70*/  HMMA.1688.F32.TF32 R20, R8, R14, R20 ;  /* 0x0000000e0814723c */ /* 0x008ff60000081014 */
[----:B------:R-:W-:Y:S11]  /*16c80*/  @!UPT UIADD3 URZ, URZ, URZ, URZ ;  /* 0x0000003f3f3ff290 */ /* 0x000ff6000fffe03f */
[----:B------:R-:W-:Y:S01]  /*16c90*/  @!UPT UIADD3 URZ, URZ, URZ, URZ ;  /* 0x0000003f3f3ff290 */ /* 0x000fe2000fffe03f */
[----:B------:R1:W-:Y:S04]  /*16ca0*/  STL.64 [R1+0x1a0], R20 ;  /* 0x0001a01401007387 */ /* 0x0003e80000100a00 */
[----:B------:R3:W-:Y:S01]  /*16cb0*/  STL.64 [R1+0x1a8], R22 ;  /* 0x0001a81601007387 */ /* 0x0007e20000100a00 */
[----:B-1----:R-:W-:-:S03]  /*16cc0*/  IMAD.MOV.U32 R20, RZ, RZ, R14 ;  /* 0x000000ffff147224 */ /* 0x002fc600078e000e */
[----:B---3--:R-:W3:Y:S04]  /*16cd0*/  LDL.LU.64 R22, [R1+0x2730] ;  /* 0x0027300001167983 */ /* 0x008ee80000300a00 */
        /* <DEDUP_REMOVED lines=21> */
[----:B-1----:R-:W3:Y:S04]  /*16e30*/  LDL.LU.64 R14, [R1+0x26e0] ;  /* 0x0026e000010e7983 */ /* 0x002ee80000300a00 */
[----:B------:R-:W3:Y:S02]  /*16e40*/  LDL.LU.64 R12, [R1+0x26d8] ;  /* 0x0026d800010c7983 */ /* 0x000ee40000300a00 */
[----:B---3--:R-:W-:Y:S02]  /*16e50*/  HMMA.1688.F32.TF32 R8, R8, R22, R12 ;  /* 0x000000160808723c */ /* 0x008fe4000008100c */
[----:B------:R-:W2:Y:S04]  /*16e60*/  LDL.LU.64 R14, [R1+0x26d0] ;  /* 0x0026d000010e7983 */ /* 0x000ea80000300a00 */
[----:B------:R-:W2:Y:S04]  /*16e70*/  LDL.LU.64 R12, [R1+0x26c8] ;  /* 0x0026c800010c7983 */ /* 0x000ea80000300a00 */
[----:B------:R1:W-:Y:S04]  /*16e80*/  STL.64 [R1+0x2698], R22 ;  /* 0x0026981601007387 */ /* 0x0003e80000100a00 */
[----:B-1----:R-:W2:Y:S09]  /*16e90*/  LDL.LU.64 R22, [R1+0x58] ;  /* 0x0000580001167983 */ /* 0x002eb20000300a00 */
[----:B------:R-:W-:Y:S04]  /*16ea0*/  STL.64 [R1+0x270], R8 ;  /* 0x0002700801007387 */ /* 0x000fe80000100a00 */
[----:B------:R1:W-:Y:S02]  /*16eb0*/  STL.64 [R1+0x278], R10 ;  /* 0x0002780a01007387 */ /* 0x0003e40000100a00 */
[----:B-1----:R-:W-:-:S02]  /*16ec0*/  IMAD.MOV.U32 R10, RZ, RZ, R20 ;  /* 0x000000ffff0a7224 */ /* 0x002fc400078e0014 */
[----:B------:R-:W-:-:S05]  /*16ed0*/  IMAD.MOV.U32 R11, RZ, RZ, R3 ;  /* 0x000000ffff0b7224 */ /* 0x000fca00078e0003 */
[----:B------:R1:W-:Y:S04]  /*16ee0*/  STL.64 [R1+0x26b8], R10 ;  /* 0x0026b80a01007387 */ /* 0x0003e80000100a00 */
[----:B------:R-:W3:Y:S04]  /*16ef0*/  LDL.LU R8, [R1+0x3f0] ;  /* 0x0003f00001087983 */ /* 0x000ee80000300800 */
[----:B------:R-:W3:Y:S04]  /*16f00*/  LDL.LU R9, [R1+0x3f4] ;  /* 0x0003f40001097983 */ /* 0x000ee80000300800 */
[----:B-1----:R-:W3:Y:S04]  /*16f10*/  LDL.LU R10, [R1+0x3f8] ;  /* 0x0003f800010a7983 */ /* 0x002ee80000300800 */
[----:B------:R-:W3:Y:S01]  /*16f20*/  LDL.LU R11, [R1+0x3fc] ;  /* 0x0003fc00010b7983 */ /* 0x000ee20000300800 */
[C---:B--2---:R-:W-:Y:S11]  /*16f30*/  HMMA.1688.F32.TF32 R4, R12.reuse, R22, R4 ;  /* 0x000000160c04723c */ /* 0x044ff60000081004 */
[----:B------:R-:W-:Y:S11]  /*16f40*/  @!UPT UIADD3 URZ, URZ, URZ, URZ ;  /* 0x0000003f3f3ff290 */ /* 0x000ff6000fffe03f */
[----:B------:R-:W-:Y:S01]  /*16f50*/  @!UPT UIADD3 URZ, URZ, URZ, URZ ;  /* 0x0000003f3f3ff290 */ /* 0x000fe2000fffe03f */
[----:B------:R1:W-:Y:S04]  /*16f60*/  STL.64 [R1+0xf0], R4 ;  /* 0x0000f00401007387 */ /* 0x0003e80000100a00 */
[----:B------:R2:W-:Y:S01]  /*16f70*/  STL.64 [R1+0xf8], R6 ;  /* 0x0000f80601007387 */ /* 0x0005e20000100a00 */
[----:B-1----:R-:W-:Y:S02]  /*16f80*/  IMAD.MOV.U32 R4, RZ, RZ, R23 ;  /* 0x000000ffff047224 */ /* 0x002fe400078e0017 */
[----:B--2---:R-:W-:Y:S02]  /*16f90*/  IMAD.MOV.U32 R6, RZ, RZ, R22 ;  /* 0x000000ffff067224 */ /* 0x004fe400078e0016 */
[----:B------:R-:W2:Y:S01]  /*16fa0*/  LDL.LU.64 R22, [R1+0x78] ;  /* 0x0000780001167983 */ /* 0x000ea20000300a00 */
[C---:B----4-:R-:W-:Y:S03]  /*16fb0*/  HMMA.1688.F32.TF32 R16, R12.reuse, R26, R16 ;  /* 0x0000001a0c10723c */ /* 0x050fe60000081010 */
[----:B--2---:R1:W-:Y:S04]  /*16fc0*/  STL.64 [R1+0x26a0], R22 ;  /* 0x0026a01601007387 */ /* 0x0043e80000100a00 */
[----:B-1----:R-:W2:Y:S11]  /*16fd0*/  LDL.LU.64 R22, [R1+0xa8] ;  /* 0x0000a80001167983 */ /* 0x002eb60000300a00 */
[----:B------:R-:W-:Y:S05]  /*16fe0*/  @!UPT UIADD3 URZ, URZ, URZ, URZ ;  /* 0x0000003f3f3ff290 */ /* 0x000fea000fffe03f */
[----:B------:R-:W-:Y:S04]  /*16ff0*/  STL.64 [R1+0xe0], R16 ;  /* 0x0000e01001007387 */ /* 0x000fe80000100a00 */
[----:B------:R1:W-:Y:S04]  /*17000*/  STL.64 [R1+0xe8], R18 ;  /* 0x0000e81201007387 */ /* 0x0003e80000100a00 */
[----:B-1----:R-:W3:Y:S04]  /*17010*/  LDL.LU.64 R18, [R1+0x26c0] ;  /* 0x0026c00001127983 */ /* 0x002ee80000300a00 */
[----:B------:R1:W-:Y:S04]  /*17020*/  STL.64 [R1+0x2668], R26 ;  /* 0x0026681a01007387 */ /* 0x0003e80000100a00 */
[----:B------:R-:W4:Y:S04]  /*17030*/  LDL.LU R24, [R1+0x3e0] ;  /* 0x0003e00001187983 */ /* 0x000f280000300800 */
[----:B------:R-:W4:Y:S04]  /*17040*/  LDL.LU R25, [R1+0x3e4] ;  /* 0x0003e40001197983 */ /* 0x000f280000300800 */
[----:B-1----:R-:W4:Y:S04]  /*17050*/  LDL.LU R26, [R1+0x3e8] ;  /* 0x0003e800011a7983 */ /* 0x002f280000300800 */
[----:B------:R-:W4:Y:S01]  /*17060*/  LDL.LU R27, [R1+0x3ec] ;  /* 0x0003ec00011b7983 */ /* 0x000f220000300800 */
[----:B---3--:R-:W-:Y:S11]  /*17070*/  HMMA.1688.F32.TF32 R8, R12, R18, R8 ;  /* 0x000000120c08723c */ /* 0x008ff60000081008 */
[----:B------:R-:W-:Y:S11]  /*17080*/  @!UPT UIADD3 URZ, URZ, URZ, URZ ;  /* 0x0000003f3f3ff290 */ /* 0x000ff6000fffe03f */
[----:B------:R-:W-:Y:S01]  /*17090*/  @!UPT UIADD3 URZ, URZ, URZ, URZ ;  /* 0x0000003f3f3ff290 */ /* 0x000fe2000fffe03f */
[----:B------:R-:W-:Y:S04]  /*170a0*/  STL.64 [R1+0x140], R8 ;  /* 0x0001400801007387 */ /* 0x000fe80000100a00 */
[----:B------:R1:W-:Y:S04]  /*170b0*/  STL.64 [R1+0x148], R10 ;  /* 0x0001480a01007387 */ /* 0x0003e80000100a00 */
[----:B-1----:R-:W4:Y:S01]  /*170c0*/  LDL.LU.64 R10, [R1+0x26b8] ;  /* 0x0026b800010a7983 */ /* 0x002f220000300a00 */
[----:B------:R-:W-:Y:S02]  /*170d0*/  IMAD.MOV.U32 R5, RZ, RZ, R18 ;  /* 0x000000ffff057224 */ /* 0x000fe400078e0012 */
[----:B------:R-:W-:-:S02]  /*170e0*/  IMAD.MOV.U32 R3, RZ, RZ, R19 ;  /* 0x000000ffff037224 */ /* 0x000fc400078e0013 */
[----:B------:R-:W3:Y:S04]  /*170f0*/  LDL.LU.64 R18, [R1+0x26b0] ;  /* 0x0026b00001127983 */ /* 0x000ee80000300a00 */
[----:B------:R-:W3:Y:S01]  /*17100*/  LDL.LU.64 R16, [R1+0x26a8] ;  /* 0x0026a80001107983 */ /* 0x000ee20000300a00 */
[C---:B----4-:R-:W-:Y:S11]  /*17110*/  HMMA.1688.F32.TF32 R24, R12.reuse, R10, R24 ;  /* 0x0000000a0c18723c */ /* 0x050ff60000081018 */
[----:B------:R-:W-:Y:S11]  /*17120*/  @!UPT UIADD3 URZ, URZ, URZ, URZ ;  /* 0x0000003f3f3ff290 */ /* 0x000ff6000fffe03f */
[----:B------:R-:W-:Y:S01]  /*17130*/  @!UPT UIADD3 URZ, URZ, URZ, URZ ;  /* 0x0000003f3f3ff290 */ /* 0x000fe2000fffe03f */
[----:B------:R-:W-:Y:S04]  /*17140*/  STL.64 [R1+0x180], R24 ;  /* 0x0001801801007387 */ /* 0x000fe80000100a00 */
[----:B------:R-:W-:Y:S04]  /*17150*/  STL.64 [R1+0x188], R26 ;  /* 0x0001881a01007387 */ /* 0x000fe80000100a00 */
[----:B------:R1:W-:Y:S04]  /*17160*/  STL.64 [R1+0x2660], R10 ;  /* 0x0026600a01007387 */ /* 0x0003e80000100a00 */
[----:B-1----:R-:W3:Y:S02]  /*17170*/  LDL.LU.64 R10, [R1+0xb8] ;  /* 0x0000b800010a7983 */ /* 0x002ee40000300a00 */
[----:B---3--:R-:W-:Y:S11]  /*17180*/  HMMA.1688.F32.TF32 R16, R12, R10, R16 ;  /* 0x0000000a0c10723c */ /* 0x008ff60000081010 */
[----:B------:R-:W-:Y:S11]  /*17190*/  @!UPT UIADD3 URZ, URZ, URZ, URZ ;  /* 0x0000003f3f3ff290 */ /* 0x000ff6000fffe03f */
[----:B------:R-:W-:Y:S01]  /*171a0*/  @!UPT UIADD3 URZ, URZ, URZ, URZ ;  /* 0x0000003f3f3ff290 */ /* 0x000fe2000fffe03f */
[----:B------:R1:W-:Y:S04]  /*171b0*/  STL.64 [R1+0x1c0], R16 ;  /* 0x0001c01001007387 */ /* 0x0003e80000100a00 */
[----:B------:R-:W-:Y:S04]  /*171c0*/  STL.64 [R1+0x1c8], R18 ;  /* 0x0001c81201007387 */ /* 0x000fe80000100a00 */
[----:B------:R-:W3:Y:S01]  /*171d0*/  LDL.LU R8, [R1+0x4a0] ;  /* 0x0004a00001087983 */ /* 0x000ee20000300800 */
[----:B-1----:R-:W-:-:S03]  /*171e0*/  IMAD.MOV.U32 R17, RZ, RZ, R10 ;  /* 0x000000ffff117224 */ /* 0x002fc600078e000a */
[----:B------:R-:W3:Y:S01]  /*171f0*/  LDL.LU R9, [R1+0x4a4] ;  /* 0x0004a40001097983 */ /* 0x000ee20000300800 */
[----:B------:R-:W-:-:S03]  /*17200*/  IMAD.MOV.U32 R16, RZ, RZ, R11 ;  /* 0x000000ffff107224 */ /* 0x000fc600078e000b */
[----:B------:R-:W4:Y:S04]  /*17210*/  LDL.LU R10, [R1+0x4a8] ;  /* 0x0004a800010a7983 */ /* 0x000f280000300800 */
[----:B------:R-:W4:Y:S04]  /*17220*/  LDL.LU R11, [R1+0x4ac] ;  /* 0x0004ac00010b7983 */ /* 0x000f280000300800 */
[----:B----4-:R-:W-:Y:S04]  /*17230*/  STL.64 [R1+0x2678], R10 ;  /* 0x0026780a01007387 */ /* 0x010fe80000100a00 */
[----:B---3--:R1:W-:Y:S04]  /*17240*/  STL.64 [R1+0x2670], R8 ;  /* 0x0026700801007387 */ /* 0x0083e80000100a00 */
[----:B-1----:R-:W3:Y:S04]  /*17250*/  LDL.LU R8, [R1+0x4c0] ;  /* 0x0004c00001087983 */ /* 0x002ee80000300800 */
[----:B------:R-:W3:Y:S04]  /*17260*/  LDL.LU R9, [R1+0x4c4] ;  /* 0x0004c40001097983 */ /* 0x000ee80000300800 */
[----:B------:R-:W3:Y:S04]  /*17270*/  LDL.LU R10, [R1+0x4c8] ;  /* 0x0004c800010a7983 */ /* 0x000ee80000300800 */
[----:B------:R-:W3:Y:S04]  /*17280*/  LDL.LU R11, [R1+0x4cc] ;  /* 0x0004cc00010b7983 */ /* 0x000ee80000300800 */
[----:B------:R-:W4:Y:S04]  /*17290*/  LDL R7, [R1+0x418] ;  /* 0x0004180001077983 */ /* 0x000f280000100800 */
[----:B------:R1:W-:Y:S04]  /*172a0*/  STL [R1+0x262c], R16 ;  /* 0x00262c1001007387 */ /* 0x0003e80000100800 */
[----:B------:R2:W-:Y:S04]  /*172b0*/  STL [R1+0x2628], R17 ;  /* 0x0026281101007387 */ /* 0x0005e80000100800 */
[----:B-1----:R-:W3:Y:S04]  /*172c0*/  LDL.LU R16, [R1+0x3a0] ;  /* 0x0003a00001107983 */ /* 0x002ee80000300800 */
[----:B--2---:R-:W3:Y:S04]  /*172d0*/  LDL.LU R17, [R1+0x3a4] ;  /* 0x0003a40001117983 */ /* 0x004ee80000300800 */
[----:B------:R-:W3:Y:S04]  /*172e0*/  LDL.LU R18, [R1+0x3a8] ;  /* 0x0003a80001127983 */ /* 0x000ee80000300800 */
[----:B------:R-:W3:Y:S02]  /*172f0*/  LDL.LU R19, [R1+0x3ac] ;  /* 0x0003ac0001137983 */ /* 0x000ee40000300800 */
[C---:B---3--:R-:W-:Y:S11]  /*17300*/  HMMA.1688.F32.TF32 R16, R12.reuse, R22, R16 ;  /* 0x000000160c10723c */ /* 0x048ff60000081010 */
[----:B------:R-:W-:Y:S11]  /*17310*/  @!UPT UIADD3 URZ, URZ, URZ, URZ ;  /* 0x0000003f3f3ff290 */ /* 0x000ff6000fffe03f */
[----:B------:R-:W-:Y:S01]  /*17320*/  @!UPT UIADD3 URZ, URZ, URZ, URZ ;  /* 0x0000003f3f3ff290 */ /* 0x000fe2000fffe03f */
[----:B------:R-:W-:Y:S04]  /*17330*/  STL.64 [R1+0x210], R16 ;  /* 0x0002101001007387 */ /* 0x000fe80000100a00 */
[----:B------:R1:W-:Y:S02]  /*17340*/  STL.64 [R1+0x218], R18 ;  /* 0x0002181201007387 */ /* 0x0003e40000100a00 */
[----:B-1----:R-:W-:Y:S02]  /*17350*/  IMAD.MOV.U32 R18, RZ, RZ, R23 ;  /* 0x000000ffff127224 */ /* 0x002fe400078e0017 */
[----:B------:R-:W-:Y:S02]  /*17360*/  IMAD.MOV.U32 R19, RZ, RZ, R22 ;  /* 0x000000ffff137224 */ /* 0x000fe400078e0016 */
[----:B------:R-:W2:Y:S04]  /*17370*/  LDL.LU.64 R22, [R1+0x26a0] ;  /* 0x0026a00001167983 */ /* 0x000ea80000300a00 */
[----:B------:R1:W-:Y:S04]  /*17380*/  STL [R1+0x2634], R18 ;  /* 0x0026341201007387 */ /* 0x0003e80000100800 */
[----:B------:R3:W-:Y:S04]  /*17390*/  STL [R1+0x2630], R19 ;  /* 0x0026301301007387 */ /* 0x0007e80000100800 */
[----:B------:R-:W2:Y:S04]  /*173a0*/  LDL.LU R16, [R1+0x3c0] ;  /* 0x0003c00001107983 */ /* 0x000ea80000300800 */
[----:B------:R-:W2:Y:S04]  /*173b0*/  LDL.LU R17, [R1+0x3c4] ;  /* 0x0003c40001117983 */ /* 0x000ea80000300800 */
[----:B-1----:R-:W2:Y:S04]  /*173c0*/  LDL.LU R18, [R1+0x3c8] ;  /* 0x0003c80001127983 */ /* 0x002ea80000300800 */
[----:B---3--:R-:W2:Y:S02]  /*173d0*/  LDL.LU R19, [R1+0x3cc] ;  /* 0x0003cc0001137983 */ /* 0x008ea40000300800 */
[----:B--2---:R-:W-:Y:S11]  /*173e0*/  HMMA.1688.F32.TF32 R16, R12, R22, R16 ;  /* 0x000000160c10723c */ /* 0x004ff60000081010 */
[----:B------:R-:W-:Y:S11]  /*173f0*/  @!UPT UIADD3 URZ, URZ, URZ, URZ ;  /* 0x0000003f3f3ff290 */ /* 0x000ff6000fffe03f */
[----:B------:R-:W-:Y:S01]  /*17400*/  @!UPT UIADD3 URZ, URZ, URZ, URZ ;  /* 0x0000003f3f3ff290 */ /* 0x000fe2000fffe03f */
[----:B------:R1:W-:Y:S04]  /*17410*/  STL.64 [R1+0x2a0], R16 ;  /* 0x0002a01001007387 */ /* 0x0003e80000100a00 */
[----:B------:R-:W-:Y:S01]  /*17420*/  STL.64 [R1+0x2a8], R18 ;  /* 0x0002a81201007387 */ /* 0x000fe20000100a00 */
[----:B-1----:R-:W-:Y:S02]  /*17430*/  IMAD.MOV.U32 R17, RZ, RZ, R23 ;  /* 0x000000ffff117224 */ /* 0x002fe400078e0017 */
[----:B------:R-:W-:Y:S02]  /*17440*/  IMAD.MOV.U32 R16, RZ, RZ, R22 ;  /* 0x000000ffff107224 */ /* 0x000fe400078e0016 */
[----:B------:R-:W2:Y:S04]  /*17450*/  LDL.LU.64 R22, [R1+0x2698] ;  /* 0x0026980001167983 */ /* 0x000ea80000300a00 */
[----:B------:R-:W-:Y:S04]  /*17460*/  STL [R1+0x263c], R17 ;  /* 0x00263c1101007387 */ /* 0x000fe80000100800 */
[----:B------:R1:W-:Y:S04]  /*17470*/  STL [R1+0x2638], R16 ;  /* 0x0026381001007387 */ /* 0x0003e80000100800 */
[----:B-1----:R-:W2:Y:S04]  /*17480*/  LDL.LU R16, [R1+0x3b0] ;  /* 0x0003b00001107983 */ /* 0x002ea80000300800 */
[----:B------:R-:W2:Y:S01]  /*17490*/  LDL.LU R17, [R1+0x3b4] ;  /* 0x0003b40001117983 */ /* 0x000ea20000300800 */
[----:B------:R-:W-:-:S02]  /*174a0*/  IMAD.MOV.U32 R18, RZ, RZ, R28 ;  /* 0x000000ffff127224 */ /* 0x000fc400078e001c */
[----:B------:R-:W-:Y:S01]  /*174b0*/  IMAD.MOV.U32 R19, RZ, RZ, R29 ;  /* 0x000000ffff137224 */ /* 0x000fe200078e001d */
[----:B------:R-:W3:Y:S04]  /*174c0*/  LDL.LU R28, [R1+0x2694] ;  /* 0x00269400011c7983 */ /* 0x000ee80000300800 */
[----:B------:R-:W3:Y:S02]  /*174d0*/  LDL.LU R29, [R1+0x2690] ;  /* 0x00269000011d7983 */ /* 0x000ee40000300800 */
[----:B--2---:R-:W-:Y:S07]  /*174e0*/  HMMA.1688.F32.TF32 R12, R12, R22, R16 ;  /* 0x000000160c0c723c */ /* 0x004fee0000081010 */
[----:B------:R-:W-:-:S02]  /*174f0*/  IMAD.MOV.U32 R18, RZ, RZ, R22 ;  /* 0x000000ffff127224 */ /* 0x000fc400078e0016 */
[----:B------:R-:W-:Y:S11]  /*17500*/  IMAD.MOV.U32 R19, RZ, RZ, R23 ;  /* 0x000000ffff137224 */ /* 0x000ff600078e0017 */
[----:B------:R-:W-:Y:S03]  /*17510*/  @!UPT UIADD3 URZ, URZ, URZ, URZ ;  /* 0x0000003f3f3ff290 */ /* 0x000fe6000fffe03f */
[----:B------:R1:W-:Y:S04]  /*17520*/  STL.64 [R1+0x290], R12 ;  /* 0x0002900c01007387 */ /* 0x0003e80000100a00 */
[----:B------:R3:W-:Y:S04]  /*17530*/  STL.64 [R1+0x298], R14 ;  /* 0x0002980e01007387 */ /* 0x0007e80000100a00 */
[----:B------:R-:W2:Y:S04]  /*17540*/  LDL.LU.64 R22, [R1+0x2688] ;  /* 0x0026880001167983 */ /* 0x000ea80000300a00 */
[----:B------:R-:W2:Y:S01]  /*17550*/  LDL.LU.64 R20, [R1+0x2680] ;  /* 0x0026800001147983 */ /* 0x000ea20000300a00 */
[----:B------:R-:W-:-:S02]  /*17560*/  IMAD.MOV.U32 R26, RZ, RZ, R6 ;  /* 0x000000ffff1a7224 */ /* 0x000fc400078e0006 */
[----:B------:R-:W-:Y:S01]  /*17570*/  IMAD.MOV.U32 R27, RZ, RZ, R4 ;  /* 0x000000ffff1b7224 */ /* 0x000fe200078e0004 */
[----:B-1----:R-:W4:Y:S04]  /*17580*/  LDL.LU R12, [R1+0x480] ;  /* 0x00048000010c7983 */ /* 0x002f280000300800 */
[----:B------:R-:W4:Y:S04]  /*17590*/  LDL.LU R13, [R1+0x484] ;  /* 0x00048400010d7983 */ /* 0x000f280000300800 */
[----:B------:R-:W4:Y:S01]  /*175a0*/  LDL R4, [R1+0x9b4] ;  /* 0x0009b40001047983 */ /* 0x000f220000100800 */
[----:B---3--:R-:W-:-:S03]  /*175b0*/  IMAD.MOV.U32 R15, RZ, RZ, R28 ;  /* 0x000000ffff0f7224 */ /* 0x008fc600078e001c */
[----:B------:R1:W-:Y:S04]  /*175c0*/  STL [R1+0x2644], R19 ;  /* 0x0026441301007387 */ /* 0x0003e80000100800 */
[----:B------:R3:W-:Y:S01]  /*175d0*/  STL [R1+0x2640], R18 ;  /* 0x0026401201007387 */ /* 0x0007e20000100800 */
[----:B------:R-:W-:-:S03]  /*175e0*/  IMAD.MOV.U32 R14, RZ, RZ, R29 ;  /* 0x000000ffff0e7224 */ /* 0x000fc600078e001d */
[----:B------:R-:W-:Y:S01]  /*175f0*/  LDS R6, [R2+0x44180] ;  /* 0x0441800002067984 */ /* 0x000fe20000000800 */
[----:B-1----:R-:W-:Y:S01]  /*17600*/  IMAD.MOV.U32 R19, RZ, RZ, R3 ;  /* 0x000000ffff137224 */ /* 0x002fe200078e0003 */
[----:B--2---:R-:W-:Y:S02]  /*17610*/  HMMA.1688.F32.TF32 R24, R20, R26, R8 ;  /* 0x0000001a1418723c */ /* 0x004fe40000081008 */
[----:B------:R-:W2:Y:S04]  /*17620*/  LDL.LU.64 R10, [R1+0x2678] ;  /* 0x00267800010a7983 */ /* 0x000ea80000300a00 */
[----:B------:R-:W2:Y:S11]  /*17630*/  LDL.LU.64 R8, [R1+0x2670] ;  /* 0x0026700001087983 */ /* 0x000eb60000300a00 */
[----:B------:R-:W-:Y:S06]  /*17640*/  @!UPT UIADD3 URZ, URZ, URZ, URZ ;  /* 0x0000003f3f3ff290 */ /* 0x000fec000fffe03f */
[----:B------:R2:W-:Y:S01]  /*17650*/  STL [R1+0x50], R24 ;  /* 0x0000501801007387 */ /* 0x0005e20000100800 */
[----:B------:R-:W-:Y:S02]  /*17660*/  IMAD.MOV.U32 R28, RZ, RZ, R26 ;  /* 0x000000ffff1c7224 */ /* 0x000fe400078e001a */
[----:B------:R-:W-:Y:S02]  /*17670*/  IMAD.MOV.U32 R3, RZ, RZ, R27 ;  /* 0x000000ffff037224 */ /* 0x000fe400078e001b */
[----:B------:R-:W2:Y:S01]  /*17680*/  LDL.LU.64 R26, [R1+0x2668] ;  /* 0x00266800011a7983 */ /* 0x000ea20000300a00 */
[----:B------:R-:W-:-:S03]  /*17690*/  IMAD.MOV.U32 R29, RZ, RZ, R25 ;  /* 0x000000ffff1d7224 */ /* 0x000fc600078e0019 */
[----:B------:R-:W-:Y:S04]  /*176a0*/  STL [R1+0x2650], R3 ;  /* 0x0026500301007387 */ /* 0x000fe80000100800 */
[----:B------:R-:W-:Y:S04]  /*176b0*/  STL [R1+0x264c], R28 ;  /* 0x00264c1c01007387 */ /* 0x000fe80000100800 */
[----:B------:R-:W-:Y:S01]  /*176c0*/  STL [R1+0x2648], R29 ;  /* 0x0026481d01007387 */ /* 0x000fe20000100800 */
[----:B---3--:R-:W-:-:S03]  /*176d0*/  IMAD.MOV.U32 R18, RZ, RZ, R5 ;  /* 0x000000ffff127224 */ /* 0x008fc600078e0005 */
[----:B------:R-:W-:Y:S04]  /*176e0*/  LDS R29, [R2+0x44080] ;  /* 0x04408000021d7984 */ /* 0x000fe80000000800 */
[----:B------:R-:W-:Y:S04]  /*176f0*/  LDS R3, [R2+0x45100] ;  /* 0x0451000002037984 */ /* 0x000fe80000000800 */
[----:B------:R-:W-:Y:S04]  /*17700*/  LDS R28, [R0+0x45100] ;  /* 0x04510000001c7984 */ /* 0x000fe80000000800 */
[----:B------:R-:W-:Y:S01]  /*17710*/  LDS R5, [R2+0x45180] ;  /* 0x0451800002057984 */ /* 0x000fe20000000800 */
[C---:B--2---:R-:W-:Y:S03]  /*17720*/  HMMA.1688.F32.TF32 R24, R20.reuse, R26, R8 ;  /* 0x0000001a1418723c */ /* 0x044fe60000081008 */
[----:B------:R-:W4:Y:S11]  /*17730*/  LDL.LU.64 R10, [R1+0x2660] ;  /* 0x00266000010a7983 */ /* 0x000f360000300a00 */
[----:B------:R-:W-:Y:S09]  /*17740*/  @!UPT UIADD3 URZ, URZ, URZ, URZ ;  /* 0x0000003f3f3ff290 */ /* 0x000ff2000fffe03f */
[----:B------:R-:W-:Y:S04]  /*17750*/  STL.64 [R1+0x2478], R26 ;  /* 0x0024781a01007387 */ /* 0x000fe80000100a00 */
[----:B------:R1:W-:Y:S04]  /*17760*/  STL.64 [R1+0x2470], R24 ;  /* 0x0024701801007387 */ /* 0x0003e80000100a00 */
[----:B-1----:R-:W2:Y:S04]  /*17770*/  LDL.LU R24, [R1+0x490] ;  /* 0x0004900001187983 */ /* 0x002ea80000300800 */
[----:B------:R-:W2:Y:S04]  /*17780*/  LDL.LU R25, [R1+0x494] ;  /* 0x0004940001197983 */ /* 0x000ea80000300800 */
[----:B------:R-:W2:Y:S04]  /*17790*/  LDL.LU R26, [R1+0x498] ;  /* 0x00049800011a7983 */ /* 0x000ea80000300800 */
[----:B------:R-:W2:Y:S04]  /*177a0*/  LDL.LU R27, [R1+0x49c] ;  /* 0x00049c00011b7983 */ /* 0x000ea80000300800 */
[----:B------:R-:W-:Y:S01]  /*177b0*/  STL [R1+0x2658], R22 ;  /* 0x0026581601007387 */ /* 0x000fe20000100800 */
[C---:B----4-:R-:W-:Y:S03]  /*177c0*/  HMMA.1688.F32.TF32 R8, R20.reuse, R10, R12 ;  /* 0x0000000a1408723c */ /* 0x050fe6000008100c */
[----:B------:R-:W-:Y:S04]  /*177d0*/  LDS R14, [R2+0x45300] ;  /* 0x04530000020e7984 */ /* 0x000fe80000000800 */
        /* <DEDUP_REMOVED lines=9> */
[----:B------:R-:W1:Y:S04]  /*17870*/  LDS R16, [R2+0x44000] ;  /* 0x0440000002107984 */ /* 0x000e680000000800 */
[----:B------:R-:W-:Y:S04]  /*17880*/  STL.64 [R1+0xd8], R18 ;  /* 0x0000d81201007387 */ /* 0x000fe80000100a00 */
[----:B------:R-:W2:Y:S04]  /*17890*/  LDS R18, [R2+0x45080] ;  /* 0x0450800002127984 */ /* 0x000ea80000000800 */
[----:B------:R-:W3:Y:S04]  /*178a0*/  LDS R19, [R0+0x44080] ;  /* 0x0440800000137984 */ /* 0x000ee80000000800 */
[----:B------:R-:W4:Y:S04]  /*178b0*/  LDS R17, [R0+0x45080] ;  /* 0x0450800000117984 */ /* 0x000f280000000800 */
[----:B------:R-:W-:Y:S04]  /*178c0*/  STL [R1+0x2654], R23 ;  /* 0x0026541701007387 */ /* 0x000fe80000100800 */
[----:B------:R-:W3:Y:S01]  /*178d0*/  LDS R23, [R0+0x44100] ;  /* 0x0441000000177984 */ /* 0x000ee20000000800 */
[----:B------:R-:W-:-:S03]  /*178e0*/  IMAD R24, R7, 0x20000, R4 ;  /* 0x0002000007187824 */ /* 0x000fc600078e0204 */
[----:B------:R-:W-:Y:S04]  /*178f0*/  STL.64 [R1+0xc0], R8 ;  /* 0x0000c00801007387 */ /* 0x000fe80000100a00 */
[----:B------:R-:W-:Y:S04]  /*17900*/  STL.64 [R1+0xc8], R10 ;  /* 0x0000c80a01007387 */ /* 0x000fe80000100a00 */
[----:B------:R-:W-:Y:S04]  /*17910*/  STL [R1+0x414], R24 ;  /* 0x0004141801007387 */ /* 0x000fe80000100800 */
[----:B-1----:R-:W-:Y:S04]  /*17920*/  STL [R1+0x30], R16 ;  /* 0x0000301001007387 */ /* 0x002fe80000100800 */
[----:B------:R-:W-:Y:S04]  /*17930*/  STL [R1+0x38], R26 ;  /* 0x0000381a01007387 */ /* 0x000fe80000100800 */
[----:B------:R-:W-:Y:S04]  /*17940*/  STL [R1+0x34], R27 ;  /* 0x0000341b01007387 */ /* 0x000fe80000100800 */
[----:B------:R-:W-:Y:S04]  /*17950*/  STL [R1+0x3c], R25 ;  /* 0x00003c1901007387 */ /* 0x000fe80000100800 */
[----:B------:R-:W-:Y:S04]  /*17960*/  STL [R1+0x20], R29 ;  /* 0x0000201d01007387 */ /* 0x000fe80000100800 */
[----:B--2---:R-:W-:Y:S04]  /*17970*/  STL [R1+0x28], R18 ;  /* 0x0000281201007387 */ /* 0x004fe80000100800 */
[----:B---3--:R-:W-:Y:S04]  /*17980*/  STL [R1+0x24], R19 ;  /* 0x0000241301007387 */ /* 0x008fe80000100800 */
[----:B----4-:R-:W-:Y:S04]  /*17990*/  STL [R1+0x2c], R17 ;  /* 0x00002c1101007387 */ /* 0x010fe80000100800 */
[----:B------:R-:W-:Y:S04]  /*179a0*/  STL [R1+0x10], R22 ;  /* 0x0000101601007387 */ /* 0x000fe80000100800 */
[----:B------:R-:W-:Y:S04]  /*179b0*/  STL [R1+0x18], R3 ;  /* 0x0000180301007387 */ /* 0x000fe80000100800 */
[----:B------:R-:W-:Y:S04]  /*179c0*/  STL [R1+0x14], R23 ;  /* 0x0000141701007387 */ /* 0x000fe80000100800 */
[----:B------:R-:W-:Y:S04]  /*179d0*/  STL [R1], R6 ;  /* 0x0000000601007387 */ /* 0x000fe80000100800 */
[----:B------:R-:W-:Y:S04]  /*179e0*/  STL [R1+0x1c], R28 ;  /* 0x00001c1c01007387 */ /* 0x000fe80000100800 */
[----:B------:R-:W1:Y:S04]  /*179f0*/  LDS R4, [R0+0x44180] ;  /* 0x0441800000047984 */ /* 0x000e680000000800 */
[----:B------:R-:W-:Y:S04]  /*17a00*/  STL [R1+0x8], R5 ;  /* 0x0000080501007387 */ /* 0x000fe80000100800 */
[----:B------:R-:W2:Y:S04]  /*17a10*/  LDS R5, [R0+0x45180] ;  /* 0x0451800000057984 */ /* 0x000ea80000000800 */
[----:B------:R-:W-:Y:S04]  /*17a20*/  LDS R6, [R2+0x45200] ;  /* 0x0452000002067984 */ /* 0x000fe80000000800 */
[----:B------:R-:W3:Y:S04]  /*17a30*/  LDS R7, [R0+0x45200] ;  /* 0x0452000000077984 */ /* 0x000ee80000000800 */
        /* <DEDUP_REMOVED lines=8> */
[----:B---3--:R2:W-:Y:S04]  /*17ac0*/  STL.64 [R1+0x2558], R6 ;  /* 0x0025580601007387 */ /* 0x0085e80000100a00 */
[----:B-1----:R1:W-:Y:S04]  /*17ad0*/  STL.64 [R1+0x2550], R4 ;  /* 0x0025500401007387 */ /* 0x0023e80000100a00 */
[----:B--2---:R-:W2:Y:S04]  /*17ae0*/  LDL.64 R6, [R1+0x8] ;  /* 0x0000080001067983 */ /* 0x004ea80000100a00 */
[----:B-1----:R-:W3:Y:S04]  /*17af0*/  LDL.64 R4, [R1] ;  /* 0x0000000001047983 */ /* 0x002ee80000100a00 */
[----:B--2---:R-:W-:Y:S04]  /*17b00*/  STL.64 [R1+0x2568], R6 ;  /* 0x0025680601007387 */ /* 0x004fe80000100a00 */
[----:B---3--:R1:W-:Y:S04]  /*17b10*/  STL.64 [R1+0x2560], R4 ;  /* 0x0025600401007387 */ /* 0x0083e80000100a00 */
[----:B------:R-:W-:Y:S04]  /*17b20*/  STL.64 [R1+0x2538], R10 ;  /* 0x0025380a01007387 */ /* 0x000fe80000100a00 */
[----:B------:R-:W-:Y:S04]  /*17b30*/  STL.64 [R1+0x2530], R8 ;  /* 0x0025300801007387 */ /* 0x000fe80000100a00 */
[----:B------:R-:W-:Y:S04]  /*17b40*/  STL.64 [R1+0x2528], R14 ;  /* 0x0025280e01007387 */ /* 0x000fe80000100a00 */
[----:B------:R2:W-:Y:S01]  /*17b50*/  STL.64 [R1+0x2520], R12 ;  /* 0x0025200c01007387 */ /* 0x0005e20000100a00 */
[----:B-1----:R-:W-:-:S02]  /*17b60*/  IMAD.MOV.U32 R4, RZ, RZ, R22 ;  /* 0x000000ffff047224 */ /* 0x002fc400078e0016 */
[----:B------:R-:W-:Y:S01]  /*17b70*/  IMAD.MOV.U32 R6, RZ, RZ, R3 ;  /* 0x000000ffff067224 */ /* 0x000fe200078e0003 */
[----:B------:R-:W-:Y:S04]  /*17b80*/  LDSM.16.M88.4 R8, [R24] ;  /* 0x000000001808783b */ /* 0x000fe80000000200 */
[----:B--2---:R-:W2:Y:S04]  /*17b90*/  LDL.LU R12, [R1+0x110] ;  /* 0x00011000010c7983 */ /* 0x004ea80000300800 */
[----:B------:R-:W2:Y:S04]  /*17ba0*/  LDL.LU R13, [R1+0x114] ;  /* 0x00011400010d7983 */ /* 0x000ea80000300800 */
[----:B------:R-:W3:Y:S04]  /*17bb0*/  LDL.LU R14, [R1+0x118] ;  /* 0x00011800010e7983 */ /* 0x000ee80000300800 */
[----:B------:R-:W3:Y:S01]  /*17bc0*/  LDL.LU R15, [R1+0x11c] ;  /* 0x00011c00010f7983 */ /* 0x000ee20000300800 */
[----:B------:R-:W-:-:S02]  /*17bd0*/  IMAD.MOV.U32 R7, RZ, RZ, R28 ;  /* 0x000000ffff077224 */ /* 0x000fc400078e001c */
[----:B------:R-:W-:Y:S01]  /*17be0*/  IMAD.MOV.U32 R5, RZ, RZ, R23 ;  /* 0x000000ffff057224 */ /* 0x000fe200078e0017 */
[----:B------:R-:W4:Y:S04]  /*17bf0*/  LDL.LU R22, [R1+0x2658] ;  /* 0x0026580001167983 */ /* 0x000f280000300800 */
[----:B------:R-:W4:Y:S04]  /*17c00*/  LDL.LU R23, [R1+0x2654] ;  /* 0x0026540001177983 */ /* 0x000f280000300800 */
[----:B------:R-:W4:Y:S04]  /*17c10*/  LDL.LU R3, [R1+0x2650] ;  /* 0x0026500001037983 */ /* 0x000f280000300800 */
[----:B------:R-:W4:Y:S04]  /*17c20*/  LDL.LU R28, [R1+0x264c] ;  /* 0x00264c00011c7983 */ /* 0x000f280000300800 */
[----:B------:R-:W-:Y:S04]  /*17c30*/  STL.64 [R1+0x2588], R6 ;  /* 0x0025880601007387 */ /* 0x000fe80000100a00 */
[----:B------:R-:W-:Y:S04]  /*17c40*/  STL.64 [R1+0x2580], R4 ;  /* 0x0025800401007387 */ /* 0x000fe80000100a00 */
[----:B---3--:R-:W-:Y:S04]  /*17c50*/  STL.64 [R1+0x2548], R14 ;  /* 0x0025480e01007387 */ /* 0x008fe80000100a00 */
[----:B--2---:R1:W-:Y:S04]  /*17c60*/  STL.64 [R1+0x2540], R12 ;  /* 0x0025400c01007387 */ /* 0x0043e80000100a00 */
[----:B-1----:R-:W2:Y:S04]  /*17c70*/  LDL.LU R12, [R1+0x130] ;  /* 0x00013000010c7983 */ /* 0x002ea80000300800 */
[----:B------:R-:W2:Y:S04]  /*17c80*/  LDL.LU R13, [R1+0x134] ;  /* 0x00013400010d7983 */ /* 0x000ea80000300800 */
[----:B------:R-:W3:Y:S04]  /*17c90*/  LDL.LU R14, [R1+0x138] ;  /* 0x00013800010e7983 */ /* 0x000ee80000300800 */
[----:B------:R-:W3:Y:S01]  /*17ca0*/  LDL.LU R15, [R1+0x13c] ;  /* 0x00013c00010f7983 */ /* 0x000ee20000300800 */
[----:B------:R-:W-:-:S02]  /*17cb0*/  IMAD.MOV.U32 R4, RZ, RZ, R29 ;  /* 0x000000ffff047224 */ /* 0x000fc400078e001d */
[----:B------:R-:W-:Y:S01]  /*17cc0*/  IMAD.MOV.U32 R6, RZ, RZ, R18 ;  /* 0x000000ffff067224 */ /* 0x000fe200078e0012 */
[----:B------:R-:W2:Y:S01]  /*17cd0*/  LDL.LU R29, [R1+0x2648] ;  /* 0x00264800011d7983 */ /* 0x000ea20000300800 */
[----:B------:R-:W-:Y:S02]  /*17ce0*/  IMAD.MOV.U32 R7, RZ, RZ, R17 ;  /* 0x000000ffff077224 */ /* 0x000fe400078e0011 */
[----:B------:R-:W-:Y:S02]  /*17cf0*/  IMAD.MOV.U32 R5, RZ, RZ, R19 ;  /* 0x000000ffff057224 */ /* 0x000fe400078e0013 */
[----:B------:R-:W4:Y:S04]  /*17d00*/  LDL.LU R19, [R1+0x2644] ;  /* 0x0026440001137983 */ /* 0x000f280000300800 */
[----:B------:R-:W4:Y:S04]  /*17d10*/  LDL.LU R18, [R1+0x2640] ;  /* 0x0026400001127983 */ /* 0x000f280000300800 */
[----:B------:R-:W4:Y:S04]  /*17d20*/  LDL.LU R17, [R1+0x263c] ;  /* 0x00263c0001117983 */ /* 0x000f280000300800 */
[----:B------:R-:W-:Y:S04]  /*17d30*/  STL.64 [R1+0x25a8], R6 ;  /* 0x0025a80601007387 */ /* 0x000fe80000100a00 */
[----:B------:R1:W-:Y:S02]  /*17d40*/  STL.64 [R1+0x25a0], R4 ;  /* 0x0025a00401007387 */ /* 0x0003e40000100a00 */
[----:B-1----:R-:W-:-:S02]  /*17d50*/  IMAD.MOV.U32 R4, RZ, RZ, R16 ;  /* 0x000000ffff047224 */ /* 0x002fc400078e0010 */
[----:B---3--:R-:W-:Y:S04]  /*17d60*/  STL.64 [R1+0x2578], R14 ;  /* 0x0025780e01007387 */ /* 0x008fe80000100a00 */
[----:B--2---:R1:W-:Y:S04]  /*17d70*/  STL.64 [R1+0x2570], R12 ;  /* 0x0025700c01007387 */ /* 0x0043e80000100a00 */
[----:B-1----:R-:W2:Y:S04]  /*17d80*/  LDL.LU R12, [R1+0x1e0] ;  /* 0x0001e000010c7983 */ /* 0x002ea80000300800 */
[----:B------:R-:W2:Y:S04]  /*17d90*/  LDL.LU R13, [R1+0x1e4] ;  /* 0x0001e400010d7983 */ /* 0x000ea80000300800 */
[----:B------:R-:W3:Y:S04]  /*17da0*/  LDL.LU R14, [R1+0x1e8] ;  /* 0x0001e800010e7983 */ /* 0x000ee80000300800 */
[----:B------:R-:W3:Y:S04]  /*17db0*/  LDL.LU R15, [R1+0x1ec] ;  /* 0x0001ec00010f7983 */ /* 0x000ee80000300800 */
[----:B------:R-:W2:Y:S01]  /*17dc0*/  LDL.LU R16, [R1+0x2638] ;  /* 0x0026380001107983 */ /* 0x000ea20000300800 */
[----:B------:R-:W-:-:S02]  /*17dd0*/  IMAD.MOV.U32 R6, RZ, RZ, R26 ;  /* 0x000000ffff067224 */ /* 0x000fc400078e001a */
[----:B------:R-:W-:Y:S02]  /*17de0*/  IMAD.MOV.U32 R7, RZ, RZ, R25 ;  /* 0x000000ffff077224 */ /* 0x000fe400078e0019 */
[----:B------:R-:W-:Y:S02]  /*17df0*/  IMAD.MOV.U32 R5, RZ, RZ, R27 ;  /* 0x000000ffff057224 */ /* 0x000fe400078e001b */
[----:B------:R-:W-:Y:S04]  /*17e00*/  LDSM.16.M88.4 R24, [R24+0x4000] ;  /* 0x004000001818783b */ /* 0x000fe80000000200 */
[----:B------:R4:W-:Y:S04]  /*17e10*/  STL.64 [R1+0x25c8], R6 ;  /* 0x0025c80601007387 */ /* 0x0009e80000100a00 */
[----:B------:R-:W-:Y:S01]  /*17e20*/  STL.64 [R1+0x25c0], R4 ;  /* 0x0025c00401007387 */ /* 0x000fe20000100a00 */
[----:B----4-:R-:W-:-:S02]  /*17e30*/  IMAD.MOV.U32 R6, RZ, RZ, R18 ;  /* 0x000000ffff067224 */ /* 0x010fc400078e0012 */
[----:B------:R-:W-:Y:S01]  /*17e40*/  IMAD.MOV.U32 R7, RZ, RZ, R19 ;  /* 0x000000ffff077224 */ /* 0x000fe200078e0013 */
[----:B------:R-:W4:Y:S04]  /*17e50*/  LDL.LU R18, [R1+0x2634] ;  /* 0x0026340001127983 */ /* 0x000f280000300800 */
[----:B------:R-:W4:Y:S04]  /*17e60*/  LDL.LU R19, [R1+0x2630] ;  /* 0x0026300001137983 */ /* 0x000f280000300800 */
[----:B------:R1:W-:Y:S02]  /*17e70*/  STL.64 [R1+0x25e0], R6 ;  /* 0x0025e00601007387 */ /* 0x0003e40000100a00 */
[----:B-1----:R-:W-:-:S02]  /*17e80*/  IMAD.MOV.U32 R7, RZ, RZ, R17 ;  /* 0x000000ffff077224 */ /* 0x002fc400078e0011 */
[----:B--2---:R-:W-:Y:S02]  /*17e90*/  IMAD.MOV.U32 R6, RZ, RZ, R16 ;  /* 0x000000ffff067224 */ /* 0x004fe400078e0010 */
[----:B------:R-:W2:Y:S04]  /*17ea0*/  LDL.LU R16, [R1+0x262c] ;  /* 0x00262c0001107983 */ /* 0x000ea80000300800 */
[----:B------:R-:W2:Y:S04]  /*17eb0*/  LDL.LU R17, [R1+0x2628] ;  /* 0x0026280001117983 */ /* 0x000ea80000300800 */
[----:B------:R-:W-:Y:S04]  /*17ec0*/  STL.64 [R1+0x25f8], R6 ;  /* 0x0025f80601007387 */ /* 0x000fe80000100a00 */
[----:B---3--:R-:W-:Y:S04]  /*17ed0*/  STL.64 [R1+0x2598], R14 ;  /* 0x0025980e01007387 */ /* 0x008fe80000100a00 */
[----:B------:R1:W-:Y:S04]  /*17ee0*/  STL.64 [R1+0x2590], R12 ;  /* 0x0025900c01007387 */ /* 0x0003e80000100a00 */
[----:B-1----:R-:W3:Y:S04]  /*17ef0*/  LDL.LU R12, [R1+0x460] ;  /* 0x00046000010c7983 */ /* 0x002ee80000300800 */
[----:B------:R-:W3:Y:S04]  /*17f00*/  LDL.LU R13, [R1+0x464] ;  /* 0x00046400010d7983 */ /* 0x000ee80000300800 */
[----:B------:R-:W2:Y:S04]  /*17f10*/  LDL.LU R14, [R1+0x468] ;  /* 0x00046800010e7983 */ /* 0x000ea80000300800 */
[----:B------:R-:W2:Y:S01]  /*17f20*/  LDL.LU R15, [R1+0x46c] ;  /* 0x00046c00010f7983 */ /* 0x000ea20000300800 */
[----:B----4-:R-:W-:-:S02]  /*17f30*/  IMAD.MOV.U32 R6, RZ, RZ, R19 ;  /* 0x000000ffff067224 */ /* 0x010fc400078e0013 */
[----:B------:R-:W-:Y:S01]  /*17f40*/  IMAD.MOV.U32 R7, RZ, RZ, R18 ;  /* 0x000000ffff077224 */ /* 0x000fe200078e0012 */
[----:B------:R-:W-:Y:S04]  /*17f50*/  LDS R19, [R0+0x45380] ;  /* 0x0453800000137984 */ /* 0x000fe80000000800 */
[----:B------:R-:W-:Y:S04]  /*17f60*/  STL.64 [R1+0x2610], R6 ;  /* 0x0026100601007387 */ /* 0x000fe80000100a00 */
[----:B------:R-:W1:Y:S04]  /*17f70*/  LDS R18, [R2+0x45380] ;  /* 0x0453800002127984 */ /* 0x000e680000000800 */
[----:B--2---:R-:W-:Y:S04]  /*17f80*/  STL.64 [R1+0x25b8], R14 ;  /* 0x0025b80e01007387 */ /* 0x004fe80000100a00 */
[----:B---3--:R2:W-:Y:S04]  /*17f90*/  STL.64 [R1+0x25b0], R12 ;  /* 0x0025b00c01007387 */ /* 0x0085e80000100a00 */
[----:B--2---:R-:W2:Y:S04]  /*17fa0*/  LDL.LU R12, [R1+0x4f0] ;  /* 0x0004f000010c7983 */ /* 0x004ea80000300800 */
[----:B------:R-:W2:Y:S04]  /*17fb0*/  LDL.LU R13, [R1+0x4f4] ;  /* 0x0004f400010d7983 */ /* 0x000ea80000300800 */
[----:B------:R-:W3:Y:S04]  /*17fc0*/  LDL.LU R14, [R1+0x4f8] ;  /* 0x0004f800010e7983 */ /* 0x000ee80000300800 */
[----:B------:R-:W3:Y:S04]  /*17fd0*/  LDL.LU R15, [R1+0x4fc] ;  /* 0x0004fc00010f7983 */ /* 0x000ee80000300800 */
[----:B---3--:R-:W-:Y:S04]  /*17fe0*/  STL.64 [R1+0x25d8], R14 ;  /* 0x0025d80e01007387 */ /* 0x008fe80000100a00 */
[----:B--2---:R2:W-:Y:S04]  /*17ff0*/  STL.64 [R1+0x25d0], R12 ;  /* 0x0025d00c01007387 */ /* 0x0045e80000100a00 */
        /* <DEDUP_REMOVED lines=15> */
[----:B------:R-:W3:Y:S01]  /*180f0*/  LDL.LU R15, [R1+0x4ec] ;  /* 0x0004ec00010f7983 */ /* 0x000ee20000300800 */
[----:B------:R-:W-:-:S02]  /*18100*/  IMAD.MOV.U32 R6, RZ, RZ, R17 ;  /* 0x000000ffff067224 */ /* 0x000fc400078e0011 */
[----:B------:R-:W-:Y:S01]  /*18110*/  IMAD.MOV.U32 R7, RZ, RZ, R16 ;  /* 0x000000ffff077224 */ /* 0x000fe200078e0010 */
[----:B------:R-:W-:Y:S04]  /*18120*/  LDS R17, [R0+0x44380] ;  /* 0x0443800000117984 */ /* 0x000fe80000000800 */
[----:B------:R-:W4:Y:S04]  /*18130*/  LDS R16, [R2+0x44380] ;  /* 0x0443800002107984 */ /* 0x000f280000000800 */
[----:B---3--:R-:W-:Y:S04]  /*18140*/  STL.64 [R1+0x2620], R14 ;  /* 0x0026200e01007387 */ /* 0x008fe80000100a00 */
[----:B--2---:R2:W-:Y:S04]  /*18150*/  STL.64 [R1+0x2618], R12 ;  /* 0x0026180c01007387 */ /* 0x0045e80000100a00 */
[----:B--2---:R-:W2:Y:S04]  /*18160*/  LDL.LU R12, [R1+0x550] ;  /* 0x00055000010c7983 */ /* 0x004ea80000300800 */
[----:B------:R-:W2:Y:S04]  /*18170*/  LDL.LU R13, [R1+0x554] ;  /* 0x00055400010d7983 */ /* 0x000ea80000300800 */
[----:B------:R-:W2:Y:S04]  /*18180*/  LDL.LU R14, [R1+0x558] ;  /* 0x00055800010e7983 */ /* 0x000ea80000300800 */
[----:B------:R-:W2:Y:S04]  /*18190*/  LDL.LU R15, [R1+0x55c] ;  /* 0x00055c00010f7983 */ /* 0x000ea80000300800 */
[----:B------:R-:W-:Y:S04]  /*181a0*/  STL [R1+0x20ac], R2 ;  /* 0x0020ac0201007387 */ /* 0x000fe80000100800 */
[----:B-1----:R-:W-:Y:S04]  /*181b0*/  STL.64 [R1+0x2518], R18 ;  /* 0x0025181201007387 */ /* 0x002fe80000100a00 */
[----:B------:R-:W-:Y:S04]  /*181c0*/  STL.64 [R1+0x98], R10 ;  /* 0x0000980a01007387 */ /* 0x000fe80000100a00 */
[----:B----4-:R1:W-:Y:S04]  /*181d0*/  STL.64 [R1+0x2510], R16 ;  /* 0x0025101001007387 */ /* 0x0103e80000100a00 */
[----:B-1----:R-:W3:Y:S04]  /*181e0*/  LDL.LU R16, [R1+0xf0] ;  /* 0x0000f00001107983 */ /* 0x002ee80000300800 */
[----:B------:R-:W3:Y:S04]  /*181f0*/  LDL.LU R17, [R1+0xf4] ;  /* 0x0000f40001117983 */ /* 0x000ee80000300800 */
[----:B------:R-:W3:Y:S04]  /*18200*/  LDL.LU R18, [R1+0xf8] ;  /* 0x0000f80001127983 */ /* 0x000ee80000300800 */
[----:B------:R-:W3:Y:S04]  /*18210*/  LDL.LU R19, [R1+0xfc] ;  /* 0x0000fc0001137983 */ /* 0x000ee80000300800 */
        /* <DEDUP_REMOVED lines=21> */
[----:B-1----:R-:W2:Y:S04]  /*18370*/  LDL.LU.64 R6, [R1+0x25e0] ;  /* 0x0025e00001067983 */ /* 0x002ea80000300a00 */
[----:B------:R-:W-:Y:S01]  /*18380*/  STL.64 [R1+0x88], R26 ;  /* 0x0000881a01007387 */ /* 0x000fe20000100a00 */
[----:B--2---:R-:W-:Y:S03]  /*18390*/  HMMA.1688.F32.TF32 R20, R20, R6, R12 ;  /* 0x000000061414723c */ /* 0x004fe6000008100c */
[----:B------:R-:W2:Y:S04]  /*183a0*/  LDL.LU.64 R14, [R1+0x25d8] ;  /* 0x0025d800010e7983 */ /* 0x000ea80000300a00 */
[----:B------:R-:W2:Y:S04]  /*183b0*/  LDL.LU.64 R12, [R1+0x25d0] ;  /* 0x0025d000010c7983 */ /* 0x000ea80000300a00 */
[----:B------:R-:W2:Y:S04]  /*183c0*/  LDL.LU.64 R6, [R1+0x25c8] ;  /* 0x0025c80001067983 */ /* 0x000ea80000300a00 */
[----:B------:R-:W2:Y:S08]  /*183d0*/  LDL.LU.64 R4, [R1+0x25c0] ;  /* 0x0025c00001047983 */ /* 0x000eb00000300a00 */
[----:B------:R1:W-:Y:S04]  /*183e0*/  STL.64 [R1+0x200], R20 ;  /* 0x0002001401007387 */ /* 0x0003e80000100a00 */
[----:B------:R4:W-:Y:S04]  /*183f0*/  STL.64 [R1+0x208], R22 ;  /* 0x0002081601007387 */ /* 0x0009e80000100a00 */
[----:B-1----:R-:W3:Y:S04]  /*18400*/  LDL.LU R20, [R1+0x170] ;  /* 0x0001700001147983 */ /* 0x002ee80000300800 */
[----:B------:R-:W3:Y:S04]  /*18410*/  LDL.LU R21, [R1+0x174] ;  /* 0x0001740001157983 */ /* 0x000ee80000300800 */
[----:B----4-:R-:W3:Y:S04]  /*18420*/  LDL.LU R22, [R1+0x178] ;  /* 0x0001780001167983 */ /* 0x010ee80000300800 */
[----:B------:R-:W3:Y:S01]  /*18430*/  LDL.LU R23, [R1+0x17c] ;  /* 0x00017c0001177983 */ /* 0x000ee20000300800 */
[-C--:B--2---:R-:W-:Y:S03]  /*18440*/  HMMA.1688.F32.TF32 R4, R4, R8.reuse, R12 ;  /* 0x000000080404723c */ /* 0x084fe6000008100c */
[----:B------:R-:W2:Y:S04]  /*18450*/  LDL.LU.64 R14, [R1+0x25b8] ;  /* 0x0025b800010e7983 */ /* 0x000ea80000300a00 */
[----:B------:R-:W2:Y:S11]  /*18460*/  LDL.LU.64 R12, [R1+0x25b0] ;  /* 0x0025b000010c7983 */ /* 0x000eb60000300a00 */
[----:B------:R-:W-:Y:S05]  /*18470*/  @!UPT UIADD3 URZ, URZ, URZ, URZ ;  /* 0x0000003f3f3ff290 */ /* 0x000fea000fffe03f */
[----:B------:R-:W-:Y:S04]  /*18480*/  STL.64 [R1+0x260], R4 ;  /* 0x0002600401007387 */ /* 0x000fe80000100a00 */
[----:B------:R1:W-:Y:S04]  /*18490*/  STL.64 [R1+0x268], R6 ;  /* 0x0002680601007387 */ /* 0x0003e80000100a00 */
[----:B-1----:R-:W2:Y:S04]  /*184a0*/  LDL.LU.64 R6, [R1+0x25a8] ;  /* 0x0025a80001067983 */ /* 0x002ea80000300a00 */
[----:B------:R-:W2:Y:S02]  /*184b0*/  LDL.LU.64 R4, [R1+0x25a0] ;  /* 0x0025a00001047983 */ /* 0x000ea40000300a00 */
        /* <DEDUP_REMOVED lines=14> */
[----:B-1----:R-:W3:Y:S04]  /*185a0*/  LDL.LU.64 R6, [R1+0x2568] ;  /* 0x0025680001067983 */ /* 0x002ee80000300a00 */
[----:B------:R-:W3:Y:S02]  /*185b0*/  LDL.LU.64 R4, [R1+0x2560] ;  /* 0x0025600001047983 */ /* 0x000ee40000300a00 */
[----:B---3--:R-:W-:Y:S01]  /*185c0*/  HMMA.1688.F32.TF32 R20, R4, R8, R20 ;  /* 0x000000080414723c */ /* 0x008fe20000081014 */
[----:B------:R-:W-:-:S02]  /*185d0*/  IMAD.MOV.U32 R2, RZ, RZ, R6 ;  /* 0x000000ffff027224 */ /* 0x000fc400078e0006 */
[----:B------:R-:W-:Y:S11]  /*185e0*/  IMAD.MOV.U32 R0, RZ, RZ, R7 ;  /* 0x000000ffff007224 */ /* 0x000ff600078e0007 */
[----:B------:R-:W-:Y:S09]  /*185f0*/  @!UPT UIADD3 URZ, URZ, URZ, URZ ;  /* 0x0000003f3f3ff290 */ /* 0x000ff2000fffe03f */
[----:B------:R1:W-:Y:S04]  /*18600*/  STL.64 [R1+0x430], R20 ;  /* 0x0004301401007387 */ /* 0x0003e80000100a00 */
[----:B------:R3:W-:Y:S04]  /*18610*/  STL.64 [R1+0x438], R22 ;  /* 0x0004381601007387 */ /* 0x0007e80000100a00 */
[----:B------:R-:W2:Y:S01]  /*18620*/  LDL.LU.64 R6, [R1+0x2558] ;  /* 0x0025580001067983 */ /* 0x000ea20000300a00 */
[----:B-1----:R-:W-:Y:S02]  /*18630*/  IMAD.MOV.U32 R21, RZ, RZ, R4 ;  /* 0x000000ffff157224 */ /* 0x002fe400078e0004 */
[----:B------:R-:W-:-:S02]  /*18640*/  IMAD.MOV.U32 R20, RZ, RZ, R5 ;  /* 0x000000ffff147224 */ /* 0x000fc400078e0005 */
[----:B------:R-:W2:Y:S01]  /*18650*/  LDL.LU.64 R4, [R1+0x2550] ;  /* 0x0025500001047983 */ /* 0x000ea20000300a00 */
[----:B---3--:R-:W-:Y:S02]  /*18660*/  IMAD.MOV.U32 R23, RZ, RZ, R8 ;  /* 0x000000ffff177224 */ /* 0x008fe400078e0008 */
        /* <DEDUP_REMOVED lines=23> */
[----:B-1----:R-:W3:Y:S01]  /*187e0*/  LDL.LU R8, [R1+0x50] ;  /* 0x0000500001087983 */ /* 0x002ee20000300800 */
[----:B--2---:R-:W-:Y:S11]  /*187f0*/  HMMA.1688.F32.TF32 R16, R12, R4, R16 ;  /* 0x000000040c10723c */ /* 0x004ff60000081010 */
[----:B------:R-:W-:Y:S11]  /*18800*/  @!UPT UIADD3 URZ, URZ, URZ, URZ ;  /* 0x0000003f3f3ff290 */ /* 0x000ff6000fffe03f */
[----:B------:R-:W-:Y:S01]  /*18810*/  @!UPT UIADD3 URZ, URZ, URZ, URZ ;  /* 0x0000003f3f3ff290 */ /* 0x000fe2000fffe03f */
[----:B------:R-:W-:Y:S04]  /*18820*/  STL.64 [R1+0x640], R16 ;  /* 0x0006401001007387 */ /* 0x000fe80000100a00 */
[----:B------:R1:W-:Y:S04]  /*18830*/  STL.64 [R1+0x648], R18 ;  /* 0x0006481201007387 */ /* 0x0003e80000100a00 */
[----:B-1----:R-:W3:Y:S04]  /*18840*/  LDL.LU.64 R18, [R1+0x2518] ;  /* 0x0025180001127983 */ /* 0x002ee80000300a00 */
[----:B------:R-:W3:Y:S01]  /*18850*/  LDL.LU.64 R16, [R1+0x2510] ;  /* 0x0025100001107983 */ /* 0x000ee20000300a00 */
[----:B------:R-:W-:-:S02]  /*18860*/  IMAD.MOV.U32 R9, RZ, RZ, R29 ;  /* 0x000000ffff097224 */ /* 0x000fc400078e001d */
[----:B------:R-:W-:Y:S02]  /*18870*/  IMAD.MOV.U32 R10, RZ, RZ, R28 ;  /* 0x000000ffff0a7224 */ /* 0x000fe400078e001c */
[----:B------:R-:W-:Y:S01]  /*18880*/  IMAD.MOV.U32 R11, RZ, RZ, R3 ;  /* 0x000000ffff0b7224 */ /* 0x000fe200078e0003 */
[----:B------:R-:W-:Y:S04]  /*18890*/  STL.64 [R1+0x2488], R14 ;  /* 0x0024880e01007387 */ /* 0x000fe80000100a00 */
[----:B------:R-:W-:Y:S02]  /*188a0*/  STL.64 [R1+0x2480], R12 ;  /* 0x0024800c01007387 */ /* 0x000fe40000100a00 */
[----:B---3--:R-:W-:Y:S11]  /*188b0*/  HMMA.1688.F32.TF32 R4, R16, R4, R8 ;  /* 0x000000041004723c */ /* 0x008ff60000081008 */
[----:B------:R-:W-:Y:S11]  /*188c0*/  @!UPT UIADD3 URZ, URZ, URZ, URZ ;  /* 0x0000003f3f3ff290 */ /* 0x000ff6000fffe03f */
[----:B------:R-:W-:Y:S01]  /*188d0*/  @!UPT UIADD3 URZ, URZ, URZ, URZ ;  /* 0x0000003f3f3ff290 */ /* 0x000fe2000fffe03f */
[----:B------:R1:W-:Y:S01]  /*188e0*/  STL [R1+0x670], R4 ;  /* 0x0006700401007387 */ /* 0x0003e20000100800 */
[----:B------:R-:W-:Y:S02]  /*188f0*/  IMAD.MOV.U32 R3, RZ, RZ, R5 ;  /* 0x000000ffff037224 */ /* 0x000fe400078e0005 */
[----:B------:R-:W-:Y:S01]  /*18900*/  IMAD.MOV.U32 R29, RZ, RZ, R6 ;  /* 0x000000ffff1d7224 */ /* 0x000fe200078e0006 */
[----:B------:R-:W-:Y:S01]  /*18910*/  STL.64 [R1+0x24b8], R18 ;  /* 0x0024b81201007387 */ /* 0x000fe20000100a00 */
[----:B------:R-:W-:Y:S02]  /*18920*/  IMAD.MOV.U32 R28, RZ, RZ, R7 ;  /* 0x000000ffff1c7224 */ /* 0x000fe400078e0007 */
[----:B------:R-:W-:Y:S01]  /*18930*/  IMAD.MOV.U32 R5, RZ, RZ, R20 ;  /* 0x000000ffff057224 */ /* 0x000fe200078e0014 */
[----:B------:R-:W-:Y:S01]  /*18940*/  STL.64 [R1+0x24b0], R16 ;  /* 0x0024b01001007387 */ /* 0x000fe20000100a00 */
[----:B------:R-:W-:Y:S02]  /*18950*/  IMAD.MOV.U32 R6, RZ, RZ, R2 ;  /* 0x000000ffff067224 */ /* 0x000fe400078e0002 */
[----:B------:R-:W-:Y:S01]  /*18960*/  IMAD.MOV.U32 R7, RZ, RZ, R0 ;  /* 0x000000ffff077224 */ /* 0x000fe200078e0000 */
[----:B------:R-:W2:Y:S01]  /*18970*/  LDL.LU R20, [R1+0x540] ;  /* 0x0005400001147983 */ /* 0x000ea20000300800 */
[----:B-1----:R-:W-:-:S03]  /*18980*/  IMAD.MOV.U32 R4, RZ, RZ, R21 ;  /* 0x000000ffff047224 */ /* 0x002fc600078e0015 */
[----:B------:R-:W2:Y:S04]  /*18990*/  LDL.LU R21, [R1+0x544] ;  /* 0x0005440001157983 */ /* 0x000ea80000300800 */
[----:B------:R-:W2:Y:S04]  /*189a0*/  LDL.LU R22, [R1+0x548] ;  /* 0x0005480001167983 */ /* 0x000ea80000300800 */
[----:B------:R-:W2:Y:S04]  /*189b0*/  LDL.LU R23, [R1+0x54c] ;  /* 0x00054c0001177983 */ /* 0x000ea80000300800 */
[----:B------:R1:W-:Y:S04]  /*189c0*/  STL.64 [R1+0x24c8], R6 ;  /* 0x0024c80601007387 */ /* 0x0003e80000100a00 */
[----:B------:R3:W-:Y:S04]  /*189d0*/  STL.64 [R1+0x24c0], R4 ;  /* 0x0024c00401007387 */ /* 0x0007e80000100a00 */
[----:B-1----:R-:W4:Y:S04]  /*189e0*/  LDL.64 R6, [R1+0x18] ;  /* 0x0000180001067983 */ /* 0x002f280000100a00 */
[----:B---3--:R-:W3:Y:S04]  /*189f0*/  LDL.64 R4, [R1+0x10] ;  /* 0x0000100001047983 */ /* 0x008ee80000100a00 */
[----:B----4-:R1:W-:Y:S04]  /*18a00*/  STL.64 [R1+0x24d8], R6 ;  /* 0x0024d80601007387 */ /* 0x0103e80000100a00 */
[----:B---3--:R3:W-:Y:S04]  /*18a10*/  STL.64 [R1+0x24d0], R4 ;  /* 0x0024d00401007387 */ /* 0x0087e80000100a00 */
[----:B-1----:R-:W4:Y:S04]  /*18a20*/  LDL.64 R6, [R1+0x28] ;  /* 0x0000280001067983 */ /* 0x002f280000100a00 */
[----:B---3--:R-:W3:Y:S04]  /*18a30*/  LDL.64 R4, [R1+0x20] ;  /* 0x0000200001047983 */ /* 0x008ee80000100a00 */
[----:B----4-:R-:W-:Y:S04]  /*18a40*/  STL.64 [R1+0x24f8], R6 ;  /* 0x0024f80601007387 */ /* 0x010fe80000100a00 */
[----:B---3--:R-:W-:Y:S04]  /*18a50*/  STL.64 [R1+0x24f0], R4 ;  /* 0x0024f00401007387 */ /* 0x008fe80000100a00 */
[----:B------:R-:W3:Y:S04]  /*18a60*/  LDL.LU R16, [R1+0x160] ;  /* 0x0001600001107983 */ /* 0x000ee80000300800 */
[----:B------:R-:W3:Y:S04]  /*18a70*/  LDL.LU R17, [R1+0x164] ;  /* 0x0001640001117983 */ /* 0x000ee80000300800 */
[----:B------:R-:W4:Y:S04]  /*18a80*/  LDL.LU R18, [R1+0x168] ;  /* 0x0001680001127983 */ /* 0x000f280000300800 */
[----:B------:R-:W4:Y:S04]  /*18a90*/  LDL.LU R19, [R1+0x16c] ;  /* 0x00016c0001137983 */ /* 0x000f280000300800 */
[----:B----4-:R-:W-:Y:S04]  /*18aa0*/  STL.64 [R1+0x24e8], R18 ;  /* 0x0024e81201007387 */ /* 0x010fe80000100a00 */
[----:B---3--:R1:W-:Y:S04]  /*18ab0*/  STL.64 [R1+0x24e0], R16 ;  /* 0x0024e01001007387 */ /* 0x0083e80000100a00 */
[----:B-1----:R-:W3:Y:S04]  /*18ac0*/  LDL.LU R16, [R1+0x470] ;  /* 0x0004700001107983 */ /* 0x002ee80000300800 */
[----:B------:R-:W3:Y:S04]  /*18ad0*/  LDL.LU R17, [R1+0x474] ;  /* 0x0004740001117983 */ /* 0x000ee80000300800 */
[----:B------:R-:W4:Y:S04]  /*18ae0*/  LDL.LU R18, [R1+0x478] ;  /* 0x0004780001127983 */ /* 0x000f280000300800 */
[----:B------:R-:W4:Y:S04]  /*18af0*/  LDL.LU R19, [R1+0x47c] ;  /* 0x00047c0001137983 */ /* 0x000f280000300800 */
[----:B----4-:R1:W-:Y:S04]  /*18b00*/  STL.64 [R1+0x2508], R18 ;  /* 0x0025081201007387 */ /* 0x0103e80000100a00 */
[----:B---3--:R3:W-:Y:S04]  /*18b10*/  STL.64 [R1+0x2500], R16 ;  /* 0x0025001001007387 */ /* 0x0087e80000100a00 */
[----:B-1----:R-:W2:Y:S04]  /*18b20*/  LDL.64 R18, [R1+0x38] ;  /* 0x0000380001127983 */ /* 0x002ea80000100a00 */
[----:B---3--:R-:W2:Y:S04]  /*18b30*/  LDL.64 R16, [R1+0x30] ;  /* 0x0000300001107983 */ /* 0x008ea80000100a00 */
[----:B------:R-:W3:Y:S04]  /*18b40*/  LDL.LU R8, [R1+0x120] ;  /* 0x0001200001087983 */ /* 0x000ee80000300800 */
[----:B------:R-:W3:Y:S04]  /*18b50*/  LDL.LU R9, [R1+0x124] ;  /* 0x0001240001097983 */ /* 0x000ee80000300800 */
[----:B------:R-:W3:Y:S04]  /*18b60*/  LDL.LU R10, [R1+0x128] ;  /* 0x00012800010a7983 */ /* 0x000ee80000300800 */
[----:B------:R-:W3:Y:S04]  /*18b70*/  LDL.LU R11, [R1+0x12c] ;  /* 0x00012c00010b7983 */ /* 0x000ee80000300800 */
[----:B------:R-:W4:Y:S04]  /*18b80*/  LDL.LU R12, [R1+0x100] ;  /* 0x00010000010c7983 */ /* 0x000f280000300800 */
[----:B------:R-:W4:Y:S04]  /*18b90*/  LDL.LU R13, [R1+0x104] ;  /* 0x00010400010d7983 */ /* 0x000f280000300800 */
[----:B------:R-:W4:Y:S04]  /*18ba0*/  LDL.LU R14, [R1+0x108] ;  /* 0x00010800010e7983 */ /* 0x000f280000300800 */
[----:B------:R-:W4:Y:S04]  /*18bb0*/  LDL.LU R15, [R1+0x10c] ;  /* 0x00010c00010f7983 */ /* 0x000f280000300800 */
[----:B------:R-:W-:Y:S04]  /*18bc0*/  STL [R1+0x1d1c], R28 ;  /* 0x001d1c1c01007387 */ /* 0x000fe80000100800 */
[----:B------:R-:W-:Y:S04]  /*18bd0*/  STL [R1+0x1d18], R3 ;  /* 0x001d180301007387 */ /* 0x000fe80000100800 */
[----:B------:R-:W-:Y:S01]  /*18be0*/  STL [R1+0x1d14], R29 ;  /* 0x001d141d01007387 */ /* 0x000fe20000100800 */
[----:B--2---:R-:W-:Y:S07]  /*18bf0*/  HMMA.1688.F32.TF32 R4, R16, R24, R20 ;  /* 0x000000181004723c */ /* 0x004fee0000081014 */
[----:B------:R-:W-:-:S02]  /*18c00*/  IMAD.MOV.U32 R21, RZ, RZ, R18 ;  /* 0x000000ffff157224 */ /* 0x000fc400078e0012 */
[----:B------:R-:W-:Y:S02]  /*18c10*/  IMAD.MOV.U32 R20, RZ, RZ, R19 ;  /* 0x000000ffff147224 */ /* 0x000fe400078e0013 */
[----:B------:R-:W-:Y:S01]  /*18c20*/  IMAD.MOV.U32 R23, RZ, RZ, R16 ;  /* 0x000000ffff177224 */ /* 0x000fe200078e0010 */
[----:B------:R-:W2:Y:S01]  /*18c30*/  LDL.LU.64 R18, [R1+0x2508] ;  /* 0x0025080001127983 */ /* 0x000ea20000300a00 */
[----:B------:R-:W-:-:S03]  /*18c40*/  IMAD.MOV.U32 R22, RZ, RZ, R17 ;  /* 0x000000ffff167224 */ /* 0x000fc600078e0011 */
[----:B------:R-:W2:Y:S07]  /*18c50*/  LDL.LU.64 R16, [R1+0x2500] ;  /* 0x0025000001107983 */ /* 0x000eae0000300a00 */
[----:B------:R1:W-:Y:S01]  /*18c60*/  STL.64 [R1+0x1f0], R4 ;  /* 0x0001f00401007387 */ /* 0x0003e20000100a00 */
[----:B------:R-:W-:Y:S02]  /*18c70*/  IMAD.MOV.U32 R2, RZ, RZ, R6 ;  /* 0x000000ffff027224 */ /* 0x000fe400078e0006 */
[----:B------:R-:W-:-:S02]  /*18c80*/  IMAD.MOV.U32 R0, RZ, RZ, R7 ;  /* 0x000000ffff007224 */ /* 0x000fc400078e0007 */
[----:B------:R-:W2:Y:S04]  /*18c90*/  LDL.LU.64 R6, [R1+0x24f8] ;  /* 0x0024f80001067983 */ /* 0x000ea80000300a00 */
[----:B-1----:R-:W2:Y:S04]  /*18ca0*/  LDL.LU.64 R4, [R1+0x24f0] ;  /* 0x0024f00001047983 */ /* 0x002ea80000300a00 */
[----:B------:R1:W-:Y:S04]  /*18cb0*/  STL [R1+0x246c], R20 ;  /* 0x00246c1401007387 */ /* 0x0003e80000100800 */
[----:B------:R1:W-:Y:S04]  /*18cc0*/  STL [R1+0x2468], R21 ;  /* 0x0024681501007387 */ /* 0x0003e80000100800 */
[----:B------:R3:W-:Y:S04]  /*18cd0*/  STL [R1+0x2464], R22 ;  /* 0x0024641601007387 */ /* 0x0007e80000100800 */
[----:B------:R3:W-:Y:S04]  /*18ce0*/  STL [R1+0x2460], R23 ;  /* 0x0024601701007387 */ /* 0x0007e80000100800 */
[----:B-1----:R-:W4:Y:S04]  /*18cf0*/  LDL.LU R20, [R1+0x3d0] ;  /* 0x0003d00001147983 */ /* 0x002f280000300800 */
[----:B------:R-:W4:Y:S04]  /*18d00*/  LDL.LU R21, [R1+0x3d4] ;  /* 0x0003d40001157983 */ /* 0x000f280000300800 */
[----:B---3--:R-:W4:Y:S04]  /*18d10*/  LDL.LU R22, [R1+0x3d8] ;  /* 0x0003d80001167983 */ /* 0x008f280000300800 */
[----:B------:R-:W4:Y:S04]  /*18d20*/  LDL.LU R23, [R1+0x3dc] ;  /* 0x0003dc0001177983 */ /* 0x000f280000300800 */
[----:B------:R1:W-:Y:S04]  /*18d30*/  STL [R1+0x20b4], R2 ;  /* 0x0020b40201007387 */ /* 0x0003e80000100800 */
[----:B------:R3:W-:Y:S01]  /*18d40*/  STL [R1+0x20b0], R0 ;  /* 0x0020b00001007387 */ /* 0x0007e20000100800 */
[----:B--2---:R-:W-:Y:S01]  /*18d50*/  HMMA.1688.F32.TF32 R16, R4, R24, R16 ;  /* 0x000000180410723c */ /* 0x004fe20000081010 */
[----:B-1----:R-:W-:-:S02]  /*18d60*/  IMAD.MOV.U32 R2, RZ, RZ, R6 ;  /* 0x000000ffff027224 */ /* 0x002fc400078e0006 */
[----:B---3--:R-:W-:Y:S02]  /*18d70*/  IMAD.MOV.U32 R0, RZ, RZ, R7 ;  /* 0x000000ffff007224 */ /* 0x008fe400078e0007 */
[----:B------:R-:W-:Y:S11]  /*18d80*/  IMAD.MOV.U32 R28, RZ, RZ, R5 ;  /* 0x000000ffff1c7224 */ /* 0x000ff600078e0005 */
[----:B------:R-:W-:Y:S07]  /*18d90*/  @!UPT UIADD3 URZ, URZ, URZ, URZ ;  /* 0x0000003f3f3ff290 */ /* 0x000fee000fffe03f */
[----:B------:R-:W-:Y:S04]  /*18da0*/  STL.64 [R1+0x1e0], R16 ;  /* 0x0001e01001007387 */ /* 0x000fe80000100a00 */
[----:B------:R1:W-:Y:S04]  /*18db0*/  STL.64 [R1+0x1e8], R18 ;  /* 0x0001e81201007387 */ /* 0x0003e80000100a00 */
[----:B-1----:R-:W2:Y:S04]  /*18dc0*/  LDL.LU.64 R18, [R1+0x24e8] ;  /* 0x0024e80001127983 */ /* 0x002ea80000300a00 */
[----:B------:R-:W2:Y:S04]  /*18dd0*/  LDL.LU.64 R16, [R1+0x24e0] ;  /* 0x0024e00001107983 */ /* 0x000ea80000300a00 */
[----:B------:R-:W4:Y:S04]  /*18de0*/  LDL.LU.64 R6, [R1+0x24d8] ;  /* 0x0024d80001067983 */ /* 0x000f280000300a00 */
[----:B------:R-:W4:Y:S02]  /*18df0*/  LDL.LU.64 R4, [R1+0x24d0] ;  /* 0x0024d00001047983 */ /* 0x000f240000300a00 */
[----:B----4-:R-:W-:Y:S11]  /*18e00*/  HMMA.1688.F32.TF32 R20, R4, R24, R20 ;  /* 0x000000180414723c */ /* 0x010ff60000081014 */
[----:B------:R-:W-:Y:S11]  /*18e10*/  @!UPT UIADD3 URZ, URZ, URZ, URZ ;  /* 0x0000003f3f3ff290 */ /* 0x000ff6000fffe03f */
[----:B------:R-:W-:Y:S01]  /*18e20*/  @!UPT UIADD3 URZ, URZ, URZ, URZ ;  /* 0x0000003f3f3ff290 */ /* 0x000fe2000fffe03f */
[----:B------:R1:W-:Y:S04]  /*18e30*/  STL.64 [R1+0x3a0], R20 ;  /* 0x0003a01401007387 */ /* 0x0003e80000100a00 */
[----:B------:R3:W-:Y:S01]  /*18e40*/  STL.64 [R1+0x3a8], R22 ;  /* 0x0003a81601007387 */ /* 0x0007e20000100a00 */
[----:B-1----:R-:W-:Y:S02]  /*18e50*/  IMAD.MOV.U32 R20, RZ, RZ, R4 ;  /* 0x000000ffff147224 */ /* 0x002fe400078e0004 */
[----:B------:R-:W-:Y:S02]  /*18e60*/  IMAD.MOV.U32 R21, RZ, RZ, R5 ;  /* 0x000000ffff157224 */ /* 0x000fe400078e0005 */
[----:B---3--:R-:W-:Y:S02]  /*18e70*/  IMAD.MOV.U32 R22, RZ, RZ, R6 ;  /* 0x000000ffff167224 */ /* 0x008fe400078e0006 */
[----:B------:R-:W-:-:S02]  /*18e80*/  IMAD.MOV.U32 R23, RZ, RZ, R7 ;  /* 0x000000ffff177224 */ /* 0x000fc400078e0007 */
[----:B------:R-:W2:Y:S04]  /*18e90*/  LDL.LU.64 R6, [R1+0x24c8] ;  /* 0x0024c80001067983 */ /* 0x000ea80000300a00 */
        /* <DEDUP_REMOVED lines=18> */
[----:B-1----:R-:W4:Y:S04]  /*18fc0*/  LDL.LU R4, [R1+0xe0] ;  /* 0x0000e00001047983 */ /* 0x002f280000300800 */
[----:B------:R-:W4:Y:S04]  /*18fd0*/  LDL.LU R5, [R1+0xe4] ;  /* 0x0000e40001057983 */ /* 0x000f280000300800 */
[----:B------:R-:W4:Y:S04]  /*18fe0*/  LDL.LU R6, [R1+0xe8] ;  /* 0x0000e80001067983 */ /* 0x000f280000300800 */
[----:B------:R-:W4:Y:S01]  /*18ff0*/  LDL.LU R7, [R1+0xec] ;  /* 0x0000ec0001077983 */ /* 0x000f220000300800 */
[----:B---3--:R-:W-:Y:S11]  /*19000*/  HMMA.1688.F32.TF32 R12, R8, R24, R12 ;  /* 0x00000018080c723c */ /* 0x008ff6000008100c */
[----:B------:R-:W-:Y:S11]  /*19010*/  @!UPT UIADD3 URZ, URZ, URZ, URZ ;  /* 0x0000003f3f3ff290 */ /* 0x000ff6000fffe03f */
[----:B------:R-:W-:Y:S01]  /*19020*/  @!UPT UIADD3 URZ, URZ, URZ, URZ ;  /* 0x0000003f3f3ff290 */ /* 0x000fe2000fffe03f */
[----:B------:R-:W-:Y:S04]  /*19030*/  STL.64 [R1+0x490], R12 ;  /* 0x0004900c01007387 */ /* 0x000fe80000100a00 */
[----:B------:R1:W-:Y:S04]  /*19040*/  STL.64 [R1+0x498], R14 ;  /* 0x0004980e01007387 */ /* 0x0003e80000100a00 */
[----:B-1----:R-:W4:Y:S04]  /*19050*/  LDL.LU.64 R14, [R1+0x2488] ;  /* 0x00248800010e7983 */ /* 0x002f280000300a00 */
[----:B------:R-:W4:Y:S01]  /*19060*/  LDL.LU.64 R12, [R1+0x2480] ;  /* 0x00248000010c7983 */ /* 0x000f220000300a00 */
[----:B------:R-:W-:-:S02]  /*19070*/  IMAD.MOV.U32 R29, RZ, RZ, R24 ;  /* 0x000000ffff1d7224 */ /* 0x000fc400078e0018 */
[----:B------:R-:W-:Y:S01]  /*19080*/  IMAD.MOV.U32 R3, RZ, RZ, R25 ;  /* 0x000000ffff037224 */ /* 0x000fe200078e0019 */
[----:B------:R-:W2:Y:S04]  /*19090*/  LDL.LU.64 R26, [R1+0x2478] ;  /* 0x00247800011a7983 */ /* 0x000ea80000300a00 */
[----:B------:R-:W2:Y:S04]  /*190a0*/  LDL.LU.64 R24, [R1+0x2470] ;  /* 0x0024700001187983 */ /* 0x000ea80000300a00 */
[----:B------:R-:W-:Y:S04]  /*190b0*/  STL.64 [R1+0x23c0], R10 ;  /* 0x0023c00a01007387 */ /* 0x000fe80000100a00 */
[----:B------:R1:W-:Y:S02]  /*190c0*/  STL.64 [R1+0x23b8], R8 ;  /* 0x0023b80801007387 */ /* 0x0003e40000100a00 */
[----:B-1----:R-:W-:-:S02]  /*190d0*/  IMAD.MOV.U32 R8, RZ, RZ, R29 ;  /* 0x000000ffff087224 */ /* 0x002fc400078e001d */
[----:B------:R-:W-:-:S07]  /*190e0*/  IMAD.MOV.U32 R9, RZ, RZ, R3 ;  /* 0x000000ffff097224 */ /* 0x000fce00078e0003 */
[-C--:B----4-:R-:W-:Y:S11]  /*190f0*/  HMMA.1688.F32.TF32 R4, R12, R8.reuse, R4 ;  /* 0x000000080c04723c */ /* 0x090ff60000081004 */
[----:B------:R-:W-:Y:S11]  /*19100*/  @!UPT UIADD3 URZ, URZ, URZ, URZ ;  /* 0x0000003f3f3ff290 */ /* 0x000ff6000fffe03f */
[----:B------:R-:W-:Y:S01]  /*19110*/  @!UPT UIADD3 URZ, URZ, URZ, URZ ;  /* 0x0000003f3f3ff290 */ /* 0x000fe2000fffe03f */
[----:B------:R1:W-:Y:S04]  /*19120*/  STL.64 [R1+0x550], R4 ;  /* 0x0005500401007387 */ /* 0x0003e80000100a00 */
[----:B------:R3:W-:Y:S04]  /*19130*/  STL.64 [R1+0x558], R6 ;  /* 0x0005580601007387 */ /* 0x0007e80000100a00 */
[----:B-1----:R-:W4:Y:S04]  /*19140*/  LDL.64 R4, [R1] ;  /* 0x0000000001047983 */ /* 0x002f280000100a00 */
[----:B---3--:R-:W3:Y:S01]  /*19150*/  LDL.64 R6, [R1+0x8] ;  /* 0x0000080001067983 */ /* 0x008ee20000100a00 */
[----:B--2---:R-:W-:Y:S11]  /*19160*/  HMMA.1688.F32.TF32 R8, R16, R8, R24 ;  /* 0x000000081008723c */ /* 0x004ff60000081018 */
[----:B------:R-:W-:Y:S11]  /*19170*/  @!UPT UIADD3 URZ, URZ, URZ, URZ ;  /* 0x0000003f3f3ff290 */ /* 0x000ff6000fffe03f */
[----:B------:R-:W-:Y:S02]  /*19180*/  @!UPT UIADD3 URZ, URZ, URZ, URZ ;  /* 0x0000003f3f3ff290 */ /* 0x000fe4000fffe03f */
[----:B------:R-:W-:Y:S02]  /*19190*/  IMAD.MOV.U32 R3, RZ, RZ, R8 ;  /* 0x000000ffff037224 */ /* 0x000fe400078e0008 */
[----:B------:R-:W-:Y:S01]  /*191a0*/  IMAD.MOV.U32 R29, RZ, RZ, R9 ;  /* 0x000000ffff1d7224 */ /* 0x000fe200078e0009 */
[----:B---3--:R1:W-:Y:S04]  /*191b0*/  STL.64 [R1+0x23f8], R6 ;  /* 0x0023f80601007387 */ /* 0x0083e80000100a00 */
[----:B----4-:R2:W-:Y:S04]  /*191c0*/  STL.64 [R1+0x23f0], R4 ;  /* 0x0023f00401007387 */ /* 0x0105e80000100a00 */
[----:B------:R-:W-:Y:S04]  /*191d0*/  STL [R1+0x23c8], R15 ;  /* 0x0023c80f01007387 */ /* 0x000fe80000100800 */
[----:B------:R3:W-:Y:S01]  /*191e0*/  STL.64 [R1+0x638], R10 ;  /* 0x0006380a01007387 */ /* 0x0007e20000100a00 */
[----:B-1----:R-:W-:-:S02]  /*191f0*/  IMAD.MOV.U32 R6, RZ, RZ, R22 ;  /* 0x000000ffff067224 */ /* 0x002fc400078e0016 */
[----:B------:R-:W-:Y:S02]  /*19200*/  IMAD.MOV.U32 R7, RZ, RZ, R23 ;  /* 0x000000ffff077224 */ /* 0x000fe400078e0017 */
[----:B--2---:R-:W-:Y:S02]  /*19210*/  IMAD.MOV.U32 R4, RZ, RZ, R20 ;  /* 0x000000ffff047224 */ /* 0x004fe400078e0014 */
[----:B------:R-:W2:Y:S01]  /*19220*/  LDL.LU R20, [R1+0x246c] ;  /* 0x00246c0001147983 */ /* 0x000ea20000300800 */
[----:B------:R-:W-:-:S03]  /*19230*/  IMAD.MOV.U32 R5, RZ, RZ, R21 ;  /* 0x000000ffff057224 */ /* 0x000fc600078e0015 */
[----:B------:R-:W4:Y:S04]  /*19240*/  LDL.LU R21, [R1+0x2468] ;  /* 0x0024680001157983 */ /* 0x000f280000300800 */
[----:B------:R-:W4:Y:S04]  /*19250*/  LDL.LU R22, [R1+0x2464] ;  /* 0x0024640001167983 */ /* 0x000f280000300800 */
[----:B------:R-:W4:Y:S04]  /*19260*/  LDL.LU R23, [R1+0x2460] ;  /* 0x0024600001177983 */ /* 0x000f280000300800 */
[----:B------:R-:W-:Y:S04]  /*19270*/  STL.64 [R1+0x2418], R6 ;  /* 0x0024180601007387 */ /* 0x000fe80000100a00 */
[----:B------:R1:W-:Y:S04]  /*19280*/  STL.64 [R1+0x2410], R4 ;  /* 0x0024100401007387 */ /* 0x0003e80000100a00 */
[----:B------:R-:W-:Y:S04]  /*19290*/  STL.64 [R1+0x23e8], R18 ;  /* 0x0023e81201007387 */ /* 0x000fe80000100a00 */
[----:B------:R-:W-:Y:S04]  /*192a0*/  STL.64 [R1+0x23e0], R16 ;  /* 0x0023e01001007387 */ /* 0x000fe80000100a00 */
[----:B------:R-:W4:Y:S04]  /*192b0*/  LDL.LU R8, [R1+0x190] ;  /* 0x0001900001087983 */ /* 0x000f280000300800 */
[----:B------:R-:W4:Y:S04]  /*192c0*/  LDL.LU R9, [R1+0x194] ;  /* 0x0001940001097983 */ /* 0x000f280000300800 */
[----:B---3--:R-:W3:Y:S04]  /*192d0*/  LDL.LU R10, [R1+0x198] ;  /* 0x00019800010a7983 */ /* 0x008ee80000300800 */
[----:B------:R-:W3:Y:S04]  /*192e0*/  LDL.LU R11, [R1+0x19c] ;  /* 0x00019c00010b7983 */ /* 0x000ee80000300800 */
[----:B-1----:R-:W3:Y:S01]  /*192f0*/  LDL R4, [R1+0x20] ;  /* 0x0000200001047983 */ /* 0x002ee20000100800 */
[----:B------:R-:W-:-:S02]  /*19300*/  IMAD.MOV.U32 R6, RZ, RZ, R2 ;  /* 0x000000ffff067224 */ /* 0x000fc400078e0002 */
[----:B------:R-:W-:Y:S02]  /*19310*/  IMAD.MOV.U32 R7, RZ, RZ, R0 ;  /* 0x000000ffff077224 */ /* 0x000fe400078e0000 */
[----:B------:R-:W-:-:S03]  /*19320*/  IMAD.MOV.U32 R5, RZ, RZ, R28 ;  /* 0x000000ffff057224 */ /* 0x000fc600078e001c */
[----:B------:R2:W-:Y:S02]  /*19330*/  STL.64 [R1+0x2438], R6 ;  /* 0x0024380601007387 */ /* 0x0005e40000100a00 */
[----:B--2---:R-:W-:Y:S02]  /*19340*/  IMAD.MOV.U32 R7, RZ, RZ, R20 ;  /* 0x000000ffff077224 */ /* 0x004fe400078e0014 */
[----:B----4-:R-:W-:Y:S01]  /*19350*/  IMAD.MOV.U32 R6, RZ, RZ, R21 ;  /* 0x000000ffff067224 */ /* 0x010fe200078e0015 */
[----:B---3--:R1:W-:Y:S04]  /*19360*/  STL.64 [R1+0x2430], R4 ;  /* 0x0024300401007387 */ /* 0x0083e80000100a00 */
[----:B------:R-:W-:Y:S01]  /*19370*/  STL.64 [R1+0x2458], R6 ;  /* 0x0024580601007387 */ /* 0x000fe20000100a00 */
[----:B-1----:R-:W-:-:S02]  /*19380*/  IMAD.MOV.U32 R4, RZ, RZ, R23 ;  /* 0x000000ffff047224 */ /* 0x002fc400078e0017 */
[----:B------:R-:W-:-:S05]  /*19390*/  IMAD.MOV.U32 R5, RZ, RZ, R22 ;  /* 0x000000ffff057224 */ /* 0x000fca00078e0016 */
[----:B------:R-:W-:Y:S04]  /*193a0*/  STL.64 [R1+0x2450], R4 ;  /* 0x0024500401007387 */ /* 0x000fe80000100a00 */
[----:B------:R-:W-:Y:S04]  /*193b0*/  STL.64 [R1+0x2408], R10 ;  /* 0x0024080a01007387 */ /* 0x000fe80000100a00 */
[----:B------:R1:W-:Y:S04]  /*193c0*/  STL.64 [R1+0x2400], R8 ;  /* 0x0024000801007387 */ /* 0x0003e80000100a00 */
        /* <DEDUP_REMOVED lines=16> */
[----:B------:R-:W3:Y:S04]  /*194d0*/  LDL R27, [R1+0x414] ;  /* 0x00041400011b7983 */ /* 0x000ee80000100800 */
[----:B------:R-:W-:Y:S04]  /*194e0*/  STL [R1+0x1d24], R3 ;  /* 0x001d240301007387 */ /* 0x000fe80000100800 */
[----:B------:R-:W-:Y:S04]  /*194f0*/  STL [R1+0x1d20], R29 ;  /* 0x001d201d01007387 */ /* 0x000fe80000100800 */
[----:B---3--:R-:W1:Y:S04]  /*19500*/  LDSM.16.M88.4 R4, [R27+0xc000] ;  /* 0x00c000001b04783b */ /* 0x008e680000000200 */
[----:B------:R-:W3:Y:S04]  /*19510*/  LDSM.16.M88.4 R16, [R27+0x8000] ;  /* 0x008000001b10783b */ /* 0x000ee80000000200 */
[----:B------:R-:W-:Y:S01]  /*19520*/  LDSM.16.M88.4 R20, [R27+0x10000] ;  /* 0x010000001b14783b */ /* 0x000fe20000000200 */
[----:B-1----:R-:W-:-:S03]  /*19530*/  IMAD.MOV.U32 R15, RZ, RZ, R4 ;  /* 0x000000ffff0f7224 */ /* 0x002fc600078e0004 */
[----:B------:R-:W-:Y:S01]  /*19540*/  STL.64 [R1+0x68], R6 ;  /* 0x0000680601007387 */ /* 0x000fe20000100a00 */
[----:B------:R-:W-:-:S03]  /*19550*/  IMAD.MOV.U32 R29, RZ, RZ, R5 ;  /* 0x000000ffff1d7224 */ /* 0x000fc600078e0005 */
[----:B------:R-:W1:Y:S04]  /*19560*/  LDSM.16.M88.4 R4, [R27+0x14000] ;  /* 0x014000001b04783b */ /* 0x000e680000000200 */
[----:B---3--:R-:W-:Y:S04]  /*19570*/  STL.64 [R1+0x78], R18 ;  /* 0x0000781201007387 */ /* 0x008fe80000100a00 */
[----:B-1----:R-:W-:Y:S04]  /*19580*/  STL.64 [R1+0x40], R4 ;  /* 0x0000400401007387 */ /* 0x002fe80000100a00 */
[----:B------:R1:W-:Y:S04]  /*19590*/  STL.64 [R1+0x48], R6 ;  /* 0x0000480601007387 */ /* 0x0003e80000100a00 */
[----:B-1----:R-:W2:Y:S04]  /*195a0*/  LDL.LU.64 R6, [R1+0x2458] ;  /* 0x0024580001067983 */ /* 0x002ea80000300a00 */
[----:B------:R-:W2:Y:S04]  /*195b0*/  LDL.LU.64 R4, [R1+0x2450] ;  /* 0x0024500001047983 */ /* 0x000ea80000300a00 */
[----:B------:R1:W-:Y:S04]  /*195c0*/  STL [R1+0x21d8], R27 ;  /* 0x0021d81b01007387 */ /* 0x0003e80000100800 */
[----:B------:R-:W3:Y:S04]  /*195d0*/  LDL.LU R24, [R1+0x140] ;  /* 0x0001400001187983 */ /* 0x000ee80000300800 */
[----:B------:R-:W3:Y:S04]  /*195e0*/  LDL.LU R25, [R1+0x144] ;  /* 0x0001440001197983 */ /* 0x000ee80000300800 */
[----:B------:R-:W3:Y:S04]  /*195f0*/  LDL.LU R26, [R1+0x148] ;  /* 0x00014800011a7983 */ /* 0x000ee80000300800 */
[----:B-1----:R-:W3:Y:S01]  /*19600*/  LDL.LU R27, [R1+0x14c] ;  /* 0x00014c00011b7983 */ /* 0x002ee20000300800 */
[-C--:B--2---:R-:W-:Y:S03]  /*19610*/  HMMA.1688.F32.TF32 R4, R4, R16.reuse, R8 ;  /* 0x000000100404723c */ /* 0x084fe60000081008 */
[----:B------:R-:W2:Y:S04]  /*19620*/  LDL.LU.64 R10, [R1+0x2448] ;  /* 0x00244800010a7983 */ /* 0x000ea80000300a00 */
[----:B------:R-:W2:Y:S11]  /*19630*/  LDL.LU.64 R8, [R1+0x2440] ;  /* 0x0024400001087983 */ /* 0x000eb60000300a00 */
[----:B------:R-:W-:Y:S05]  /*19640*/  @!UPT UIADD3 URZ, URZ, URZ, URZ ;  /* 0x0000003f3f3ff290 */ /* 0x000fea000fffe03f */
[----:B------:R1:W-:Y:S01]  /*19650*/  STL.64 [R1+0x170], R4 ;  /* 0x0001700401007387 */ /* 0x0003e20000100a00 */
[----:B------:R-:W-:Y:S02]  /*19660*/  IMAD.MOV.U32 R2, RZ, RZ, R6 ;  /* 0x000000ffff027224 */ /* 0x000fe400078e0006 */
[----:B------:R-:W-:Y:S02]  /*19670*/  IMAD.MOV.U32 R0, RZ, RZ, R7 ;  /* 0x000000ffff007224 */ /* 0x000fe400078e0007 */
[----:B------:R-:W2:Y:S04]  /*19680*/  LDL.LU.64 R6, [R1+0x2438] ;  /* 0x0024380001067983 */ /* 0x000ea80000300a00 */
[----:B-1----:R-:W2:Y:S04]  /*19690*/  LDL.LU.64 R4, [R1+0x2430] ;  /* 0x0024300001047983 */ /* 0x002ea80000300a00 */
[----:B------:R-:W-:Y:S04]  /*196a0*/  STL.64 [R1+0x58], R22 ;  /* 0x0000581601007387 */ /* 0x000fe80000100a00 */
[----:B------:R1:W-:Y:S04]  /*196b0*/  STL.64 [R1+0x2318], R20 ;  /* 0x0023181401007387 */ /* 0x0003e80000100a00 */
[----:B-1----:R-:W4:Y:S04]  /*196c0*/  LDL.LU R20, [R1+0x380] ;  /* 0x0003800001147983 */ /* 0x002f280000300800 */
[----:B------:R-:W4:Y:S04]  /*196d0*/  LDL.LU R21, [R1+0x384] ;  /* 0x0003840001157983 */ /* 0x000f280000300800 */
[----:B------:R-:W4:Y:S04]  /*196e0*/  LDL.LU R22, [R1+0x388] ;  /* 0x0003880001167983 */ /* 0x000f280000300800 */
[----:B------:R-:W4:Y:S04]  /*196f0*/  LDL.LU R23, [R1+0x38c] ;  /* 0x00038c0001177983 */ /* 0x000f280000300800 */
[----:B------:R-:W-:Y:S04]  /*19700*/  STL [R1+0x21e0], R0 ;  /* 0x0021e00001007387 */ /* 0x000fe80000100800 */
[----:B------:R-:W-:Y:S01]  /*19710*/  STL [R1+0x21dc], R2 ;  /* 0x0021dc0201007387 */ /* 0x000fe20000100800 */
        /* <DEDUP_REMOVED lines=14> */
[----:B-1----:R-:W4:Y:S04]  /*19800*/  LDL.LU.64 R6, [R1+0x23f8] ;  /* 0x0023f80001067983 */ /* 0x002f280000300a00 */
[----:B------:R-:W4:Y:S01]  /*19810*/  LDL.LU.64 R4, [R1+0x23f0] ;  /* 0x0023f00001047983 */ /* 0x000f220000300a00 */
[----:B------:R-:W-:Y:S01]  /*19820*/  IMAD.MOV.U32 R28, RZ, RZ, R16 ;  /* 0x000000ffff1c7224 */ /* 0x000fe200078e0010 */
[----:B----4-:R-:W-:Y:S01]  /*19830*/  HMMA.1688.F32.TF32 R20, R4, R16, R20 ;  /* 0x000000100414723c */ /* 0x010fe20000081014 */
[----:B------:R-:W-:-:S02]  /*19840*/  IMAD.MOV.U32 R2, RZ, RZ, R6 ;  /* 0x000000ffff027224 */ /* 0x000fc400078e0006 */
[----:B------:R-:W-:Y:S02]  /*19850*/  IMAD.MOV.U32 R0, RZ, RZ, R7 ;  /* 0x000000ffff007224 */ /* 0x000fe400078e0007 */
[----:B------:R-:W-:Y:S11]  /*19860*/  IMAD.MOV.U32 R3, RZ, RZ, R5 ;  /* 0x000000ffff037224 */ /* 0x000ff600078e0005 */
[----:B------:R-:W-:Y:S07]  /*19870*/  @!UPT UIADD3 URZ, URZ, URZ, URZ ;  /* 0x0000003f3f3ff290 */ /* 0x000fee000fffe03f */
[----:B------:R-:W-:Y:S04]  /*19880*/  STL.64 [R1+0x3b0], R20 ;  /* 0x0003b01401007387 */ /* 0x000fe80000100a00 */
[----:B------:R1:W-:Y:S04]  /*19890*/  STL.64 [R1+0x3b8], R22 ;  /* 0x0003b81601007387 */ /* 0x0003e80000100a00 */
[----:B------:R-:W4:Y:S01]  /*198a0*/  LDL.LU.64 R18, [R1+0x23e8] ;  /* 0x0023e80001127983 */ /* 0x000f220000300a00 */
[----:B-1----:R-:W-:-:S03]  /*198b0*/  IMAD.MOV.U32 R23, RZ, RZ, R17 ;  /* 0x000000ffff177224 */ /* 0x002fc600078e0011 */
[----:B------:R-:W4:Y:S01]  /*198c0*/  LDL.LU.64 R16, [R1+0x23e0] ;  /* 0x0023e00001107983 */ /* 0x000f220000300a00 */
[----:B------:R-:W-:-:S03]  /*198d0*/  IMAD.MOV.U32 R22, RZ, RZ, R4 ;  /* 0x000000ffff167224 */ /* 0x000fc600078e0004 */
[----:B------:R-:W2:Y:S04]  /*198e0*/  LDL.LU.64 R6, [R1+0x23d8] ;  /* 0x0023d80001067983 */ /* 0x000ea80000300a00 */
[----:B------:R-:W2:Y:S01]  /*198f0*/  LDL.LU.64 R4, [R1+0x23d0] ;  /* 0x0023d00001047983 */ /* 0x000ea20000300a00 */
[----:B------:R-:W-:Y:S02]  /*19900*/  IMAD.MOV.U32 R20, RZ, RZ, R15 ;  /* 0x000000ffff147224 */ /* 0x000fe400078e000f */
[----:B------:R-:W-:Y:S01]  /*19910*/  IMAD.MOV.U32 R21, RZ, RZ, R29 ;  /* 0x000000ffff157224 */ /* 0x000fe200078e001d */
[----:B------:R-:W3:Y:S04]  /*19920*/  LDL.LU R15, [R1+0x23c8] ;  /* 0x0023c800010f7983 */ /* 0x000ee80000300800 */
        /* <DEDUP_REMOVED lines=9> */
[----:B------:R-:W3:Y:S04]  /*199c0*/  LDL.LU.64 R8, [R1+0x23b8] ;  /* 0x0023b80001087983 */ /* 0x000ee80000300a00 */
[----:B------:R-:W-:Y:S04]  /*199d0*/  STL.64 [R1+0x2368], R6 ;  /* 0x0023680601007387 */ /* 0x000fe80000100a00 */
[----:B------:R1:W-:Y:S04]  /*199e0*/  STL.64 [R1+0x2360], R4 ;  /* 0x0023600401007387 */ /* 0x0003e80000100a00 */
[----:B-1----:R-:W4:Y:S04]  /*199f0*/  LDL.LU R4, [R1+0x150] ;  /* 0x0001500001047983 */ /* 0x002f280000300800 */
[----:B------:R-:W4:Y:S04]  /*19a00*/  LDL.LU R5, [R1+0x154] ;  /* 0x0001540001057983 */ /* 0x000f280000300800 */
[----:B------:R-:W4:Y:S04]  /*19a10*/  LDL.LU R6, [R1+0x158] ;  /* 0x0001580001067983 */ /* 0x000f280000300800 */
[----:B------:R-:W4:Y:S04]  /*19a20*/  LDL.LU R7, [R1+0x15c] ;  /* 0x00015c0001077983 */ /* 0x000f280000300800 */
[----:B--2---:R-:W-:Y:S04]  /*19a30*/  STL.64 [R1+0x2358], R10 ;  /* 0x0023580a01007387 */ /* 0x004fe80000100a00 */
[----:B---3--:R-:W-:Y:S01]  /*19a40*/  STL.64 [R1+0x2350], R8 ;  /* 0x0023500801007387 */ /* 0x008fe20000100a00 */
[-C--:B----4-:R-:W-:Y:S11]  /*19a50*/  HMMA.1688.F32.TF32 R4, R8, R20.reuse, R4 ;  /* 0x000000140804723c */ /* 0x090ff60000081004 */
[----:B------:R-:W-:Y:S11]  /*19a60*/  @!UPT UIADD3 URZ, URZ, URZ, URZ ;  /* 0x0000003f3f3ff290 */ /* 0x000ff6000fffe03f */
[----:B------:R-:W-:Y:S01]  /*19a70*/  @!UPT UIADD3 URZ, URZ, URZ, URZ ;  /* 0x0000003f3f3ff290 */ /* 0x000fe2000fffe03f */
[----:B------:R-:W-:Y:S04]  /*19a80*/  STL.64 [R1+0x4a0], R4 ;  /* 0x0004a00401007387 */ /* 0x000fe80000100a00 */
[----:B------:R1:W-:Y:S02]  /*19a90*/  STL.64 [R1+0x4a8], R6 ;  /* 0x0004a80601007387 */ /* 0x0003e40000100a00 */
[----:B-1----:R-:W-:Y:S02]  /*19aa0*/  HMMA.1688.F32.TF32 R4, R12, R20, R24 ;  /* 0x000000140c04723c */ /* 0x002fe40000081018 */
[----:B------:R-:W-:Y:S04]  /*19ab0*/  STL.64 [R1+0x2348], R14 ;  /* 0x0023480e01007387 */ /* 0x000fe80000100a00 */
[----:B------:R-:W-:Y:S11]  /*19ac0*/  STL.64 [R1+0x2340], R12 ;  /* 0x0023400c01007387 */ /* 0x000ff60000100a00 */
[----:B------:R-:W-:Y:S06]  /*19ad0*/  @!UPT UIADD3 URZ, URZ, URZ, URZ ;  /* 0x0000003f3f3ff290 */ /* 0x000fec000fffe03f */
[----:B------:R-:W-:Y:S04]  /*19ae0*/  STL.64 [R1+0x570], R4 ;  /* 0x0005700401007387 */ /* 0x000fe80000100a00 */
[----:B------:R-:W-:Y:S04]  /*19af0*/  STL.64 [R1+0x578], R6 ;  /* 0x0005780601007387 */ /* 0x000fe80000100a00 */
        /* <DEDUP_REMOVED lines=10> */
[----:B------:R-:W4:Y:S04]  /*19ba0*/  LDL.64 R6, [R1+0x18] ;  /* 0x0000180001067983 */ /* 0x000f280000100a00 */
[----:B------:R-:W2:Y:S04]  /*19bb0*/  LDL.64 R4, [R1+0x10] ;  /* 0x0000100001047983 */ /* 0x000ea80000100a00 */
[----:B----4-:R-:W-:Y:S04]  /*19bc0*/  STL.64 [R1+0x2388], R6 ;  /* 0x0023880601007387 */ /* 0x010fe80000100a00 */
[----:B--2---:R-:W-:Y:S04]  /*19bd0*/  STL.64 [R1+0x2380], R4 ;  /* 0x0023800401007387 */ /* 0x004fe80000100a00 */
[----:B------:R-:W2:Y:S04]  /*19be0*/  LDL.LU R8, [R1+0x390] ;  /* 0x0003900001087983 */ /* 0x000ea80000300800 */
[----:B------:R-:W2:Y:S04]  /*19bf0*/  LDL.LU R9, [R1+0x394] ;  /* 0x0003940001097983 */ /* 0x000ea80000300800 */
[----:B------:R-:W4:Y:S04]  /*19c00*/  LDL.LU R10, [R1+0x398] ;  /* 0x00039800010a7983 */ /* 0x000f280000300800 */
[----:B------:R-:W4:Y:S04]  /*19c10*/  LDL.LU R11, [R1+0x39c] ;  /* 0x00039c00010b7983 */ /* 0x000f280000300800 */
        /* <DEDUP_REMOVED lines=10> */
[----:B------:R-:W2:Y:S04]  /*19cc0*/  LDL.64 R6, [R1+0x28] ;  /* 0x0000280001067983 */ /* 0x000ea80000100a00 */
[----:B------:R-:W3:Y:S04]  /*19cd0*/  LDL.64 R4, [R1+0x20] ;  /* 0x0000200001047983 */ /* 0x000ee80000100a00 */
[----:B--2---:R1:W-:Y:S04]  /*19ce0*/  STL.64 [R1+0x2398], R6 ;  /* 0x0023980601007387 */ /* 0x0043e80000100a00 */
[----:B---3--:R2:W-:Y:S04]  /*19cf0*/  STL.64 [R1+0x2390], R4 ;  /* 0x0023900401007387 */ /* 0x0085e80000100a00 */
[----:B-1----:R-:W3:Y:S04]  /*19d00*/  LDL.64 R6, [R1+0x38] ;  /* 0x0000380001067983 */ /* 0x002ee80000100a00 */
[----:B--2---:R-:W2:Y:S04]  /*19d10*/  LDL.64 R4, [R1+0x30] ;  /* 0x0000300001047983 */ /* 0x004ea80000100a00 */
[----:B----4-:R-:W-:Y:S04]  /*19d20*/  STL.64 [R1+0x2378], R10 ;  /* 0x0023780a01007387 */ /* 0x010fe80000100a00 */
[----:B------:R1:W-:Y:S04]  /*19d30*/  STL.64 [R1+0x2370], R8 ;  /* 0x0023700801007387 */ /* 0x0003e80000100a00 */
[----:B-1----:R-:W4:Y:S04]  /*19d40*/  LDL.LU R8, [R1+0x4d0] ;  /* 0x0004d00001087983 */ /* 0x002f280000300800 */
[----:B------:R-:W4:Y:S04]  /*19d50*/  LDL.LU R9, [R1+0x4d4] ;  /* 0x0004d40001097983 */ /* 0x000f280000300800 */
[----:B------:R-:W4:Y:S04]  /*19d60*/  LDL.LU R10, [R1+0x4d8] ;  /* 0x0004d800010a7983 */ /* 0x000f280000300800 */
[----:B------:R-:W4:Y:S04]  /*19d70*/  LDL.LU R11, [R1+0x4dc] ;  /* 0x0004dc00010b7983 */ /* 0x000f280000300800 */
[----:B------:R-:W-:Y:S04]  /*19d80*/  STL.64 [R1+0x2290], R26 ;  /* 0x0022901a01007387 */ /* 0x000fe80000100a00 */
[----:B------:R1:W-:Y:S04]  /*19d90*/  STL.64 [R1+0x2288], R24 ;  /* 0x0022881801007387 */ /* 0x0003e80000100a00 */
[----:B-1----:R-:W2:Y:S04]  /*19da0*/  LDL.LU R24, [R1+0x230] ;  /* 0x0002300001187983 */ /* 0x002ea80000300800 */
[----:B------:R-:W2:Y:S04]  /*19db0*/  LDL.LU R25, [R1+0x234] ;  /* 0x0002340001197983 */ /* 0x000ea80000300800 */
[----:B------:R-:W2:Y:S04]  /*19dc0*/  LDL.LU R26, [R1+0x238] ;  /* 0x00023800011a7983 */ /* 0x000ea80000300800 */
[----:B------:R-:W2:Y:S04]  /*19dd0*/  LDL.LU R27, [R1+0x23c] ;  /* 0x00023c00011b7983 */ /* 0x000ea80000300800 */
[----:B--2---:R-:W-:Y:S04]  /*19de0*/  STL.64 [R1+0x22a0], R26 ;  /* 0x0022a01a01007387 */ /* 0x004fe80000100a00 */
[----:B------:R1:W-:Y:S02]  /*19df0*/  STL.64 [R1+0x2298], R24 ;  /* 0x0022981801007387 */ /* 0x0003e40000100a00 */
[----:B-1----:R-:W-:-:S02]  /*19e00*/  IMAD.MOV.U32 R24, RZ, RZ, R22 ;  /* 0x000000ffff187224 */ /* 0x002fc400078e0016 */
[----:B------:R-:W-:Y:S01]  /*19e10*/  HMMA.1688.F32.TF32 R20, R16, R20, R12 ;  /* 0x000000141014723c */ /* 0x000fe2000008100c */
[----:B------:R-:W2:Y:S04]  /*19e20*/  LDL.LU.64 R14, [R1+0x23b0] ;  /* 0x0023b000010e7983 */ /* 0x000ea80000300a00 */
[----:B------:R-:W2:Y:S11]  /*19e30*/  LDL.LU.64 R12, [R1+0x23a8] ;  /* 0x0023a800010c7983 */ /* 0x000eb60000300a00 */
[----:B------:R-:W-:Y:S07]  /*19e40*/  @!UPT UIADD3 URZ, URZ, URZ, URZ ;  /* 0x0000003f3f3ff290 */ /* 0x000fee000fffe03f */
[----:B------:R1:W-:Y:S01]  /*19e50*/  STL [R1+0x614], R21 ;  /* 0x0006141501007387 */ /* 0x0003e20000100800 */
[----:B------:R-:W-:-:S03]  /*19e60*/  IMAD.MOV.U32 R29, RZ, RZ, R20 ;  /* 0x000000ffff1d7224 */ /* 0x000fc600078e0014 */
[----:B------:R-:W-:Y:S04]  /*19e70*/  STL [R1+0x618], R22 ;  /* 0x0006181601007387 */ /* 0x000fe80000100800 */
[----:B-1----:R-:W2:Y:S01]  /*19e80*/  LDL.LU.64 R20, [R1+0x23a0] ;  /* 0x0023a00001147983 */ /* 0x002ea20000300a00 */
[----:B------:R-:W-:-:S03]  /*19e90*/  IMAD.MOV.U32 R28, RZ, RZ, R23 ;  /* 0x000000ffff1c7224 */ /* 0x000fc600078e0017 */
[----:B------:R-:W-:Y:S04]  /*19ea0*/  STL.64 [R1+0x2338], R18 ;  /* 0x0023381201007387 */ /* 0x000fe80000100a00 */
[----:B------:R1:W-:Y:S01]  /*19eb0*/  STL.64 [R1+0x2330], R16 ;  /* 0x0023301001007387 */ /* 0x0003e20000100a00 */
[----:B------:R-:W-:Y:S02]  /*19ec0*/  IMAD.MOV.U32 R26, RZ, RZ, R2 ;  /* 0x000000ffff1a7224 */ /* 0x000fe400078e0002 */
[----:B------:R-:W-:Y:S02]  /*19ed0*/  IMAD.MOV.U32 R27, RZ, RZ, R0 ;  /* 0x000000ffff1b7224 */ /* 0x000fe400078e0000 */
[----:B------:R-:W-:Y:S01]  /*19ee0*/  IMAD.MOV.U32 R25, RZ, RZ, R3 ;  /* 0x000000ffff197224 */ /* 0x000fe200078e0003 */
[----:B-1----:R-:W4:Y:S04]  /*19ef0*/  LDL.LU R16, [R1+0x560] ;  /* 0x0005600001107983 */ /* 0x002f280000300800 */
[----:B------:R-:W4:Y:S04]  /*19f00*/  LDL.LU R17, [R1+0x564] ;  /* 0x0005640001117983 */ /* 0x000f280000300800 */
[----:B------:R-:W4:Y:S04]  /*19f10*/  LDL.LU R18, [R1+0x568] ;  /* 0x0005680001127983 */ /* 0x000f280000300800 */
[----:B------:R-:W4:Y:S01]  /*19f20*/  LDL.LU R19, [R1+0x56c] ;  /* 0x00056c0001137983 */ /* 0x000f220000300800 */
[----:B---3--:R-:W-:-:S03]  /*19f30*/  IMAD.MOV.U32 R2, RZ, RZ, R6 ;  /* 0x000000ffff027224 */ /* 0x008fc600078e0006 */
[----:B------:R-:W-:Y:S01]  /*19f40*/  STL [R1+0x1d40], R29 ;  /* 0x001d401d01007387 */ /* 0x000fe20000100800 */
[----:B------:R-:W-:-:S03]  /*19f50*/  IMAD.MOV.U32 R0, RZ, RZ, R7 ;  /* 0x000000ffff007224 */ /* 0x000fc600078e0007 */
[----:B------:R-:W-:Y:S01]  /*19f60*/  STL [R1+0x1d28], R28 ;  /* 0x001d281c01007387 */ /* 0x000fe20000100800 */
[----:B------:R-:W-:Y:S01]  /*19f70*/  IMAD.MOV.U32 R3, RZ, RZ, R5 ;  /* 0x000000ffff037224 */ /* 0x000fe200078e0005 */
[----:B--2---:R-:W-:Y:S11]  /*19f80*/  HMMA.1688.F32.TF32 R12, R4, R20, R12 ;  /* 0x00000014040c723c */ /* 0x004ff6000008100c */
[----:B------:R-:W-:Y:S11]  /*19f90*/  @!UPT UIADD3 URZ, URZ, URZ, URZ ;  /* 0x0000003f3f3ff290 */ /* 0x000ff6000fffe03f */
[----:B------:R-:W-:Y:S01]  /*19fa0*/  @!UPT UIADD3 URZ, URZ, URZ, URZ ;  /* 0x0000003f3f3ff290 */ /* 0x000fe2000fffe03f */
[----:B------:R1:W-:Y:S04]  /*19fb0*/  STL.64 [R1+0x140], R12 ;  /* 0x0001400c01007387 */ /* 0x0003e80000100a00 */
[----:B------:R2:W-:Y:S04]  /*19fc0*/  STL.64 [R1+0x148], R14 ;  /* 0x0001480e01007387 */ /* 0x0005e80000100a00 */
[----:B------:R-:W4:Y:S01]  /*19fd0*/  LDL.LU.64 R6, [R1+0x2398] ;  /* 0x0023980001067983 */ /* 0x000f220000300a00 */
[----:B-1----:R-:W-:-:S03]  /*19fe0*/  IMAD.MOV.U32 R12, RZ, RZ, R4 ;  /* 0x000000ffff0c7224 */ /* 0x002fc600078e0004 */
[----:B------:R-:W4:Y:S02]  /*19ff0*/  LDL.LU.64 R4, [R1+0x2390] ;  /* 0x0023900001047983 */ /* 0x000f240000300a00 */
[----:B----4-:R-:W-:Y:S01]  /*1a000*/  HMMA.1688.F32.TF32 R16, R4, R20, R16 ;  /* 0x000000140410723c */ /* 0x010fe20000081010 */
[----:B--2---:R-:W-:Y:S02]  /*1a010*/  IMAD.MOV.U32 R14, RZ, RZ, R6 ;  /* 0x000000ffff0e7224 */ /* 0x004fe400078e0006 */
[----:B------:R-:W-:Y:S02]  /*1a020*/  IMAD.MOV.U32 R13, RZ, RZ, R7 ;  /* 0x000000ffff0d7224 */ /* 0x000fe400078e0007 */
[----:B------:R-:W-:Y:S11]  /*1a030*/  IMAD.MOV.U32 R15, RZ, RZ, R5 ;  /* 0x000000ffff0f7224 */ /* 0x000ff600078e0005 */
[----:B------:R-:W-:Y:S07]  /*1a040*/  @!UPT UIADD3 URZ, URZ, URZ, URZ ;  /* 0x0000003f3f3ff290 */ /* 0x000fee000fffe03f */
[----:B------:R1:W-:Y:S04]  /*1a050*/  STL.64 [R1+0x130], R16 ;  /* 0x0001301001007387 */ /* 0x0003e80000100a00 */
[----:B------:R-:W-:Y:S04]  /*1a060*/  STL.64 [R1+0x138], R18 ;  /* 0x0001381201007387 */ /* 0x000fe80000100a00 */
[----:B------:R-:W2:Y:S01]  /*1a070*/  LDL.LU.64 R6, [R1+0x2388] ;  /* 0x0023880001067983 */ /* 0x000ea20000300a00 */
[----:B-1----:R-:W-:-:S03]  /*1a080*/  IMAD.MOV.U32 R16, RZ, RZ, R4 ;  /* 0x000000ffff107224 */ /* 0x002fc600078e0004 */
        /* <DEDUP_REMOVED lines=10> */
[----:B------:R-:W-:Y:S01]  /*1a130*/  IMAD.MOV.U32 R22, RZ, RZ, R4 ;  /* 0x000000ffff167224 */ /* 0x000fe200078e0004 */
[----:B------:R-:W3:Y:S01]  /*1a140*/  LDL.LU.64 R6, [R1+0x2368] ;  /* 0x0023680001067983 */ /* 0x000ee20000300a00 */
[----:B------:R-:W-:-:S03]  /*1a150*/  IMAD.MOV.U32 R19, RZ, RZ, R5 ;  /* 0x000000ffff137224 */ /* 0x000fc600078e0005 */
[----:B------:R-:W3:Y:S01]  /*1a160*/  LDL.LU.64 R4, [R1+0x2360] ;  /* 0x0023600001047983 */ /* 0x000ee20000300a00 */
[----:B--2---:R-:W-:Y:S11]  /*1a170*/  HMMA.1688.F32.TF32 R8, R24, R20, R8 ;  /* 0x000000141808723c */ /* 0x004ff60000081008 */
[----:B------:R-:W-:Y:S11]  /*1a180*/  @!UPT UIADD3 URZ, URZ, URZ, URZ ;  /* 0x0000003f3f3ff290 */ /* 0x000ff6000fffe03f */
[----:B------:R-:W-:Y:S01]  /*1a190*/  @!UPT UIADD3 URZ, URZ, URZ, URZ ;  /* 0x0000003f3f3ff290 */ /* 0x000fe2000fffe03f */
[----:B------:R1:W-:Y:S04]  /*1a1a0*/  STL.64 [R1+0x370], R8 ;  /* 0x0003700801007387 */ /* 0x0003e80000100a00 */
[----:B------:R2:W-:Y:S04]  /*1a1b0*/  STL.64 [R1+0x378], R10 ;  /* 0x0003780a01007387 */ /* 0x0005e80000100a00 */
[----:B-1----:R-:W3:Y:S04]  /*1a1c0*/  LDL.LU R8, [R1+0x1b0] ;  /* 0x0001b00001087983 */ /* 0x002ee80000300800 */
[----:B------:R-:W3:Y:S04]  /*1a1d0*/  LDL.LU R9, [R1+0x1b4] ;  /* 0x0001b40001097983 */ /* 0x000ee80000300800 */
[----:B--2---:R-:W3:Y:S04]  /*1a1e0*/  LDL.LU R10, [R1+0x1b8] ;  /* 0x0001b800010a7983 */ /* 0x004ee80000300800 */
[----:B------:R-:W3:Y:S04]  /*1a1f0*/  LDL.LU R11, [R1+0x1bc] ;  /* 0x0001bc00010b7983 */ /* 0x000ee80000300800 */
[----:B------:R1:W-:Y:S04]  /*1a200*/  STL.64 [R1+0x22c0], R26 ;  /* 0x0022c01a01007387 */ /* 0x0003e80000100a00 */
[----:B------:R2:W-:Y:S01]  /*1a210*/  STL.64 [R1+0x22b8], R24 ;  /* 0x0022b81801007387 */ /* 0x0005e20000100a00 */
[----:B-1----:R-:W-:-:S02]  /*1a220*/  IMAD.MOV.U32 R26, RZ, RZ, R18 ;  /* 0x000000ffff1a7224 */ /* 0x002fc400078e0012 */
[----:B------:R-:W-:Y:S02]  /*1a230*/  IMAD.MOV.U32 R27, RZ, RZ, R17 ;  /* 0x000000ffff1b7224 */ /* 0x000fe400078e0011 */
[----:B--2---:R-:W-:Y:S02]  /*1a240*/  IMAD.MOV.U32 R24, RZ, RZ, R22 ;  /* 0x000000ffff187224 */ /* 0x004fe400078e0016 */
[----:B------:R-:W-:Y:S01]  /*1a250*/  IMAD.MOV.U32 R25, RZ, RZ, R19 ;  /* 0x000000ffff197224 */ /* 0x000fe200078e0013 */
[----:B------:R1:W-:Y:S04]  /*1a260*/  STL.64 [R1+0x22e0], R26 ;  /* 0x0022e01a01007387 */ /* 0x0003e80000100a00 */
[----:B------:R2:W-:Y:S01]  /*1a270*/  STL.64 [R1+0x22d8], R24 ;  /* 0x0022d81801007387 */ /* 0x0005e20000100a00 */
[----:B-1----:R-:W-:-:S02]  /*1a280*/  IMAD.MOV.U32 R26, RZ, RZ, R14 ;  /* 0x000000ffff1a7224 */ /* 0x002fc400078e000e */
[----:B------:R-:W-:Y:S02]  /*1a290*/  IMAD.MOV.U32 R27, RZ, RZ, R13 ;  /* 0x000000ffff1b7224 */ /* 0x000fe400078e000d */
[----:B--2---:R-:W-:Y:S02]  /*1a2a0*/  IMAD.MOV.U32 R24, RZ, RZ, R16 ;  /* 0x000000ffff187224 */ /* 0x004fe400078e0010 */
[----:B------:R-:W-:Y:S01]  /*1a2b0*/  IMAD.MOV.U32 R25, RZ, RZ, R15 ;  /* 0x000000ffff197224 */ /* 0x000fe200078e000f */
[----:B------:R1:W-:Y:S04]  /*1a2c0*/  STL.64 [R1+0x2300], R26 ;  /* 0x0023001a01007387 */ /* 0x0003e80000100a00 */
[----:B------:R2:W-:Y:S04]  /*1a2d0*/  STL.64 [R1+0x22f8], R24 ;  /* 0x0022f81801007387 */ /* 0x0005e80000100a00 */
[----:B------:R-:W4:Y:S04]  /*1a2e0*/  LDL.LU R16, [R1+0x180] ;  /* 0x0001800001107983 */ /* 0x000f280000300800 */
[----:B------:R-:W4:Y:S01]  /*1a2f0*/  LDL.LU R17, [R1+0x184] ;  /* 0x0001840001117983 */ /* 0x000f220000300800 */
[----:B-1----:R-:W-:-:S02]  /*1a300*/  IMAD.MOV.U32 R26, RZ, RZ, R2 ;  /* 0x000000ffff1a7224 */ /* 0x002fc400078e0002 */
[----:B------:R-:W-:Y:S01]  /*1a310*/  IMAD.MOV.U32 R27, RZ, RZ, R0 ;  /* 0x000000ffff1b7224 */ /* 0x000fe200078e0000 */
[----:B------:R-:W4:Y:S01]  /*1a320*/  LDL.LU R18, [R1+0x188] ;  /* 0x0001880001127983 */ /* 0x000f220000300800 */
[----:B--2---:R-:W-:Y:S02]  /*1a330*/  IMAD.MOV.U32 R24, RZ, RZ, R12 ;  /* 0x000000ffff187224 */ /* 0x004fe400078e000c */
[----:B------:R-:W-:Y:S01]  /*1a340*/  IMAD.MOV.U32 R25, RZ, RZ, R3 ;  /* 0x000000ffff197224 */ /* 0x000fe200078e0003 */
[----:B------:R-:W4:Y:S04]  /*1a350*/  LDL.LU R19, [R1+0x18c] ;  /* 0x00018c0001137983 */ /* 0x000f280000300800 */
[----:B------:R-:W2:Y:S04]  /*1a360*/  LDL.LU R12, [R1+0x1a0] ;  /* 0x0001a000010c7983 */ /* 0x000ea80000300800 */
[----:B------:R-:W2:Y:S04]  /*1a370*/  LDL.LU R13, [R1+0x1a4] ;  /* 0x0001a400010d7983 */ /* 0x000ea80000300800 */
[----:B------:R-:W2:Y:S04]  /*1a380*/  LDL.LU R14, [R1+0x1a8] ;  /* 0x0001a800010e7983 */ /* 0x000ea80000300800 */
[----:B------:R-:W2:Y:S04]  /*1a390*/  LDL.LU R15, [R1+0x1ac] ;  /* 0x0001ac00010f7983 */ /* 0x000ea80000300800 */
[----:B------:R-:W-:Y:S04]  /*1a3a0*/  STL.64 [R1+0x2328], R26 ;  /* 0x0023281a01007387 */ /* 0x000fe80000100a00 */
[----:B------:R1:W-:Y:S04]  /*1a3b0*/  STL.64 [R1+0x2320], R24 ;  /* 0x0023201801007387 */ /* 0x0003e80000100a00 */
[----:B-1----:R-:W2:Y:S04]  /*1a3c0*/  LDL.LU R24, [R1+0xc0] ;  /* 0x0000c00001187983 */ /* 0x002ea80000300800 */
[----:B------:R-:W2:Y:S04]  /*1a3d0*/  LDL.LU R25, [R1+0xc4] ;  /* 0x0000c40001197983 */ /* 0x000ea80000300800 */
[----:B------:R-:W2:Y:S04]  /*1a3e0*/  LDL.LU R26, [R1+0xc8] ;  /* 0x0000c800011a7983 */ /* 0x000ea80000300800 */
[----:B------:R-:W2:Y:S01]  /*1a3f0*/  LDL.LU R27, [R1+0xcc] ;  /* 0x0000cc00011b7983 */ /* 0x000ea20000300800 */
[-C--:B---3--:R-:W-:Y:S11]  /*1a400*/  HMMA.1688.F32.TF32 R8, R4, R20.reuse, R8 ;  /* 0x000000140408723c */ /* 0x088ff60000081008 */
        /* <DEDUP_REMOVED lines=17> */
[----:B------:R-:W3:Y:S01]  /*1a520*/  LDL.LU R7, [R1+0x53c] ;  /* 0x00053c0001077983 */ /* 0x000ee20000300800 */
[-C--:B------:R-:W-:Y:S03]  /*1a530*/  HMMA.1688.F32.TF32 R12, R8, R20.reuse, R12 ;  /* 0x00000014080c723c */ /* 0x080fe6000008100c */
        /* <DEDUP_REMOVED lines=28> */
[----:B-1----:R-:W2:Y:S01]  /*1a700*/  LDL.LU.64 R20, [R1+0x2318] ;  /* 0x0023180001147983 */ /* 0x002ea20000300a00 */
[----:B------:R-:W-:Y:S02]  /*1a710*/  IMAD.MOV.U32 R3, RZ, RZ, R23 ;  /* 0x000000ffff037224 */ /* 0x000fe400078e0017 */
[----:B------:R-:W-:-:S03]  /*1a720*/  IMAD.MOV.U32 R28, RZ, RZ, R22 ;  /* 0x000000ffff1c7224 */ /* 0x000fc600078e0016 */
        /* <DEDUP_REMOVED lines=45> */
[----:B------:R-:W3:Y:S04]  /*1aa00*/  LDL.LU R6, [R1+0x1c8] ;  /* 0x0001c80001067983 */ /* 0x000ee80000300800 */
[----:B------:R-:W3:Y:S01]  /*1aa10*/  LDL.LU R7, [R1+0x1cc] ;  /* 0x0001cc0001077983 */ /* 0x000ee20000300800 */
[-C--:B--2---:R-:W-:Y:S11]  /*1aa20*/  HMMA.1688.F32.TF32 R24, R8, R20.reuse, R24 ;  /* 0x000000140818723c */ /* 0x084ff60000081018 */
[----:B------:R-:W-:Y:S11]  /*1aa30*/  @!UPT UIADD3 URZ, URZ, URZ, URZ ;  /* 0x0000003f3f3ff290 */ /* 0x000ff6000fffe03f */
[----:B------:R-:W-:Y:S01]  /*1aa40*/  @!UPT UIADD3 URZ, URZ, URZ, URZ ;  /* 0x0000003f3f3ff290 */ /* 0x000fe2000fffe03f */
[----:B------:R-:W-:Y:S04]  /*1aa50*/  STL.64 [R1+0x450], R24 ;  /* 0x0004501801007387 */ /* 0x000fe80000100a00 */
[----:B------:R1:W-:Y:S04]  /*1aa60*/  STL.64 [R1+0x458], R26 ;  /* 0x0004581a01007387 */ /* 0x0003e80000100a00 */
[----:B-1----:R-:W2:Y:S04]  /*1aa70*/  LDL.LU.64 R26, [R1+0x2280] ;  /* 0x00228000011a7983 */ /* 0x002ea80000300a00 */
[----:B------:R-:W2:Y:S01]  /*1aa80*/  LDL.LU.64 R24, [R1+0x2278] ;  /* 0x0022780001187983 */ /* 0x000ea20000300a00 */
[-C--:B---3--:R-:W-:Y:S03]  /*1aa90*/  HMMA.1688.F32.TF32 R4, R12, R20.reuse, R4 ;  /* 0x000000140c04723c */ /* 0x088fe60000081004 */
[----:B------:R-:W-:Y:S04]  /*1aaa0*/  STL.64 [R1+0x2220], R10 ;  /* 0x0022200a01007387 */ /* 0x000fe80000100a00 */
[----:B------:R1:W-:Y:S04]  /*1aab0*/  STL.64 [R1+0x2218], R8 ;  /* 0x0022180801007387 */ /* 0x0003e80000100a00 */
[----:B-1----:R-:W3:Y:S04]  /*1aac0*/  LDL.LU.64 R8, [R1+0x40] ;  /* 0x0000400001087983 */ /* 0x002ee80000300a00 */
[----:B------:R-:W-:Y:S04]  /*1aad0*/  STL.64 [R1+0x2208], R14 ;  /* 0x0022080e01007387 */ /* 0x000fe80000100a00 */
[----:B------:R1:W-:Y:S04]  /*1aae0*/  STL.64 [R1+0x2200], R12 ;  /* 0x0022000c01007387 */ /* 0x0003e80000100a00 */
[----:B------:R-:W-:Y:S04]  /*1aaf0*/  STL.64 [R1+0x470], R4 ;  /* 0x0004700401007387 */ /* 0x000fe80000100a00 */
[----:B------:R2:W-:Y:S04]  /*1ab00*/  STL.64 [R1+0x478], R6 ;  /* 0x0004780601007387 */ /* 0x0005e80000100a00 */
[----:B-1----:R-:W4:Y:S01]  /*1ab10*/  LDL.LU R12, [R1+0x220] ;  /* 0x00022000010c7983 */ /* 0x002f220000300800 */
[----:B--2---:R-:W-:Y:S11]  /*1ab20*/  HMMA.1688.F32.TF32 R4, R16, R20, R24 ;  /* 0x000000141004723c */ /* 0x004ff60000081018 */
[----:B------:R-:W-:Y:S11]  /*1ab30*/  @!UPT UIADD3 URZ, URZ, URZ, URZ ;  /* 0x0000003f3f3ff290 */ /* 0x000ff6000fffe03f */
[----:B------:R-:W-:Y:S01]  /*1ab40*/  @!UPT UIADD3 URZ, URZ, URZ, URZ ;  /* 0x0000003f3f3ff290 */ /* 0x000fe2000fffe03f */
[----:B------:R1:W-:Y:S04]  /*1ab50*/  STL.64 [R1+0x4e0], R4 ;  /* 0x0004e00401007387 */ /* 0x0003e80000100a00 */
[----:B------:R2:W-:Y:S04]  /*1ab60*/  STL.64 [R1+0x4e8], R6 ;  /* 0x0004e80601007387 */ /* 0x0005e80000100a00 */
[----:B------:R-:W4:Y:S04]  /*1ab70*/  LDL.LU R13, [R1+0x224] ;  /* 0x00022400010d7983 */ /* 0x000f280000300800 */
[----:B------:R-:W3:Y:S04]  /*1ab80*/  LDL.LU R14, [R1+0x228] ;  /* 0x00022800010e7983 */ /* 0x000ee80000300800 */
[----:B------:R-:W3:Y:S04]  /*1ab90*/  LDL.LU R15, [R1+0x22c] ;  /* 0x00022c00010f7983 */ /* 0x000ee80000300800 */
[----:B------:R-:W3:Y:S04]  /*1aba0*/  LDL.LU R20, [R1+0x620] ;  /* 0x0006200001147983 */ /* 0x000ee80000300800 */
[----:B------:R-:W3:Y:S04]  /*1abb0*/  LDL.LU R21, [R1+0x624] ;  /* 0x0006240001157983 */ /* 0x000ee80000300800 */
[----:B------:R-:W3:Y:S04]  /*1abc0*/  LDL.LU R22, [R1+0x628] ;  /* 0x0006280001167983 */ /* 0x000ee80000300800 */
[----:B------:R-:W3:Y:S04]  /*1abd0*/  LDL.LU R23, [R1+0x62c] ;  /* 0x00062c0001177983 */ /* 0x000ee80000300800 */
[----:B-1----:R-:W3:Y:S04]  /*1abe0*/  LDL.LU.64 R4, [R1] ;  /* 0x0000000001047983 */ /* 0x002ee80000300a00 */
[----:B--2---:R-:W2:Y:S04]  /*1abf0*/  LDL.LU.64 R6, [R1+0x8] ;  /* 0x0000080001067983 */ /* 0x004ea80000300a00 */
[----:B--2---:R-:W-:Y:S04]  /*1ac00*/  STL.64 [R1+0x2260], R6 ;  /* 0x0022600601007387 */ /* 0x004fe80000100a00 */
[----:B---3--:R1:W-:Y:S04]  /*1ac10*/  STL.64 [R1+0x2258], R4 ;  /* 0x0022580401007387 */ /* 0x0083e80000100a00 */
[----:B-1----:R-:W2:Y:S04]  /*1ac20*/  LDL.LU.64 R4, [R1+0x10] ;  /* 0x0000100001047983 */ /* 0x002ea80000300a00 */
[----:B------:R-:W2:Y:S04]  /*1ac30*/  LDL.LU.64 R6, [R1+0x18] ;  /* 0x0000180001067983 */ /* 0x000ea80000300a00 */
[----:B------:R-:W-:Y:S04]  /*1ac40*/  STL.64 [R1+0x2230], R14 ;  /* 0x0022300e01007387 */ /* 0x000fe80000100a00 */
[----:B----4-:R1:W-:Y:S04]  /*1ac50*/  STL.64 [R1+0x2228], R12 ;  /* 0x0022280c01007387 */ /* 0x0103e80000100a00 */
[----:B-1----:R-:W3:Y:S04]  /*1ac60*/  LDL.LU R12, [R1+0x250] ;  /* 0x00025000010c7983 */ /* 0x002ee80000300800 */
[----:B------:R-:W3:Y:S04]  /*1ac70*/  LDL.LU R13, [R1+0x254] ;  /* 0x00025400010d7983 */ /* 0x000ee80000300800 */
[----:B------:R-:W4:Y:S04]  /*1ac80*/  LDL.LU R14, [R1+0x258] ;  /* 0x00025800010e7983 */ /* 0x000f280000300800 */
[----:B------:R-:W4:Y:S04]  /*1ac90*/  LDL.LU R15, [R1+0x25c] ;  /* 0x00025c00010f7983 */ /* 0x000f280000300800 */
        /* <DEDUP_REMOVED lines=8> */
[----:B------:R-:W4:Y:S04]  /*1ad20*/  LDL.LU R14, [R1+0x4b8] ;  /* 0x0004b800010e7983 */ /* 0x000f280000300800 */
[----:B------:R-:W4:Y:S04]  /*1ad30*/  LDL.LU R15, [R1+0x4bc] ;  /* 0x0004bc00010f7983 */ /* 0x000f280000300800 */
[----:B----4-:R-:W-:Y:S04]  /*1ad40*/  STL.64 [R1+0x2270], R14 ;  /* 0x0022700e01007387 */ /* 0x010fe80000100a00 */
[----:B---3--:R1:W-:Y:S04]  /*1ad50*/  STL.64 [R1+0x2268], R12 ;  /* 0x0022680c01007387 */ /* 0x0083e80000100a00 */
[----:B-1----:R-:W2:Y:S04]  /*1ad60*/  LDL.LU R12, [R1+0x580] ;  /* 0x00058000010c7983 */ /* 0x002ea80000300800 */
[----:B------:R-:W2:Y:S04]  /*1ad70*/  LDL.LU R13, [R1+0x584] ;  /* 0x00058400010d7983 */ /* 0x000ea80000300800 */
[----:B------:R-:W2:Y:S04]  /*1ad80*/  LDL.LU R14, [R1+0x588] ;  /* 0x00058800010e7983 */ /* 0x000ea80000300800 */
[----:B------:R-:W2:Y:S04]  /*1ad90*/  LDL.LU R15, [R1+0x58c] ;  /* 0x00058c00010f7983 */ /* 0x000ea80000300800 */
[----:B------:R-:W-:Y:S04]  /*1ada0*/  STL.64 [R1+0x21f8], R18 ;  /* 0x0021f81201007387 */ /* 0x000fe80000100a00 */
[----:B------:R1:W-:Y:S04]  /*1adb0*/  STL.64 [R1+0x21f0], R16 ;  /* 0x0021f01001007387 */ /* 0x0003e80000100a00 */
[----:B-1----:R-:W3:Y:S04]  /*1adc0*/  LDL.LU.64 R16, [R1+0x30] ;  /* 0x0000300001107983 */ /* 0x002ee80000300a00 */
[----:B------:R-:W3:Y:S02]  /*1add0*/  LDL.LU.64 R18, [R1+0x38] ;  /* 0x0000380001127983 */ /* 0x000ee40000300a00 */
[----:B---3--:R-:W-:Y:S01]  /*1ade0*/  HMMA.1688.F32.TF32 R20, R16, R8, R20 ;  /* 0x000000081014723c */ /* 0x008fe20000081014 */
[----:B------:R-:W-:Y:S11]  /*1adf0*/  IMAD.MOV.U32 R3, RZ, RZ, R19 ;  /* 0x000000ffff037224 */ /* 0x000ff600078e0013 */
[----:B------:R-:W-:Y:S11]  /*1ae00*/  @!UPT UIADD3 URZ, URZ, URZ, URZ ;  /* 0x0000003f3f3ff290 */ /* 0x000ff6000fffe03f */
[----:B------:R-:W-:Y:S04]  /*1ae10*/  STL.64 [R1+0xf0], R20 ;  /* 0x0000f01401007387 */ /* 0x000fe80000100a00 */
[----:B------:R1:W-:Y:S04]  /*1ae20*/  STL.64 [R1+0xf8], R22 ;  /* 0x0000f81601007387 */ /* 0x0003e80000100a00 */
[----:B------:R-:W-:Y:S01]  /*1ae30*/  STL [R1+0x2210], R3 ;  /* 0x0022100301007387 */ /* 0x000fe20000100800 */
[----:B-1----:R-:W-:-:S03]  /*1ae40*/  IMAD.MOV.U32 R22, RZ, RZ, R16 ;  /* 0x000000ffff167224 */ /* 0x002fc600078e0010 */
[----:B------:R-:W3:Y:S01]  /*1ae50*/  LDL.LU R16, [R1+0x210] ;  /* 0x0002100001107983 */ /* 0x000ee20000300800 */
[----:B------:R-:W-:Y:S02]  /*1ae60*/  IMAD.MOV.U32 R20, RZ, RZ, R18 ;  /* 0x000000ffff147224 */ /* 0x000fe400078e0012 */
[----:B------:R-:W-:Y:S01]  /*1ae70*/  IMAD.MOV.U32 R21, RZ, RZ, R17 ;  /* 0x000000ffff157224 */ /* 0x000fe200078e0011 */
[----:B---3--:R-:W-:Y:S04]  /*1ae80*/  STL [R1+0x2214], R16 ;  /* 0x0022141001007387 */ /* 0x008fe80000100800 */
[----:B------:R-:W3:Y:S04]  /*1ae90*/  LDL.LU R17, [R1+0x214] ;  /* 0x0002140001117983 */ /* 0x000ee80000300800 */
[----:B------:R-:W3:Y:S04]  /*1aea0*/  LDL.LU R18, [R1+0x218] ;  /* 0x0002180001127983 */ /* 0x000ee80000300800 */
[----:B------:R-:W3:Y:S04]  /*1aeb0*/  LDL.LU R19, [R1+0x21c] ;  /* 0x00021c0001137983 */ /* 0x000ee80000300800 */
[----:B------:R-:W-:Y:S04]  /*1aec0*/  STL [R1+0x21ec], R20 ;  /* 0x0021ec1401007387 */ /* 0x000fe80000100800 */
[----:B------:R1:W-:Y:S04]  /*1aed0*/  STL [R1+0x21e8], R21 ;  /* 0x0021e81501007387 */ /* 0x0003e80000100800 */
[----:B------:R4:W-:Y:S04]  /*1aee0*/  STL [R1+0x21e4], R22 ;  /* 0x0021e41601007387 */ /* 0x0009e80000100800 */
[----:B-1----:R-:W3:Y:S04]  /*1aef0*/  LDL.LU.64 R20, [R1+0x20] ;  /* 0x0000200001147983 */ /* 0x002ee80000300a00 */
[----:B----4-:R-:W3:Y:S01]  /*1af00*/  LDL.LU.64 R22, [R1+0x28] ;  /* 0x0000280001167983 */ /* 0x010ee20000300a00 */
[----:B--2---:R-:W-:Y:S01]  /*1af10*/  HMMA.1688.F32.TF32 R12, R4, R8, R12 ;  /* 0x00000008040c723c */ /* 0x004fe2000008100c */
[----:B------:R-:W-:-:S02]  /*1af20*/  IMAD.MOV.U32 R29, RZ, RZ, R6 ;  /* 0x000000ffff1d7224 */ /* 0x000fc400078e0006 */
[----:B------:R-:W-:Y:S02]  /*1af30*/  IMAD.MOV.U32 R28, RZ, RZ, R7 ;  /* 0x000000ffff1c7224 */ /* 0x000fe400078e0007 */
[----:B------:R-:W-:-:S03]  /*1af40*/  IMAD.MOV.U32 R2, RZ, RZ, R4 ;  /* 0x000000ffff027224 */ /* 0x000fc600078e0004 */
[----:B---3--:R-:W-:Y:S11]  /*1af50*/  HMMA.1688.F32.TF32 R24, R20, R8, R24 ;  /* 0x000000081418723c */ /* 0x008ff60000081018 */
[----:B------:R-:W-:Y:S11]  /*1af60*/  @!UPT UIADD3 URZ, URZ, URZ, URZ ;  /* 0x0000003f3f3ff290 */ /* 0x000ff6000fffe03f */
[----:B------:R-:W-:Y:S01]  /*1af70*/  @!UPT UIADD3 URZ, URZ, URZ, URZ ;  /* 0x0000003f3f3ff290 */ /* 0x000fe2000fffe03f */
[----:B------:R-:W-:Y:S04]  /*1af80*/  STL.64 [R1+0xd0], R24 ;  /* 0x0000d01801007387 */ /* 0x000fe80000100a00 */
[----:B------:R1:W-:Y:S04]  /*1af90*/  STL.64 [R1+0xd8], R26 ;  /* 0x0000d81a01007387 */ /* 0x0003e80000100a00 */
[----:B------:R-:W-:Y:S04]  /*1afa0*/  STL.64 [R1+0xc0], R12 ;  /* 0x0000c00c01007387 */ /* 0x000fe80000100a00 */
[----:B------:R2:W-:Y:S01]  /*1afb0*/  STL.64 [R1+0xc8], R14 ;  /* 0x0000c80e01007387 */ /* 0x0005e20000100a00 */
[----:B-1----:R-:W-:-:S03]  /*1afc0*/  IMAD.MOV.U32 R27, RZ, RZ, R5 ;  /* 0x000000ffff1b7224 */ /* 0x002fc600078e0005 */
[----:B--2---:R-:W2:Y:S04]  /*1afd0*/  LDL.LU.64 R14, [R1+0x2270] ;  /* 0x00227000010e7983 */ /* 0x004ea80000300a00 */
[----:B------:R-:W2:Y:S04]  /*1afe0*/  LDL.LU.64 R12, [R1+0x2268] ;  /* 0x00226800010c7983 */ /* 0x000ea80000300a00 */
[----:B------:R-:W2:Y:S04]  /*1aff0*/  LDL.LU.64 R6, [R1+0x2260] ;  /* 0x0022600001067983 */ /* 0x000ea80000300a00 */
[----:B------:R-:W2:Y:S01]  /*1b000*/  LDL.LU.64 R4, [R1+0x2258] ;  /* 0x0022580001047983 */ /* 0x000ea20000300a00 */
[----:B------:R-:W-:-:S02]  /*1b010*/  IMAD.MOV.U32 R24, RZ, RZ, R22 ;  /* 0x000000ffff187224 */ /* 0x000fc400078e0016 */
[----:B------:R-:W-:Y:S02]  /*1b020*/  IMAD.MOV.U32 R26, RZ, RZ, R20 ;  /* 0x000000ffff1a7224 */ /* 0x000fe400078e0014 */
[----:B------:R-:W-:Y:S01]  /*1b030*/  IMAD.MOV.U32 R25, RZ, RZ, R21 ;  /* 0x000000ffff197224 */ /* 0x000fe200078e0015 */
[----:B--2---:R-:W-:Y:S01]  /*1b040*/  HMMA.1688.F32.TF32 R12, R4, R8, R12 ;  /* 0x00000008040c723c */ /* 0x004fe2000008100c */
[----:B------:R-:W-:Y:S02]  /*1b050*/  IMAD.MOV.U32 R22, RZ, RZ, R6 ;  /* 0x000000ffff167224 */ /* 0x000fe400078e0006 */
[----:B------:R-:W-:Y:S02]  /*1b060*/  IMAD.MOV.U32 R0, RZ, RZ, R7 ;  /* 0x000000ffff007224 */ /* 0x000fe400078e0007 */
[----:B------:R-:W-:Y:S02]  /*1b070*/  IMAD.MOV.U32 R20, RZ, RZ, R4 ;  /* 0x000000ffff147224 */ /* 0x000fe400078e0004 */
[----:B------:R-:W-:Y:S11]  /*1b080*/  IMAD.MOV.U32 R21, RZ, RZ, R5 ;  /* 0x000000ffff157224 */ /* 0x000ff600078e0005 */
[----:B------:R-:W-:Y:S05]  /*1b090*/  @!UPT UIADD3 URZ, URZ, URZ, URZ ;  /* 0x0000003f3f3ff290 */ /* 0x000fea000fffe03f */
[----:B------:R-:W-:Y:S04]  /*1b0a0*/  STL.64 [R1+0x320], R12 ;  /* 0x0003200c01007387 */ /* 0x000fe80000100a00 */
[----:B------:R1:W-:Y:S04]  /*1b0b0*/  STL.64 [R1+0x328], R14 ;  /* 0x0003280e01007387 */ /* 0x0003e80000100a00 */
[----:B-1----:R-:W2:Y:S04]  /*1b0c0*/  LDL.LU.64 R14, [R1+0x2250] ;  /* 0x00225000010e7983 */ /* 0x002ea80000300a00 */
[----:B------:R-:W2:Y:S04]  /*1b0d0*/  LDL.LU.64 R12, [R1+0x2248] ;  /* 0x00224800010c7983 */ /* 0x000ea80000300a00 */
[----:B------:R-:W2:Y:S04]  /*1b0e0*/  LDL.LU.64 R6, [R1+0x2240] ;  /* 0x0022400001067983 */ /* 0x000ea80000300a00 */
[----:B------:R-:W2:Y:S01]  /*1b0f0*/  LDL.LU.64 R4, [R1+0x2238] ;  /* 0x0022380001047983 */ /* 0x000ea20000300a00 */
[----:B------:R-:W-:-:S02]  /*1b100*/  IMAD.MOV.U32 R16, RZ, RZ, R8 ;  /* 0x000000ffff107224 */ /* 0x000fc400078e0008 */
        /* <DEDUP_REMOVED lines=13> */
[----:B------:R-:W-:Y:S01]  /*1b1e0*/  IMAD.MOV.U32 R5, RZ, RZ, R3 ;  /* 0x000000ffff057224 */ /* 0x000fe200078e0003 */
[----:B------:R-:W3:Y:S04]  /*1b1f0*/  LDL.LU R16, [R1+0x2214] ;  /* 0x0022140001107983 */ /* 0x000ee80000300800 */
[----:B------:R-:W4:Y:S02]  /*1b200*/  LDL.LU R3, [R1+0x2210] ;  /* 0x0022100001037983 */ /* 0x000f240000300800 */
[-C--:B--2---:R-:W-:Y:S11]  /*1b210*/  HMMA.1688.F32.TF32 R12, R8, R4.reuse, R12 ;  /* 0x00000004080c723c */ /* 0x084ff6000008100c */
        /* <DEDUP_REMOVED lines=26> */
[----:B------:R-:W-:Y:S04]  /*1b3c0*/  STL.64 [R1+0x398], R6 ;  /* 0x0003980601007387 */ /* 0x000fe80000100a00 */
[----:B------:R-:W3:Y:S04]  /*1b3d0*/  LDL.LU R13, [R1+0x274] ;  /* 0x00027400010d7983 */ /* 0x000ee80000300800 */
[----:B------:R-:W2:Y:S04]  /*1b3e0*/  LDL.LU R14, [R1+0x278] ;  /* 0x00027800010e7983 */ /* 0x000ea80000300800 */
        /* <DEDUP_REMOVED lines=12> */
[----:B------:R-:W-:Y:S02]  /*1b4b0*/  IMAD.MOV.U32 R6, RZ, RZ, R22 ;  /* 0x000000ffff067224 */ /* 0x000fe400078e0016 */
[----:B------:R-:W-:Y:S02]  /*1b4c0*/  IMAD.MOV.U32 R7, RZ, RZ, R0 ;  /* 0x000000ffff077224 */ /* 0x000fe400078e0000 */
[----:B------:R-:W-:Y:S01]  /*1b4d0*/  IMAD.MOV.U32 R5, RZ, RZ, R21 ;  /* 0x000000ffff057224 */ /* 0x000fe200078e0015 */
[----:B--2---:R-:W-:Y:S04]  /*1b4e0*/  STL.64 [R1+0x2130], R10 ;  /* 0x0021300a01007387 */ /* 0x004fe80000100a00 */
[----:B------:R1:W-:Y:S04]  /*1b4f0*/  STL.64 [R1+0x2128], R8 ;  /* 0x0021280801007387 */ /* 0x0003e80000100a00 */
[----:B------:R-:W2:Y:S04]  /*1b500*/  LDL.LU R20, [R1+0x21ec] ;  /* 0x0021ec0001147983 */ /* 0x000ea80000300800 */
[----:B------:R-:W2:Y:S04]  /*1b510*/  LDL.LU R21, [R1+0x21e8] ;  /* 0x0021e80001157983 */ /* 0x000ea80000300800 */
[----:B------:R-:W2:Y:S04]  /*1b520*/  LDL.LU R22, [R1+0x21e4] ;  /* 0x0021e40001167983 */ /* 0x000ea80000300800 */
[----:B------:R-:W2:Y:S04]  /*1b530*/  LDL.LU R0, [R1+0x21e0] ;  /* 0x0021e00001007983 */ /* 0x000ea80000300800 */
[----:B------:R3:W-:Y:S04]  /*1b540*/  STL.64 [R1+0x2150], R6 ;  /* 0x0021500601007387 */ /* 0x0007e80000100a00 */
[----:B------:R3:W-:Y:S04]  /*1b550*/  STL.64 [R1+0x2148], R4 ;  /* 0x0021480401007387 */ /* 0x0007e80000100a00 */
[----:B-1----:R-:W2:Y:S04]  /*1b560*/  LDL.LU R8, [R1+0x5b0] ;  /* 0x0005b00001087983 */ /* 0x002ea80000300800 */
[----:B------:R-:W2:Y:S04]  /*1b570*/  LDL.LU R9, [R1+0x5b4] ;  /* 0x0005b40001097983 */ /* 0x000ea80000300800 */
[----:B------:R-:W2:Y:S04]  /*1b580*/  LDL.LU R10, [R1+0x5b8] ;  /* 0x0005b800010a7983 */ /* 0x000ea80000300800 */
[----:B------:R-:W2:Y:S01]  /*1b590*/  LDL.LU R11, [R1+0x5bc] ;  /* 0x0005bc00010b7983 */ /* 0x000ea20000300800 */
[----:B---3--:R-:W-:-:S02]  /*1b5a0*/  IMAD.MOV.U32 R6, RZ, RZ, R29 ;  /* 0x000000ffff067224 */ /* 0x008fc400078e001d */
[----:B------:R-:W-:Y:S02]  /*1b5b0*/  IMAD.MOV.U32 R7, RZ, RZ, R28 ;  /* 0x000000ffff077224 */ /* 0x000fe400078e001c */
[----:B------:R-:W-:Y:S02]  /*1b5c0*/  IMAD.MOV.U32 R4, RZ, RZ, R2 ;  /* 0x000000ffff047224 */ /* 0x000fe400078e0002 */
[----:B------:R-:W-:Y:S01]  /*1b5d0*/  IMAD.MOV.U32 R5, RZ, RZ, R27 ;  /* 0x000000ffff057224 */ /* 0x000fe200078e001b */
[----:B------:R-:W3:Y:S04]  /*1b5e0*/  LDL.LU R2, [R1+0x21dc] ;  /* 0x0021dc0001027983 */ /* 0x000ee80000300800 */
[----:B------:R-:W3:Y:S04]  /*1b5f0*/  LDL.LU R27, [R1+0x21d8] ;  /* 0x0021d800011b7983 */ /* 0x000ee80000300800 */
[----:B------:R-:W-:Y:S04]  /*1b600*/  STL.64 [R1+0x2180], R6 ;  /* 0x0021800601007387 */ /* 0x000fe80000100a00 */
[----:B------:R-:W-:Y:S04]  /*1b610*/  STL.64 [R1+0x2178], R4 ;  /* 0x0021780401007387 */ /* 0x000fe80000100a00 */
[----:B--2---:R-:W-:Y:S04]  /*1b620*/  STL.64 [R1+0x2140], R10 ;  /* 0x0021400a01007387 */ /* 0x004fe80000100a00 */
[----:B------:R1:W-:Y:S04]  /*1b630*/  STL.64 [R1+0x2138], R8 ;  /* 0x0021380801007387 */ /* 0x0003e80000100a00 */
[----:B-1----:R-:W2:Y:S04]  /*1b640*/  LDL.LU R8, [R1+0x5c0] ;  /* 0x0005c00001087983 */ /* 0x002ea80000300800 */
[----:B------:R-:W2:Y:S04]  /*1b650*/  LDL.LU R9, [R1+0x5c4] ;  /* 0x0005c40001097983 */ /* 0x000ea80000300800 */
[----:B------:R-:W2:Y:S04]  /*1b660*/  LDL.LU R10, [R1+0x5c8] ;  /* 0x0005c800010a7983 */ /* 0x000ea80000300800 */
[----:B------:R-:W2:Y:S01]  /*1b670*/  LDL.LU R11, [R1+0x5cc] ;  /* 0x0005cc00010b7983 */ /* 0x000ea20000300800 */
[----:B------:R-:W-:-:S03]  /*1b680*/  IMAD.MOV.U32 R6, RZ, RZ, R24 ;  /* 0x000000ffff067224 */ /* 0x000fc600078e0018 */
        /* <DEDUP_REMOVED lines=8> */
[----:B------:R-:W-:Y:S01]  /*1b710*/  IMAD.MOV.U32 R5, RZ, RZ, R25 ;  /* 0x000000ffff057224 */ /* 0x000fe200078e0019 */
[----:B------:R-:W-:Y:S04]  /*1b720*/  STL.64 [R1+0x21b0], R6 ;  /* 0x0021b00601007387 */ /* 0x000fe80000100a00 */
[----:B------:R-:W-:Y:S04]  /*1b730*/  STL.64 [R1+0x21a8], R4 ;  /* 0x0021a80401007387 */ /* 0x000fe80000100a00 */
[----:B--2---:R-:W-:Y:S04]  /*1b740*/  STL.64 [R1+0x2170], R10 ;  /* 0x0021700a01007387 */ /* 0x004fe80000100a00 */
[----:B------:R1:W-:Y:S04]  /*1b750*/  STL.64 [R1+0x2168], R8 ;  /* 0x0021680801007387 */ /* 0x0003e80000100a00 */
[----:B-1----:R-:W2:Y:S04]  /*1b760*/  LDL.LU R8, [R1+0x600] ;  /* 0x0006000001087983 */ /* 0x002ea80000300800 */
        /* <DEDUP_REMOVED lines=24> */
[----:B---3--:R-:W1:Y:S01]  /*1b8f0*/  LDSM.16.M88.4 R20, [R27+0x18000] ;  /* 0x018000001b14783b */ /* 0x008e620000000200 */
[----:B----4-:R-:W-:-:S03]  /*1b900*/  IMAD.MOV.U32 R7, RZ, RZ, R3 ;  /* 0x000000ffff077224 */ /* 0x010fc600078e0003 */
[----:B------:R-:W3:Y:S04]  /*1b910*/  LDSM.16.M88.4 R24, [R27+0x1c000] ;  /* 0x01c000001b18783b */ /* 0x000ee80000000200 */
[----:B--2---:R-:W-:Y:S04]  /*1b920*/  STL.64 [R1+0x21d0], R10 ;  /* 0x0021d00a01007387 */ /* 0x004fe80000100a00 */
[----:B------:R2:W-:Y:S04]  /*1b930*/  STL.64 [R1+0x21c8], R8 ;  /* 0x0021c80801007387 */ /* 0x0005e80000100a00 */
[----:B--2---:R-:W1:Y:S04]  /*1b940*/  LDL.LU R8, [R1+0x690] ;  /* 0x0006900001087983 */ /* 0x004e680000300800 */
[----:B------:R-:W1:Y:S04]  /*1b950*/  LDL.LU R9, [R1+0x694] ;  /* 0x0006940001097983 */ /* 0x000e680000300800 */
[----:B------:R-:W1:Y:S04]  /*1b960*/  LDL.LU R10, [R1+0x698] ;  /* 0x00069800010a7983 */ /* 0x000e680000300800 */
[----:B------:R-:W1:Y:S04]  /*1b970*/  LDL.LU R11, [R1+0x69c] ;  /* 0x00069c00010b7983 */ /* 0x000e680000300800 */
[----:B------:R-:W-:Y:S04]  /*1b980*/  STL.64 [R1+0x20f0], R14 ;  /* 0x0020f00e01007387 */ /* 0x000fe80000100a00 */
[----:B------:R2:W-:Y:S04]  /*1b990*/  STL.64 [R1+0x20e8], R12 ;  /* 0x0020e80c01007387 */ /* 0x0005e80000100a00 */
[----:B--2---:R-:W2:Y:S04]  /*1b9a0*/  LDL.LU R12, [R1+0x280] ;  /* 0x00028000010c7983 */ /* 0x004ea80000300800 */
[----:B------:R-:W2:Y:S04]  /*1b9b0*/  LDL.LU R13, [R1+0x284] ;  /* 0x00028400010d7983 */ /* 0x000ea80000300800 */
[----:B------:R-:W2:Y:S04]  /*1b9c0*/  LDL.LU R14, [R1+0x288] ;  /* 0x00028800010e7983 */ /* 0x000ea80000300800 */
[----:B------:R-:W2:Y:S04]  /*1b9d0*/  LDL.LU R15, [R1+0x28c] ;  /* 0x00028c00010f7983 */ /* 0x000ea80000300800 */
[----:B------:R-:W-:Y:S04]  /*1b9e0*/  STL.64 [R1+0x20c0], R18 ;  /* 0x0020c01201007387 */ /* 0x000fe80000100a00 */
[----:B------:R4:W-:Y:S04]  /*1b9f0*/  STL.64 [R1+0x20b8], R16 ;  /* 0x0020b81001007387 */ /* 0x0009e80000100a00 */
[----:B----4-:R-:W4:Y:S04]  /*1ba00*/  LDL.LU R16, [R1+0x290] ;  /* 0x0002900001107983 */ /* 0x010f280000300800 */
[----:B------:R-:W4:Y:S04]  /*1ba10*/  LDL.LU R17, [R1+0x294] ;  /* 0x0002940001117983 */ /* 0x000f280000300800 */
[----:B------:R-:W2:Y:S04]  /*1ba20*/  LDL.LU R18, [R1+0x298] ;  /* 0x0002980001127983 */ /* 0x000ea80000300800 */
[----:B------:R-:W2:Y:S01]  /*1ba30*/  LDL.LU R19, [R1+0x29c] ;  /* 0x00029c0001137983 */ /* 0x000ea20000300800 */
[C---:B-1----:R-:W-:Y:S03]  /*1ba40*/  HMMA.1688.F32.TF32 R8, R4.reuse, R20, R8 ;  /* 0x000000140408723c */ /* 0x042fe60000081008 */
[----:B--2---:R-:W-:Y:S04]  /*1ba50*/  STL.64 [R1+0x20d0], R18 ;  /* 0x0020d01201007387 */ /* 0x004fe80000100a00 */
[----:B----4-:R1:W-:Y:S04]  /*1ba60*/  STL.64 [R1+0x20c8], R16 ;  /* 0x0020c81001007387 */ /* 0x0103e80000100a00 */
[----:B-1----:R-:W2:Y:S04]  /*1ba70*/  LDL.LU R16, [R1+0x2a0] ;  /* 0x0002a00001107983 */ /* 0x002ea80000300800 */
[----:B------:R-:W2:Y:S04]  /*1ba80*/  LDL.LU R17, [R1+0x2a4] ;  /* 0x0002a40001117983 */ /* 0x000ea80000300800 */
[----:B------:R-:W2:Y:S04]  /*1ba90*/  LDL.LU R18, [R1+0x2a8] ;  /* 0x0002a80001127983 */ /* 0x000ea80000300800 */
[----:B------:R-:W2:Y:S04]  /*1baa0*/  LDL.LU R19, [R1+0x2ac] ;  /* 0x0002ac0001137983 */ /* 0x000ea80000300800 */
[----:B------:R-:W-:Y:S04]  /*1bab0*/  STL [R1+0x2054], R22 ;  /* 0x0020541601007387 */ /* 0x000fe80000100800 */
[----:B------:R-:W-:Y:S04]  /*1bac0*/  STL [R1+0x2050], R23 ;  /* 0x0020501701007387 */ /* 0x000fe80000100800 */
        /* <DEDUP_REMOVED lines=8> */
[----:B------:R1:W-:Y:S01]  /*1bb50*/  STL.64 [R1+0xb0], R4 ;  /* 0x0000b00401007387 */ /* 0x0003e20000100a00 */
[----:B------:R-:W-:Y:S02]  /*1bb60*/  IMAD.MOV.U32 R22, RZ, RZ, R6 ;  /* 0x000000ffff167224 */ /* 0x000fe400078e0006 */
[----:B------:R-:W-:Y:S02]  /*1bb70*/  IMAD.MOV.U32 R23, RZ, RZ, R7 ;  /* 0x000000ffff177224 */ /* 0x000fe400078e0007 */
[----:B------:R-:W3:Y:S04]  /*1bb80*/  LDL.LU.64 R6, [R1+0x21b0] ;  /* 0x0021b00001067983 */ /* 0x000ee80000300a00 */
        /* <DEDUP_REMOVED lines=42> */
[----:B------:R-:W-:Y:S04]  /*1be30*/  STL.64 [R1], R4 ;  /* 0x0000000401007387 */ /* 0x000fe80000100a00 */
        /* <DEDUP_REMOVED lines=14> */
[----:B------:R1:W-:Y:S04]  /*1bf20*/  STL.64 [R1+0x2f0], R4 ;  /* 0x0002f00401007387 */ /* 0x0003e80000100a00 */
[----:B------:R4:W-:Y:S04]  /*1bf30*/  STL.64 [R1+0x2f8], R6 ;  /* 0x0002f80601007387 */ /* 0x0009e80000100a00 */
[----:B-1----:R-:W2:Y:S04]  /*1bf40*/  LDL.LU R4, [R1+0x200] ;  /* 0x0002000001047983 */ /* 0x002ea80000300800 */
[----:B------:R-:W2:Y:S04]  /*1bf50*/  LDL.LU R5, [R1+0x204] ;  /* 0x0002040001057983 */ /* 0x000ea80000300800 */
[----:B----4-:R-:W4:Y:S04]  /*1bf60*/  LDL.LU R6, [R1+0x208] ;  /* 0x0002080001067983 */ /* 0x010f280000300800 */
[----:B------:R-:W4:Y:S01]  /*1bf70*/  LDL.LU R7, [R1+0x20c] ;  /* 0x00020c0001077983 */ /* 0x000f220000300800 */
        /* <DEDUP_REMOVED lines=13> */
[----:B-1----:R-:W4:Y:S04]  /*1c050*/  LDL.LU R8, [R1+0x240] ;  /* 0x0002400001087983 */ /* 0x002f280000300800 */
[----:B------:R-:W4:Y:S04]  /*1c060*/  LDL.LU R9, [R1+0x244] ;  /* 0x0002440001097983 */ /* 0x000f280000300800 */
[----:B---3--:R-:W4:Y:S04]  /*1c070*/  LDL.LU R10, [R1+0x248] ;  /* 0x00024800010a7983 */ /* 0x008f280000300800 */
[----:B------:R-:W4:Y:S01]  /*1c080*/  LDL.LU R11, [R1+0x24c] ;  /* 0x00024c00010b7983 */ /* 0x000f220000300800 */
[C---:B--2---:R-:W-:Y:S11]  /*1c090*/  HMMA.1688.F32.TF32 R16, R12.reuse, R20, R16 ;  /* 0x000000140c10723c */ /* 0x044ff60000081010 */
[----:B------:R-:W-:Y:S11]  /*1c0a0*/  @!UPT UIADD3 URZ, URZ, URZ, URZ ;  /* 0x0000003f3f3ff290 */ /* 0x000ff6000fffe03f */
[----:B------:R-:W-:Y:S01]  /*1c0b0*/  @!UPT UIADD3 URZ, URZ, URZ, URZ ;  /* 0x0000003f3f3ff290 */ /* 0x000fe2000fffe03f */
[----:B------:R1:W-:Y:S01]  /*1c0c0*/  STL [R1+0x270], R16 ;  /* 0x0002701001007387 */ /* 0x0003e20000100800 */
[----:B------:R-:W-:Y:S02]  /*1c0d0*/  IMAD.MOV.U32 R28, RZ, RZ, R18 ;  /* 0x000000ffff1c7224 */ /* 0x000fe400078e0012 */
[----:B------:R-:W-:Y:S02]  /*1c0e0*/  IMAD.MOV.U32 R29, RZ, RZ, R19 ;  /* 0x000000ffff1d7224 */ /* 0x000fe400078e0013 */
[----:B------:R-:W-:Y:S01]  /*1c0f0*/  IMAD.MOV.U32 R3, RZ, RZ, R17 ;  /* 0x000000ffff037224 */ /* 0x000fe200078e0011 */
[----:B------:R-:W2:Y:S04]  /*1c100*/  LDL.LU.64 R18, [R1+0x20d0] ;  /* 0x0020d00001127983 */ /* 0x000ea80000300a00 */
[----:B-1----:R-:W2:Y:S04]  /*1c110*/  LDL.LU.64 R16, [R1+0x20c8] ;  /* 0x0020c80001107983 */ /* 0x002ea80000300a00 */
[----:B------:R1:W-:Y:S04]  /*1c120*/  STL [R1+0x1d90], R29 ;  /* 0x001d901d01007387 */ /* 0x0003e80000100800 */
[----:B------:R-:W-:Y:S04]  /*1c130*/  STL [R1+0x1d8c], R28 ;  /* 0x001d8c1c01007387 */ /* 0x000fe80000100800 */
[----:B------:R-:W-:Y:S01]  /*1c140*/  STL [R1+0x1d88], R3 ;  /* 0x001d880301007387 */ /* 0x000fe20000100800 */
[----:B--2---:R-:W-:Y:S03]  /*1c150*/  HMMA.1688.F32.TF32 R12, R12, R24, R16 ;  /* 0x000000180c0c723c */ /* 0x004fe60000081010 */
[----:B------:R-:W4:Y:S04]  /*1c160*/  LDL.LU.64 R18, [R1+0x20c0] ;  /* 0x0020c00001127983 */ /* 0x000f280000300a00 */
[----:B------:R-:W4:Y:S02]  /*1c170*/  LDL.LU.64 R16, [R1+0x20b8] ;  /* 0x0020b80001107983 */ /* 0x000f240000300a00 */
[C---:B----4-:R-:W-:Y:S08]  /*1c180*/  HMMA.1688.F32.TF32 R8, R16.reuse, R20, R8 ;  /* 0x000000141008723c */ /* 0x050ff00000081008 */
[----:B------:R-:W-:Y:S11]  /*1c190*/  HMMA.1688.F32.TF32 R4, R16, R24, R4 ;  /* 0x000000181004723c */ /* 0x000ff60000081004 */
[----:B------:R-:W-:Y:S04]  /*1c1a0*/  @!UPT UIADD3 URZ, URZ, URZ, URZ ;  /* 0x0000003f3f3ff290 */ /* 0x000fe8000fffe03f */
[----:B------:R-:W-:Y:S01]  /*1c1b0*/  STL.64 [R1+0x220], R8 ;  /* 0x0002200801007387 */ /* 0x000fe20000100a00 */
[----:B-1----:R-:W-:-:S03]  /*1c1c0*/  IMAD.MOV.U32 R29, RZ, RZ, R11 ;  /* 0x000000ffff1d7224 */ /* 0x002fc600078e000b */
[----:B------:R-:W-:Y:S04]  /*1c1d0*/  STL.64 [R1+0x230], R12 ;  /* 0x0002300c01007387 */ /* 0x000fe80000100a00 */
[----:B------:R-:W-:Y:S04]  /*1c1e0*/  STL.64 [R1+0x238], R14 ;  /* 0x0002380e01007387 */ /* 0x000fe80000100a00 */
[----:B------:R-:W-:Y:S04]  /*1c1f0*/  STL [R1+0x228], R10 ;  /* 0x0002280a01007387 */ /* 0x000fe80000100800 */
[----:B------:R1:W-:Y:S04]  /*1c200*/  STL.64 [R1+0x2058], R22 ;  /* 0x0020581601007387 */ /* 0x0003e80000100a00 */
[----:B------:R-:W-:Y:S04]  /*1c210*/  STL [R1+0x1ea0], R29 ;  /* 0x001ea01d01007387 */ /* 0x000fe80000100800 */
[----:B------:R-:W-:Y:S04]  /*1c220*/  STL.64 [R1+0x2098], R26 ;  /* 0x0020981a01007387 */ /* 0x000fe80000100a00 */
[----:B-1----:R-:W2:Y:S04]  /*1c230*/  LDL R22, [R1+0x58] ;  /* 0x0000580001167983 */ /* 0x002ea80000100800 */
[----:B------:R-:W-:Y:S04]  /*1c240*/  STL.64 [R1+0x1d0], R4 ;  /* 0x0001d00401007387 */ /* 0x000fe80000100a00 */
[----:B------:R-:W-:Y:S04]  /*1c250*/  STL.64 [R1+0x1d8], R6 ;  /* 0x0001d80601007387 */ /* 0x000fe80000100a00 */
[----:B------:R-:W2:Y:S04]  /*1c260*/  LDL R23, [R1+0x5c] ;  /* 0x00005c0001177983 */ /* 0x000ea80000100800 */
[----:B--2---:R1:W-:Y:S04]  /*1c270*/  STL.64 [R1+0x2068], R22 ;  /* 0x0020681601007387 */ /* 0x0043e80000100a00 */
[----:B-1----:R-:W2:Y:S04]  /*1c280*/  LDL R22, [R1+0x68] ;  /* 0x0000680001167983 */ /* 0x002ea80000100800 */
[----:B------:R-:W2:Y:S04]  /*1c290*/  LDL R23, [R1+0x6c] ;  /* 0x00006c0001177983 */ /* 0x000ea80000100800 */
[----:B--2---:R1:W-:Y:S04]  /*1c2a0*/  STL.64 [R1+0x2080], R22 ;  /* 0x0020801601007387 */ /* 0x0043e80000100a00 */
[----:B------:R-:W2:Y:S04]  /*1c2b0*/  LDL.LU R20, [R1+0x170] ;  /* 0x0001700001147983 */ /* 0x000ea80000300800 */
[----:B------:R-:W2:Y:S01]  /*1c2c0*/  LDL.LU R21, [R1+0x174] ;  /* 0x0001740001157983 */ /* 0x000ea20000300800 */
[----:B-1----:R-:W-:-:S03]  /*1c2d0*/  IMAD.MOV.U32 R22, RZ, RZ, R2 ;  /* 0x000000ffff167224 */ /* 0x002fc600078e0002 */
[----:B------:R-:W3:Y:S01]  /*1c2e0*/  LDL.LU R2, [R1+0x20b4] ;  /* 0x0020b40001027983 */ /* 0x000ee20000300800 */
[----:B------:R-:W-:-:S03]  /*1c2f0*/  IMAD.MOV.U32 R23, RZ, RZ, R0 ;  /* 0x000000ffff177224 */ /* 0x000fc600078e0000 */
[----:B------:R-:W4:Y:S04]  /*1c300*/  LDL.LU R0, [R1+0x20b0] ;  /* 0x0020b00001007983 */ /* 0x000f280000300800 */
[----:B------:R-:W2:Y:S04]  /*1c310*/  LDL.64 R26, [R1+0x88] ;  /* 0x00008800011a7983 */ /* 0x000ea80000100a00 */
[----:B--2---:R-:W-:Y:S04]  /*1c320*/  STL.64 [R1+0x20a0], R26 ;  /* 0x0020a01a01007387 */ /* 0x004fe80000100a00 */
[----:B------:R3:W-:Y:S04]  /*1c330*/  STL.64 [R1+0x2090], R22 ;  /* 0x0020901601007387 */ /* 0x0007e80000100a00 */
[----:B------:R1:W-:Y:S01]  /*1c340*/  STL.64 [R1+0x2088], R20 ;  /* 0x0020881401007387 */ /* 0x0003e20000100a00 */
[----:B---3--:R-:W-:-:S02]  /*1c350*/  IMAD.MOV.U32 R22, RZ, RZ, R2 ;  /* 0x000000ffff167224 */ /* 0x008fc400078e0002 */
[----:B----4-:R-:W-:Y:S01]  /*1c360*/  IMAD.MOV.U32 R23, RZ, RZ, R0 ;  /* 0x000000ffff177224 */ /* 0x010fe200078e0000 */
[----:B-1----:R-:W2:Y:S04]  /*1c370*/  LDL.LU R20, [R1+0x1f0] ;  /* 0x0001f00001147983 */ /* 0x002ea80000300800 */
[----:B------:R-:W2:Y:S04]  /*1c380*/  LDL.LU R21, [R1+0x1f4] ;  /* 0x0001f40001157983 */ /* 0x000ea80000300800 */
[----:B------:R-:W3:Y:S04]  /*1c390*/  LDL.LU R2, [R1+0x20ac] ;  /* 0x0020ac0001027983 */ /* 0x000ee80000300800 */
[----:B------:R-:W4:Y:S04]  /*1c3a0*/  LDL.LU R0, [R1+0x20a8] ;  /* 0x0020a80001007983 */ /* 0x000f280000300800 */
[----:B------:R-:W2:Y:S04]  /*1c3b0*/  LDL.LU R24, [R1+0x260] ;  /* 0x0002600001187983 */ /* 0x000ea80000300800 */
[----:B------:R-:W2:Y:S04]  /*1c3c0*/  LDL.LU R25, [R1+0x264] ;  /* 0x0002640001197983 */ /* 0x000ea80000300800 */
[----:B------:R-:W2:Y:S04]  /*1c3d0*/  LDL.LU R26, [R1+0x268] ;  /* 0x00026800011a7983 */ /* 0x000ea80000300800 */
[----:B------:R-:W2:Y:S04]  /*1c3e0*/  LDL.LU R27, [R1+0x26c] ;  /* 0x00026c00011b7983 */ /* 0x000ea80000300800 */
[----:B---3--:R-:W-:Y:S04]  /*1c3f0*/  LDS R10, [R2+0x47080] ;  /* 0x04708000020a7984 */ /* 0x008fe80000000800 */
[----:B----4-:R-:W1:Y:S04]  /*1c400*/  LDS R11, [R0+0x47080] ;  /* 0x04708000000b7984 */ /* 0x010e680000000800 */
[----:B------:R-:W-:Y:S04]  /*1c410*/  LDS R8, [R2+0x46080] ;  /* 0x0460800002087984 */ /* 0x000fe80000000800 */
[----:B------:R-:W3:Y:S04]  /*1c420*/  LDS R9, [R0+0x46080] ;  /* 0x0460800000097984 */ /* 0x000ee80000000800 */
[----:B------:R-:W-:Y:S04]  /*1c430*/  LDS R14, [R2+0x47100] ;  /* 0x04710000020e7984 */ /* 0x000fe80000000800 */
[----:B------:R-:W4:Y:S04]  /*1c440*/  LDS R15, [R0+0x47100] ;  /* 0x04710000000f7984 */ /* 0x000f280000000800 */
[----:B------:R-:W-:Y:S04]  /*1c450*/  LDS R12, [R2+0x46100] ;  /* 0x04610000020c7984 */ /* 0x000fe80000000800 */
[----:B------:R-:W2:Y:S04]  /*1c460*/  LDS R13, [R0+0x46100] ;  /* 0x04610000000d7984 */ /* 0x000ea80000000800 */
[----:B------:R-:W-:Y:S04]  /*1c470*/  LDS R18, [R2+0x47180] ;  /* 0x0471800002127984 */ /* 0x000fe80000000800 */
[----:B------:R-:W2:Y:S04]  /*1c480*/  LDS R19, [R0+0x47180] ;  /* 0x0471800000137984 */ /* 0x000ea80000000800 */
[----:B------:R-:W-:Y:S04]  /*1c490*/  LDS R16, [R2+0x46180] ;  /* 0x0461800002107984 */ /* 0x000fe80000000800 */
[----:B------:R-:W2:Y:S04]  /*1c4a0*/  LDS R17, [R0+0x46180] ;  /* 0x0461800000117984 */ /* 0x000ea80000000800 */
[----:B-1----:R1:W-:Y:S04]  /*1c4b0*/  STL.64 [R1+0x2038], R10 ;  /* 0x0020380a01007387 */ /* 0x0023e80000100a00 */
[----:B---3--:R-:W-:Y:S04]  /*1c4c0*/  STL.64 [R1+0x2030], R8 ;  /* 0x0020300801007387 */ /* 0x008fe80000100a00 */
[----:B------:R-:W-:Y:S04]  /*1c4d0*/  LDS R4, [R2+0x46000] ;  /* 0x0460000002047984 */ /* 0x000fe80000000800 */
[----:B-1----:R-:W3:Y:S04]  /*1c4e0*/  LDL.64 R10, [R1+0x98] ;  /* 0x00009800010a7983 */ /* 0x002ee80000100a00 */
[----:B----4-:R1:W-:Y:S04]  /*1c4f0*/  STL.64 [R1+0x1fb8], R14 ;  /* 0x001fb80e01007387 */ /* 0x0103e80000100a00 */
[----:B--2---:R-:W-:Y:S04]  /*1c500*/  STL.64 [R1+0x1fb0], R12 ;  /* 0x001fb00c01007387 */ /* 0x004fe80000100a00 */
[----:B------:R-:W-:Y:S04]  /*1c510*/  LDS R6, [R2+0x47000] ;  /* 0x0470000002067984 */ /* 0x000fe80000000800 */
[----:B-1----:R-:W2:Y:S04]  /*1c520*/  LDL R14, [R1+0x78] ;  /* 0x00007800010e7983 */ /* 0x002ea80000100800 */
[----:B------:R-:W2:Y:S04]  /*1c530*/  LDL R15, [R1+0x7c] ;  /* 0x00007c00010f7983 */ /* 0x000ea80000100800 */
[----:B------:R1:W-:Y:S04]  /*1c540*/  STL.64 [R1+0x1f40], R18 ;  /* 0x001f401201007387 */ /* 0x0003e80000100a00 */
[----:B------:R4:W-:Y:S04]  /*1c550*/  STL.64 [R1+0x1f38], R16 ;  /* 0x001f381001007387 */ /* 0x0009e80000100a00 */
[----:B------:R-:W-:Y:S04]  /*1c560*/  LDS R5, [R0+0x46000] ;  /* 0x0460000000057984 */ /* 0x000fe80000000800 */
[----:B-1----:R-:W2:Y:S04]  /*1c570*/  LDL R18, [R1+0x48] ;  /* 0x0000480001127983 */ /* 0x002ea80000100800 */
[----:B------:R-:W2:Y:S04]  /*1c580*/  LDL R19, [R1+0x4c] ;  /* 0x00004c0001137983 */ /* 0x000ea80000100800 */
[----:B------:R-:W3:Y:S04]  /*1c590*/  LDS R7, [R0+0x47000] ;  /* 0x0470000000077984 */ /* 0x000ee80000000800 */
[----:B--2---:R1:W-:Y:S04]  /*1c5a0*/  STL.64 [R1+0x2060], R18 ;  /* 0x0020601201007387 */ /* 0x0043e80000100a00 */
[----:B----4-:R-:W2:Y:S04]  /*1c5b0*/  LDL.LU R16, [R1+0x120] ;  /* 0x0001200001107983 */ /* 0x010ea80000300800 */
[----:B------:R-:W2:Y:S04]  /*1c5c0*/  LDL.LU R17, [R1+0x124] ;  /* 0x0001240001117983 */ /* 0x000ea80000300800 */
[----:B-1----:R-:W4:Y:S04]  /*1c5d0*/  LDL.LU R18, [R1+0x128] ;  /* 0x0001280001127983 */ /* 0x002f280000300800 */
[----:B------:R-:W4:Y:S01]  /*1c5e0*/  LDL.LU R19, [R1+0x12c] ;  /* 0x00012c0001137983 */ /* 0x000f220000300800 */
[C---:B---3--:R-:W-:Y:S03]  /*1c5f0*/  HMMA.1688.F32.TF32 R24, R4.reuse, R10, R24 ;  /* 0x0000000a0418723c */ /* 0x048fe60000081018 */
        /* <DEDUP_REMOVED lines=8> */
[----:B-1----:R-:W3:Y:S02]  /*1c680*/  LDL.LU.64 R26, [R1+0x20a0] ;  /* 0x0020a000011a7983 */ /* 0x002ee40000300a00 */
[----:B---3--:R-:W-:Y:S01]  /*1c690*/  HMMA.1688.F32.TF32 R20, R4, R26, R20 ;  /* 0x0000001a0414723c */ /* 0x008fe20000081014 */
[----:B------:R-:W-:-:S02]  /*1c6a0*/  IMAD.MOV.U32 R9, RZ, RZ, R26 ;  /* 0x000000ffff097224 */ /* 0x000fc400078e001a */
[----:B------:R-:W-:Y:S02]  /*1c6b0*/  IMAD.MOV.U32 R8, RZ, RZ, R27 ;  /* 0x000000ffff087224 */ /* 0x000fe400078e001b */
[----:B------:R-:W3:Y:S11]  /*1c6c0*/  LDL.LU.64 R26, [R1+0x2098] ;  /* 0x00209800011a7983 */ /* 0x000ef60000300a00 */
[----:B------:R-:W-:Y:S07]  /*1c6d0*/  @!UPT UIADD3 URZ, URZ, URZ, URZ ;  /* 0x0000003f3f3ff290 */ /* 0x000fee000fffe03f */
[----:B------:R1:W-:Y:S01]  /*1c6e0*/  STL.64 [R1+0x300], R20 ;  /* 0x0003001401007387 */ /* 0x0003e20000100a00 */
[----:B------:R-:W-:Y:S02]  /*1c6f0*/  IMAD.MOV.U32 R25, RZ, RZ, R22 ;  /* 0x000000ffff197224 */ /* 0x000fe400078e0016 */
[----:B------:R-:W-:Y:S02]  /*1c700*/  IMAD.MOV.U32 R24, RZ, RZ, R23 ;  /* 0x000000ffff187224 */ /* 0x000fe400078e0017 */
[----:B------:R-:W4:Y:S04]  /*1c710*/  LDL.LU.64 R22, [R1+0x2090] ;  /* 0x0020900001167983 */ /* 0x000f280000300a00 */
[----:B-1----:R-:W4:Y:S04]  /*1c720*/  LDL.LU.64 R20, [R1+0x2088] ;  /* 0x0020880001147983 */ /* 0x002f280000300a00 */
[----:B------:R-:W-:Y:S04]  /*1c730*/  STL [R1+0x1c44], R24 ;  /* 0x001c441801007387 */ /* 0x000fe80000100800 */
[----:B------:R-:W-:Y:S01]  /*1c740*/  STL [R1+0x1c40], R25 ;  /* 0x001c401901007387 */ /* 0x000fe20000100800 */
[C---:B----4-:R-:W-:Y:S11]  /*1c750*/  HMMA.1688.F32.TF32 R20, R4.reuse, R14, R20 ;  /* 0x0000000e0414723c */ /* 0x050ff60000081014 */
[----:B------:R-:W-:Y:S11]  /*1c760*/  @!UPT UIADD3 URZ, URZ, URZ, URZ ;  /* 0x0000003f3f3ff290 */ /* 0x000ff6000fffe03f */
[----:B------:R-:W-:Y:S01]  /*1c770*/  @!UPT UIADD3 URZ, URZ, URZ, URZ ;  /* 0x0000003f3f3ff290 */ /* 0x000fe2000fffe03f */
[----:B------:R-:W-:Y:S04]  /*1c780*/  STL.64 [R1+0x2e0], R20 ;  /* 0x0002e01401007387 */ /* 0x000fe80000100a00 */
[----:B------:R1:W-:Y:S04]  /*1c790*/  STL.64 [R1+0x2e8], R22 ;  /* 0x0002e81601007387 */ /* 0x0003e80000100a00 */
[----:B-1----:R-:W2:Y:S04]  /*1c7a0*/  LDL.LU.64 R22, [R1+0x2080] ;  /* 0x0020800001167983 */ /* 0x002ea80000300a00 */
[----:B------:R-:W-:Y:S01]  /*1c7b0*/  STL.64 [R1+0x2000], R14 ;  /* 0x0020000e01007387 */ /* 0x000fe20000100a00 */
[C---:B--2---:R-:W-:Y:S03]  /*1c7c0*/  HMMA.1688.F32.TF32 R20, R4.reuse, R22, R16 ;  /* 0x000000160414723c */ /* 0x044fe60000081010 */
[----:B------:R-:W2:Y:S04]  /*1c7d0*/  LDL.LU.64 R18, [R1+0x2078] ;  /* 0x0020780001127983 */ /* 0x000ea80000300a00 */
[----:B------:R-:W2:Y:S11]  /*1c7e0*/  LDL.LU.64 R16, [R1+0x2070] ;  /* 0x0020700001107983 */ /* 0x000eb60000300a00 */
[----:B------:R-:W-:Y:S05]  /*1c7f0*/  @!UPT UIADD3 URZ, URZ, URZ, URZ ;  /* 0x0000003f3f3ff290 */ /* 0x000fea000fffe03f */
[----:B------:R-:W-:Y:S01]  /*1c800*/  STL.64 [R1+0x2c0], R20 ;  /* 0x0002c01401007387 */ /* 0x000fe20000100a00 */
[----:B------:R-:W-:Y:S02]  /*1c810*/  IMAD.MOV.U32 R24, RZ, RZ, R22 ;  /* 0x000000ffff187224 */ /* 0x000fe400078e0016 */
[----:B------:R-:W-:Y:S02]  /*1c820*/  IMAD.MOV.U32 R25, RZ, RZ, R23 ;  /* 0x000000ffff197224 */ /* 0x000fe400078e0017 */
[----:B------:R-:W2:Y:S04]  /*1c830*/  LDL.LU.64 R22, [R1+0x2068] ;  /* 0x0020680001167983 */ /* 0x000ea80000300a00 */
[----:B---3--:R-:W-:Y:S04]  /*1c840*/  STL.64 [R1+0x2048], R26 ;  /* 0x0020481a01007387 */ /* 0x008fe80000100a00 */
[----:B------:R1:W-:Y:S04]  /*1c850*/  STL.64 [R1+0x2040], R24 ;  /* 0x0020401801007387 */ /* 0x0003e80000100a00 */
[----:B-1----:R-:W3:Y:S04]  /*1c860*/  LDL.LU R24, [R1+0xf0] ;  /* 0x0000f00001187983 */ /* 0x002ee80000300800 */
[----:B------:R-:W3:Y:S04]  /*1c870*/  LDL.LU R25, [R1+0xf4] ;  /* 0x0000f40001197983 */ /* 0x000ee80000300800 */
[----:B------:R-:W3:Y:S04]  /*1c880*/  LDL.LU R26, [R1+0xf8] ;  /* 0x0000f800011a7983 */ /* 0x000ee80000300800 */
[----:B------:R-:W3:Y:S01]  /*1c890*/  LDL.LU R27, [R1+0xfc] ;  /* 0x0000fc00011b7983 */ /* 0x000ee20000300800 */
[C---:B--2---:R-:W-:Y:S03]  /*1c8a0*/  HMMA.1688.F32.TF32 R20, R4.reuse, R22, R16 ;  /* 0x000000160414723c */ /* 0x044fe60000081010 */
[----:B------:R-:W3:Y:S11]  /*1c8b0*/  LDL.LU.64 R18, [R1+0x2060] ;  /* 0x0020600001127983 */ /* 0x000ef60000300a00 */
[----:B------:R-:W-:Y:S09]  /*1c8c0*/  @!UPT UIADD3 URZ, URZ, URZ, URZ ;  /* 0x0000003f3f3ff290 */ /* 0x000ff2000fffe03f */
[----:B------:R-:W-:Y:S04]  /*1c8d0*/  STL.64 [R1+0x2b0], R20 ;  /* 0x0002b01401007387 */ /* 0x000fe80000100a00 */
[----:B------:R1:W-:Y:S04]  /*1c8e0*/  STL.64 [R1+0x2b8], R22 ;  /* 0x0002b81601007387 */ /* 0x0003e80000100a00 */
[----:B-1----:R-:W2:Y:S04]  /*1c8f0*/  LDL.LU.64 R22, [R1+0x2058] ;  /* 0x0020580001167983 */ /* 0x002ea80000300a00 */
[----:B------:R-:W4:Y:S01]  /*1c900*/  LDL.LU R16, [R1+0xa0] ;  /* 0x0000a00001107983 */ /* 0x000f220000300800 */
[----:B---3--:R-:W-:Y:S11]  /*1c910*/  HMMA.1688.F32.TF32 R24, R4, R18, R24 ;  /* 0x000000120418723c */ /* 0x008ff60000081018 */
[----:B------:R-:W-:Y:S11]  /*1c920*/  @!UPT UIADD3 URZ, URZ, URZ, URZ ;  /* 0x0000003f3f3ff290 */ /* 0x000ff6000fffe03f */
[----:B------:R-:W-:Y:S01]  /*1c930*/  @!UPT UIADD3 URZ, URZ, URZ, URZ ;  /* 0x0000003f3f3ff290 */ /* 0x000fe2000fffe03f */
[----:B------:R-:W-:Y:S04]  /*1c940*/  STL.64 [R1+0x2a0], R24 ;  /* 0x0002a01801007387 */ /* 0x000fe80000100a00 */
[----:B------:R-:W-:Y:S04]  /*1c950*/  STL.64 [R1+0x2a8], R26 ;  /* 0x0002a81a01007387 */ /* 0x000fe80000100a00 */
[----:B------:R-:W4:Y:S04]  /*1c960*/  LDL.LU R17, [R1+0xa4] ;  /* 0x0000a40001117983 */ /* 0x000f280000300800 */
[----:B------:R-:W3:Y:S04]  /*1c970*/  LDL.LU R18, [R1+0xa8] ;  /* 0x0000a80001127983 */ /* 0x000ee80000300800 */
[----:B------:R-:W3:Y:S01]  /*1c980*/  LDL.LU R19, [R1+0xac] ;  /* 0x0000ac0001137983 */ /* 0x000ee20000300800 */
[----:B------:R-:W-:-:S03]  /*1c990*/  IMAD.MOV.U32 R14, RZ, RZ, R9 ;  /* 0x000000ffff0e7224 */ /* 0x000fc600078e0009 */
[----:B---3--:R-:W-:Y:S04]  /*1c9a0*/  STL.64 [R1+0x1fc8], R18 ;  /* 0x001fc81201007387 */ /* 0x008fe80000100a00 */
[----:B----4-:R1:W-:Y:S04]  /*1c9b0*/  STL.64 [R1+0x1fc0], R16 ;  /* 0x001fc01001007387 */ /* 0x0103e80000100a00 */
[----:B-1----:R-:W3:Y:S04]  /*1c9c0*/  LDL.LU R16, [R1+0xd0] ;  /* 0x0000d00001107983 */ /* 0x002ee80000300800 */
[----:B------:R-:W3:Y:S04]  /*1c9d0*/  LDL.LU R17, [R1+0xd4] ;  /* 0x0000d40001117983 */ /* 0x000ee80000300800 */
[----:B------:R-:W4:Y:S04]  /*1c9e0*/  LDL.LU R18, [R1+0xd8] ;  /* 0x0000d80001127983 */ /* 0x000f280000300800 */
[----:B------:R-:W4:Y:S01]  /*1c9f0*/  LDL.LU R19, [R1+0xdc] ;  /* 0x0000dc0001137983 */ /* 0x000f220000300800 */
[----:B------:R-:W-:-:S03]  /*1ca00*/  IMAD.MOV.U32 R15, RZ, RZ, R8 ;  /* 0x000000ffff0f7224 */ /* 0x000fc600078e0008 */
[----:B------:R-:W3:Y:S01]  /*1ca10*/  LDL.LU R24, [R1+0xe0] ;  /* 0x0000e00001187983 */ /* 0x000ee20000300800 */
[----:B------:R-:W-:-:S03]  /*1ca20*/  IMAD.MOV.U32 R12, RZ, RZ, R10 ;  /* 0x000000ffff0c7224 */ /* 0x000fc600078e000a */
[----:B------:R-:W3:Y:S01]  /*1ca30*/  LDL.LU R25, [R1+0xe4] ;  /* 0x0000e40001197983 */ /* 0x000ee20000300800 */
[----:B------:R-:W-:-:S03]  /*1ca40*/  IMAD.MOV.U32 R3, RZ, RZ, R11 ;  /* 0x000000ffff037224 */ /* 0x000fc600078e000b */
[----:B------:R-:W3:Y:S01]  /*1ca50*/  LDL.LU R26, [R1+0xe8] ;  /* 0x0000e800011a7983 */ /* 0x000ee20000300800 */
[----:B--2---:R-:W-:-:S03]  /*1ca60*/  IMAD.MOV.U32 R10, RZ, RZ, R22 ;  /* 0x000000ffff0a7224 */ /* 0x004fc600078e0016 */
[----:B------:R-:W2:Y:S01]  /*1ca70*/  LDL.LU R27, [R1+0xec] ;  /* 0x0000ec00011b7983 */ /* 0x000ea20000300800 */
[----:B------:R-:W-:-:S03]  /*1ca80*/  IMAD.MOV.U32 R11, RZ, RZ, R23 ;  /* 0x000000ffff0b7224 */ /* 0x000fc600078e0017 */
[----:B------:R-:W2:Y:S04]  /*1ca90*/  LDL.LU R8, [R1+0xb0] ;  /* 0x0000b00001087983 */ /* 0x000ea80000300800 */
[----:B------:R-:W2:Y:S04]  /*1caa0*/  LDL.LU R9, [R1+0xb4] ;  /* 0x0000b40001097983 */ /* 0x000ea80000300800 */
[----:B------:R-:W2:Y:S04]  /*1cab0*/  LDL.LU R22, [R1+0x2054] ;  /* 0x0020540001167983 */ /* 0x000ea80000300800 */
[----:B------:R-:W2:Y:S04]  /*1cac0*/  LDL.LU R23, [R1+0x2050] ;  /* 0x0020500001177983 */ /* 0x000ea80000300800 */
[----:B------:R-:W-:Y:S04]  /*1cad0*/  STL.64 [R1+0x2018], R14 ;  /* 0x0020180e01007387 */ /* 0x000fe80000100a00 */
        /* <DEDUP_REMOVED lines=8> */
[----:B-1----:R-:W4:Y:S04]  /*1cb60*/  LDL.64 R18, [R1+0x68] ;  /* 0x0000680001127983 */ /* 0x002f280000100a00 */
[----:B----4-:R1:W-:Y:S04]  /*1cb70*/  STL.64 [R1+0x1ff8], R18 ;  /* 0x001ff81201007387 */ /* 0x0103e80000100a00 */
[----:B---3--:R-:W3:Y:S04]  /*1cb80*/  LDL.LU R16, [R1+0x160] ;  /* 0x0001600001107983 */ /* 0x008ee80000300800 */
[----:B------:R-:W3:Y:S04]  /*1cb90*/  LDL.LU R17, [R1+0x164] ;  /* 0x0001640001117983 */ /* 0x000ee80000300800 */
[----:B-1----:R-:W4:Y:S04]  /*1cba0*/  LDL.LU R18, [R1+0x168] ;  /* 0x0001680001127983 */ /* 0x002f280000300800 */
[----:B------:R-:W4:Y:S01]  /*1cbb0*/  LDL.LU R19, [R1+0x16c] ;  /* 0x00016c0001137983 */ /* 0x000f220000300800 */
[C---:B--2---:R-:W-:Y:S03]  /*1cbc0*/  HMMA.1688.F32.TF32 R24, R4.reuse, R22, R24 ;  /* 0x000000160418723c */ /* 0x044fe60000081018 */
[----:B----4-:R-:W-:Y:S04]  /*1cbd0*/  STL.64 [R1+0x2010], R18 ;  /* 0x0020101201007387 */ /* 0x010fe80000100a00 */
        /* <DEDUP_REMOVED lines=14> */
[----:B------:R-:W4:Y:S04]  /*1ccc0*/  LDL.LU.64 R24, [R1+0x2040] ;  /* 0x0020400001187983 */ /* 0x000f280000300a00 */
[----:B------:R1:W-:Y:S04]  /*1ccd0*/  STL.64 [R1+0x1ff0], R22 ;  /* 0x001ff01601007387 */ /* 0x0003e80000100a00 */
[----:B------:R-:W2:Y:S04]  /*1cce0*/  LDL.LU R20, [R1+0x130] ;  /* 0x0001300001147983 */ /* 0x000ea80000300800 */
[----:B------:R-:W2:Y:S04]  /*1ccf0*/  LDL.LU R21, [R1+0x134] ;  /* 0x0001340001157983 */ /* 0x000ea80000300800 */
[----:B-1----:R-:W2:Y:S04]  /*1cd00*/  LDL.LU R22, [R1+0x138] ;  /* 0x0001380001167983 */ /* 0x002ea80000300800 */
[----:B------:R-:W2:Y:S01]  /*1cd10*/  LDL.LU R23, [R1+0x13c] ;  /* 0x00013c0001177983 */ /* 0x000ea20000300800 */
[----:B---3--:R-:W-:Y:S03]  /*1cd20*/  HMMA.1688.F32.TF32 R4, R4, R26, R8 ;  /* 0x0000001a0404723c */ /* 0x008fe60000081008 */
[----:B------:R-:W2:Y:S04]  /*1cd30*/  LDL.LU.64 R10, [R1+0x2038] ;  /* 0x00203800010a7983 */ /* 0x000ea80000300a00 */
[----:B------:R-:W2:Y:S11]  /*1cd40*/  LDL.LU.64 R8, [R1+0x2030] ;  /* 0x0020300001087983 */ /* 0x000eb60000300a00 */
[----:B------:R-:W-:Y:S05]  /*1cd50*/  @!UPT UIADD3 URZ, URZ, URZ, URZ ;  /* 0x0000003f3f3ff290 */ /* 0x000fea000fffe03f */
[----:B------:R1:W-:Y:S04]  /*1cd60*/  STL.64 [R1+0x260], R4 ;  /* 0x0002600401007387 */ /* 0x0003e80000100a00 */
[----:B------:R3:W-:Y:S04]  /*1cd70*/  STL.64 [R1+0x268], R6 ;  /* 0x0002680601007387 */ /* 0x0007e80000100a00 */
[----:B-1----:R-:W2:Y:S04]  /*1cd80*/  LDL.LU R4, [R1] ;  /* 0x0000000001047983 */ /* 0x002ea80000300800 */
[----:B------:R-:W2:Y:S04]  /*1cd90*/  LDL.LU R5, [R1+0x4] ;  /* 0x0000040001057983 */ /* 0x000ea80000300800 */
[----:B---3--:R-:W3:Y:S04]  /*1cda0*/  LDL.LU R6, [R1+0x8] ;  /* 0x0000080001067983 */ /* 0x008ee80000300800 */
[----:B------:R-:W3:Y:S01]  /*1cdb0*/  LDL.LU R7, [R1+0xc] ;  /* 0x00000c0001077983 */ /* 0x000ee20000300800 */
[----:B------:R-:W-:-:S02]  /*1cdc0*/  IMAD.MOV.U32 R14, RZ, RZ, R12 ;  /* 0x000000ffff0e7224 */ /* 0x000fc400078e000c */
[----:B------:R-:W-:Y:S01]  /*1cdd0*/  IMAD.MOV.U32 R15, RZ, RZ, R3 ;  /* 0x000000ffff0f7224 */ /* 0x000fe200078e0003 */
[----:B---3--:R-:W-:Y:S04]  /*1cde0*/  STL.64 [R1+0x1eb0], R6 ;  /* 0x001eb00601007387 */ /* 0x008fe80000100a00 */
[----:B--2---:R1:W-:Y:S04]  /*1cdf0*/  STL.64 [R1+0x1ea8], R4 ;  /* 0x001ea80401007387 */ /* 0x0043e80000100a00 */
[----:B-1----:R-:W2:Y:S04]  /*1ce00*/  LDL.LU R4, [R1+0x320] ;  /* 0x0003200001047983 */ /* 0x002ea80000300800 */
[----:B------:R-:W2:Y:S04]  /*1ce10*/  LDL.LU R5, [R1+0x324] ;  /* 0x0003240001057983 */ /* 0x000ea80000300800 */
[----:B------:R-:W3:Y:S04]  /*1ce20*/  LDL.LU R6, [R1+0x328] ;  /* 0x0003280001067983 */ /* 0x000ee80000300800 */
[----:B------:R-:W3:Y:S01]  /*1ce30*/  LDL.LU R7, [R1+0x32c] ;  /* 0x00032c0001077983 */ /* 0x000ee20000300800 */
[C---:B------:R-:W-:Y:S03]  /*1ce40*/  HMMA.1688.F32.TF32 R12, R8.reuse, R14, R16 ;  /* 0x0000000e080c723c */ /* 0x040fe60000081010 */
[----:B---3--:R1:W-:Y:S04]  /*1ce50*/  STL.64 [R1+0x1ec0], R6 ;  /* 0x001ec00601007387 */ /* 0x0083e80000100a00 */
[----:B--2---:R-:W-:Y:S04]  /*1ce60*/  STL.64 [R1+0x1eb8], R4 ;  /* 0x001eb80401007387 */ /* 0x004fe80000100a00 */
[----:B-1----:R-:W2:Y:S04]  /*1ce70*/  LDL.64 R6, [R1+0x58] ;  /* 0x0000580001067983 */ /* 0x002ea80000100a00 */
[----:B------:R-:W3:Y:S04]  /*1ce80*/  LDL.LU.64 R18, [R1+0x2028] ;  /* 0x0020280001127983 */ /* 0x000ee80000300a00 */
[----:B------:R-:W3:Y:S04]  /*1ce90*/  LDL.LU.64 R16, [R1+0x2020] ;  /* 0x0020200001107983 */ /* 0x000ee80000300a00 */
[----:B------:R-:W-:Y:S04]  /*1cea0*/  STL.64 [R1+0x250], R12 ;  /* 0x0002500c01007387 */ /* 0x000fe80000100a00 */
[----:B------:R1:W-:Y:S04]  /*1ceb0*/  STL.64 [R1+0x258], R14 ;  /* 0x0002580e01007387 */ /* 0x0003e80000100a00 */
[----:B-1----:R-:W3:Y:S02]  /*1cec0*/  LDL.LU.64 R14, [R1+0x2018] ;  /* 0x00201800010e7983 */ /* 0x002ee40000300a00 */
[C---:B---3--:R-:W-:Y:S02]  /*1ced0*/  HMMA.1688.F32.TF32 R12, R8.reuse, R14, R16 ;  /* 0x0000000e080c723c */ /* 0x048fe40000081010 */
[----:B------:R-:W3:Y:S04]  /*1cee0*/  LDL.LU.64 R18, [R1+0x2010] ;  /* 0x0020100001127983 */ /* 0x000ee80000300a00 */
[----:B------:R-:W3:Y:S11]  /*1cef0*/  LDL.LU.64 R16, [R1+0x2008] ;  /* 0x0020080001107983 */ /* 0x000ef60000300a00 */
[----:B------:R-:W-:Y:S06]  /*1cf00*/  @!UPT UIADD3 URZ, URZ, URZ, URZ ;  /* 0x0000003f3f3ff290 */ /* 0x000fec000fffe03f */
[----:B------:R-:W-:Y:S04]  /*1cf10*/  STL.64 [R1+0x240], R12 ;  /* 0x0002400c01007387 */ /* 0x000fe80000100a00 */
[----:B------:R1:W-:Y:S04]  /*1cf20*/  STL.64 [R1+0x248], R14 ;  /* 0x0002480e01007387 */ /* 0x0003e80000100a00 */
[----:B-1----:R-:W3:Y:S02]  /*1cf30*/  LDL.LU.64 R14, [R1+0x2000] ;  /* 0x00200000010e7983 */ /* 0x002ee40000300a00 */
[C---:B---3--:R-:W-:Y:S02]  /*1cf40*/  HMMA.1688.F32.TF32 R12, R8.reuse, R14, R16 ;  /* 0x0000000e080c723c */ /* 0x048fe40000081010 */
[----:B------:R-:W3:Y:S11]  /*1cf50*/  LDL.LU.64 R18, [R1+0x1ff8] ;  /* 0x001ff80001127983 */ /* 0x000ef60000300a00 */
[----:B------:R-:W-:Y:S10]  /*1cf60*/  @!UPT UIADD3 URZ, URZ, URZ, URZ ;  /* 0x0000003f3f3ff290 */ /* 0x000ff4000fffe03f */
[----:B------:R1:W-:Y:S04]  /*1cf70*/  STL.64 [R1+0x210], R12 ;  /* 0x0002100c01007387 */ /* 0x0003e80000100a00 */
[----:B------:R2:W-:Y:S04]  /*1cf80*/  STL.64 [R1+0x218], R14 ;  /* 0x0002180e01007387 */ /* 0x0005e80000100a00 */
[----:B-1----:R-:W4:Y:S04]  /*1cf90*/  LDL.LU R12, [R1+0x30] ;  /* 0x00003000010c7983 */ /* 0x002f280000300800 */
[----:B------:R-:W4:Y:S04]  /*1cfa0*/  LDL.LU R13, [R1+0x34] ;  /* 0x00003400010d7983 */ /* 0x000f280000300800 */
[----:B--2---:R-:W4:Y:S04]  /*1cfb0*/  LDL.LU R14, [R1+0x38] ;  /* 0x00003800010e7983 */ /* 0x004f280000300800 */
[----:B------:R-:W4:Y:S01]  /*1cfc0*/  LDL.LU R15, [R1+0x3c] ;  /* 0x00003c00010f7983 */ /* 0x000f220000300800 */
[----:B---3--:R-:W-:Y:S01]  /*1cfd0*/  HMMA.1688.F32.TF32 R20, R8, R18, R20 ;  /* 0x000000120814723c */ /* 0x008fe20000081014 */
[----:B------:R-:W-:-:S02]  /*1cfe0*/  IMAD.MOV.U32 R28, RZ, RZ, R18 ;  /* 0x000000ffff1c7224 */ /* 0x000fc400078e0012 */
[----:B------:R-:W-:Y:S11]  /*1cff0*/  IMAD.MOV.U32 R3, RZ, RZ, R19 ;  /* 0x000000ffff037224 */ /* 0x000ff600078e0013 */
[----:B------:R-:W-:Y:S09]  /*1d000*/  @!UPT UIADD3 URZ, URZ, URZ, URZ ;  /* 0x0000003f3f3ff290 */ /* 0x000ff2000fffe03f */
[----:B------:R-:W-:Y:S04]  /*1d010*/  STL.64 [R1+0x200], R20 ;  /* 0x0002001401007387 */ /* 0x000fe80000100a00 */
[----:B------:R1:W-:Y:S04]  /*1d020*/  STL.64 [R1+0x208], R22 ;  /* 0x0002081601007387 */ /* 0x0003e80000100a00 */
[----:B-1----:R-:W2:Y:S04]  /*1d030*/  LDL.LU.64 R22, [R1+0x1ff0] ;  /* 0x001ff00001167983 */ /* 0x002ea80000300a00 */
[----:B------:R-:W3:Y:S04]  /*1d040*/  LDL.LU.64 R18, [R1+0x1fe8] ;  /* 0x001fe80001127983 */ /* 0x000ee80000300a00 */
        /* <DEDUP_REMOVED lines=9> */
[----:B-1----:R-:W3:Y:S02]  /*1d0e0*/  LDL.64 R6, [R1+0x48] ;  /* 0x0000480001067983 */ /* 0x002ee40000100a00 */
[----:B---3--:R-:W-:Y:S11]  /*1d0f0*/  HMMA.1688.F32.TF32 R16, R8, R6, R16 ;  /* 0x000000060810723c */ /* 0x008ff60000081010 */
        /* <DEDUP_REMOVED lines=8> */
[C---:B--2---:R-:W-:Y:S01]  /*1d180*/  HMMA.1688.F32.TF32 R4, R8.reuse, R22, R16 ;  /* 0x000000160804723c */ /* 0x044fe20000081010 */
[----:B------:R-:W2:Y:S11]  /*1d190*/  LDL.LU R16, [R1+0x350] ;  /* 0x0003500001107983 */ /* 0x000eb60000300800 */
[----:B------:R-:W-:Y:S11]  /*1d1a0*/  @!UPT UIADD3 URZ, URZ, URZ, URZ ;  /* 0x0000003f3f3ff290 */ /* 0x000ff6000fffe03f */
[----:B------:R1:W-:Y:S04]  /*1d1b0*/  STL.64 [R1+0x1c0], R4 ;  /* 0x0001c00401007387 */ /* 0x0003e80000100a00 */
[----:B------:R3:W-:Y:S04]  /*1d1c0*/  STL.64 [R1+0x1c8], R6 ;  /* 0x0001c80601007387 */ /* 0x0007e80000100a00 */
[----:B------:R-:W2:Y:S04]  /*1d1d0*/  LDL.LU R17, [R1+0x354] ;  /* 0x0003540001117983 */ /* 0x000ea80000300800 */
[----:B------:R-:W2:Y:S04]  /*1d1e0*/  LDL.LU R18, [R1+0x358] ;  /* 0x0003580001127983 */ /* 0x000ea80000300800 */
[----:B------:R-:W2:Y:S04]  /*1d1f0*/  LDL.LU R19, [R1+0x35c] ;  /* 0x00035c0001137983 */ /* 0x000ea80000300800 */
[----:B-1----:R-:W4:Y:S04]  /*1d200*/  LDL.LU R4, [R1+0x3c0] ;  /* 0x0003c00001047983 */ /* 0x002f280000300800 */
[----:B------:R-:W4:Y:S04]  /*1d210*/  LDL.LU R5, [R1+0x3c4] ;  /* 0x0003c40001057983 */ /* 0x000f280000300800 */
[----:B---3--:R-:W3:Y:S04]  /*1d220*/  LDL.LU R6, [R1+0x3c8] ;  /* 0x0003c80001067983 */ /* 0x008ee80000300800 */
[----:B------:R-:W3:Y:S04]  /*1d230*/  LDL.LU R7, [R1+0x3cc] ;  /* 0x0003cc0001077983 */ /* 0x000ee80000300800 */
[----:B--2---:R1:W-:Y:S04]  /*1d240*/  STL.64 [R1+0x1f90], R18 ;  /* 0x001f901201007387 */ /* 0x0043e80000100a00 */
[----:B------:R-:W-:Y:S04]  /*1d250*/  STL.64 [R1+0x1f88], R16 ;  /* 0x001f881001007387 */ /* 0x000fe80000100a00 */
[----:B-1----:R-:W2:Y:S01]  /*1d260*/  LDL.64 R18, [R1+0x88] ;  /* 0x0000880001127983 */ /* 0x002ea20000100a00 */
[----:B----4-:R-:W-:Y:S03]  /*1d270*/  HMMA.1688.F32.TF32 R8, R8, R26, R12 ;  /* 0x0000001a0808723c */ /* 0x010fe6000008100c */
[----:B--2---:R1:W-:Y:S04]  /*1d280*/  STL.64 [R1+0x1fa0], R18 ;  /* 0x001fa01201007387 */ /* 0x0043e80000100a00 */
[----:B-1----:R-:W3:Y:S04]  /*1d290*/  LDL.64 R18, [R1+0x98] ;  /* 0x0000980001127983 */ /* 0x002ee80000100a00 */
[----:B------:R1:W-:Y:S04]  /*1d2a0*/  STL.64 [R1+0x1f58], R22 ;  /* 0x001f581601007387 */ /* 0x0003e80000100a00 */
[----:B------:R2:W-:Y:S04]  /*1d2b0*/  STL.64 [R1+0x1f80], R20 ;  /* 0x001f801401007387 */ /* 0x0005e80000100a00 */
[----:B-1----:R-:W4:Y:S04]  /*1d2c0*/  LDL.64 R22, [R1+0x78] ;  /* 0x0000780001167983 */ /* 0x002f280000100a00 */
[----:B----4-:R1:W-:Y:S04]  /*1d2d0*/  STL.64 [R1+0x1f98], R22 ;  /* 0x001f981601007387 */ /* 0x0103e80000100a00 */
        /* <DEDUP_REMOVED lines=8> */
[----:B------:R4:W-:Y:S04]  /*1d360*/  STL.64 [R1+0x1a0], R8 ;  /* 0x0001a00801007387 */ /* 0x0009e80000100a00 */
[----:B------:R4:W-:Y:S04]  /*1d370*/  STL.64 [R1+0x1a8], R10 ;  /* 0x0001a80a01007387 */ /* 0x0009e80000100a00 */
[----:B-1----:R-:W2:Y:S04]  /*1d380*/  LDL.LU R24, [R1+0x150] ;  /* 0x0001500001187983 */ /* 0x002ea80000300800 */
[----:B------:R-:W2:Y:S04]  /*1d390*/  LDL.LU R25, [R1+0x154] ;  /* 0x0001540001197983 */ /* 0x000ea80000300800 */
[----:B------:R-:W2:Y:S04]  /*1d3a0*/  LDL.LU R26, [R1+0x158] ;  /* 0x00015800011a7983 */ /* 0x000ea80000300800 */
[----:B------:R-:W2:Y:S04]  /*1d3b0*/  LDL.LU R27, [R1+0x15c] ;  /* 0x00015c00011b7983 */ /* 0x000ea80000300800 */
[----:B----4-:R-:W4:Y:S04]  /*1d3c0*/  LDL.LU R8, [R1+0x1b0] ;  /* 0x0001b00001087983 */ /* 0x010f280000300800 */
[----:B------:R-:W4:Y:S04]  /*1d3d0*/  LDL.LU R9, [R1+0x1b4] ;  /* 0x0001b40001097983 */ /* 0x000f280000300800 */
[----:B------:R-:W2:Y:S04]  /*1d3e0*/  LDL.LU R10, [R1+0x1b8] ;  /* 0x0001b800010a7983 */ /* 0x000ea80000300800 */
[----:B------:R-:W2:Y:S04]  /*1d3f0*/  LDL.LU R11, [R1+0x1bc] ;  /* 0x0001bc00010b7983 */ /* 0x000ea80000300800 */
[----:B--2---:R-:W-:Y:S04]  /*1d400*/  STL.64 [R1+0x1ed0], R10 ;  /* 0x001ed00a01007387 */ /* 0x004fe80000100a00 */
[----:B----4-:R1:W-:Y:S04]  /*1d410*/  STL.64 [R1+0x1ec8], R8 ;  /* 0x001ec80801007387 */ /* 0x0103e80000100a00 */
[----:B-1----:R-:W2:Y:S04]  /*1d420*/  LDL.LU R8, [R1+0x340] ;  /* 0x0003400001087983 */ /* 0x002ea80000300800 */
[----:B------:R-:W2:Y:S04]  /*1d430*/  LDL.LU R9, [R1+0x344] ;  /* 0x0003440001097983 */ /* 0x000ea80000300800 */
[----:B------:R-:W4:Y:S04]  /*1d440*/  LDL.LU R10, [R1+0x348] ;  /* 0x00034800010a7983 */ /* 0x000f280000300800 */
[----:B------:R-:W4:Y:S01]  /*1d450*/  LDL.LU R11, [R1+0x34c] ;  /* 0x00034c00010b7983 */ /* 0x000f220000300800 */
[----:B---3--:R-:W-:Y:S03]  /*1d460*/  HMMA.1688.F32.TF32 R4, R12, R18, R4 ;  /* 0x000000120c04723c */ /* 0x008fe60000081004 */
[----:B----4-:R1:W-:Y:S04]  /*1d470*/  STL.64 [R1+0x1ee0], R10 ;  /* 0x001ee00a01007387 */ /* 0x0103e80000100a00 */
[----:B--2---:R-:W-:Y:S11]  /*1d480*/  STL.64 [R1+0x1ed8], R8 ;  /* 0x001ed80801007387 */ /* 0x004ff60000100a00 */
[----:B------:R-:W-:Y:S05]  /*1d490*/  @!UPT UIADD3 URZ, URZ, URZ, URZ ;  /* 0x0000003f3f3ff290 */ /* 0x000fea000fffe03f */
[----:B------:R2:W-:Y:S01]  /*1d4a0*/  STL.64 [R1+0x190], R4 ;  /* 0x0001900401007387 */ /* 0x0005e20000100a00 */
[----:B-1----:R-:W-:-:S03]  /*1d4b0*/  IMAD.MOV.U32 R11, RZ, RZ, R3 ;  /* 0x000000ffff0b7224 */ /* 0x002fc600078e0003 */
[----:B------:R1:W-:Y:S01]  /*1d4c0*/  STL.64 [R1+0x198], R6 ;  /* 0x0001980601007387 */ /* 0x0003e20000100a00 */
[----:B------:R-:W-:Y:S02]  /*1d4d0*/  IMAD.MOV.U32 R3, RZ, RZ, R19 ;  /* 0x000000ffff037224 */ /* 0x000fe400078e0013 */
[----:B--2---:R-:W-:Y:S01]  /*1d4e0*/  IMAD.MOV.U32 R4, RZ, RZ, R18 ;  /* 0x000000ffff047224 */ /* 0x004fe200078e0012 */
[----:B-1----:R-:W2:Y:S04]  /*1d4f0*/  LDL.LU.64 R6, [R1+0x1fa8] ;  /* 0x001fa80001067983 */ /* 0x002ea80000300a00 */
[----:B------:R-:W3:Y:S02]  /*1d500*/  LDL.LU.64 R18, [R1+0x1fa0] ;  /* 0x001fa00001127983 */ /* 0x000ee40000300a00 */
        /* <DEDUP_REMOVED lines=8> */
[----:B------:R-:W3:Y:S01]  /*1d590*/  LDL.LU.64 R16, [R1+0x1f88] ;  /* 0x001f880001107983 */ /* 0x000ee20000300a00 */
[----:B------:R-:W-:-:S07]  /*1d5a0*/  IMAD.MOV.U32 R10, RZ, RZ, R28 ;  /* 0x000000ffff0a7224 */ /* 0x000fce00078e001c */
[C---:B------:R-:W-:Y:S08]  /*1d5b0*/  HMMA.1688.F32.TF32 R24, R12.reuse, R10, R24 ;  /* 0x0000000a0c18723c */ /* 0x040ff00000081018 */
[----:B---3--:R-:W-:Y:S11]  /*1d5c0*/  HMMA.1688.F32.TF32 R16, R12, R22, R16 ;  /* 0x000000160c10723c */ /* 0x008ff60000081010 */
[----:B------:R-:W-:Y:S11]  /*1d5d0*/  @!UPT UIADD3 URZ, URZ, URZ, URZ ;  /* 0x0000003f3f3ff290 */ /* 0x000ff6000fffe03f */
[----:B------:R-:W-:Y:S01]  /*1d5e0*/  @!UPT UIADD3 URZ, URZ, URZ, URZ ;  /* 0x0000003f3f3ff290 */ /* 0x000fe2000fffe03f */
[----:B------:R1:W-:Y:S04]  /*1d5f0*/  STL.64 [R1+0x170], R16 ;  /* 0x0001701001007387 */ /* 0x0003e80000100a00 */
[----:B------:R-:W-:Y:S04]  /*1d600*/  STL.64 [R1+0x178], R18 ;  /* 0x0001781201007387 */ /* 0x000fe80000100a00 */
[----:B------:R-:W3:Y:S01]  /*1d610*/  LDL.LU.64 R20, [R1+0x1f80] ;  /* 0x001f800001147983 */ /* 0x000ee20000300a00 */
[----:B-1----:R-:W-:-:S03]  /*1d620*/  IMAD.MOV.U32 R16, RZ, RZ, R22 ;  /* 0x000000ffff107224 */ /* 0x002fc600078e0016 */
[----:B------:R1:W-:Y:S04]  /*1d630*/  STL.64 [R1+0x1ef0], R10 ;  /* 0x001ef00a01007387 */ /* 0x0003e80000100a00 */
[----:B------:R4:W-:Y:S04]  /*1d640*/  STL.64 [R1+0x150], R24 ;  /* 0x0001501801007387 */ /* 0x0009e80000100a00 */
[----:B------:R2:W-:Y:S01]  /*1d650*/  STL.64 [R1+0x158], R26 ;  /* 0x0001581a01007387 */ /* 0x0005e20000100a00 */
[----:B-1----:R-:W-:-:S03]  /*1d660*/  IMAD.MOV.U32 R10, RZ, RZ, R16 ;  /* 0x000000ffff0a7224 */ /* 0x002fc600078e0010 */
[----:B------:R-:W2:Y:S04]  /*1d670*/  LDL.LU R16, [R1+0x10] ;  /* 0x0000100001107983 */ /* 0x000ea80000300800 */
[----:B------:R-:W2:Y:S04]  /*1d680*/  LDL.LU R17, [R1+0x14] ;  /* 0x0000140001117983 */ /* 0x000ea80000300800 */
[----:B------:R-:W2:Y:S04]  /*1d690*/  LDL.LU R18, [R1+0x18] ;  /* 0x0000180001127983 */ /* 0x000ea80000300800 */
[----:B------:R-:W2:Y:S04]  /*1d6a0*/  LDL.LU R19, [R1+0x1c] ;  /* 0x00001c0001137983 */ /* 0x000ea80000300800 */
[----:B--2---:R-:W-:Y:S04]  /*1d6b0*/  STL.64 [R1+0x1f68], R18 ;  /* 0x001f681201007387 */ /* 0x004fe80000100a00 */
[----:B------:R-:W-:Y:S04]  /*1d6c0*/  STL.64 [R1+0x1f60], R16 ;  /* 0x001f601001007387 */ /* 0x000fe80000100a00 */
[----:B----4-:R-:W2:Y:S04]  /*1d6d0*/  LDL.LU R24, [R1+0x20] ;  /* 0x0000200001187983 */ /* 0x010ea80000300800 */
[----:B------:R-:W2:Y:S04]  /*1d6e0*/  LDL.LU R25, [R1+0x24] ;  /* 0x0000240001197983 */ /* 0x000ea80000300800 */
[----:B------:R-:W4:Y:S04]  /*1d6f0*/  LDL.LU R26, [R1+0x28] ;  /* 0x00002800011a7983 */ /* 0x000f280000300800 */
[----:B------:R-:W4:Y:S04]  /*1d700*/  LDL.LU R27, [R1+0x2c] ;  /* 0x00002c00011b7983 */ /* 0x000f280000300800 */
[----:B----4-:R-:W-:Y:S01]  /*1d710*/  STL.64 [R1+0x1f78], R26 ;  /* 0x001f781a01007387 */ /* 0x010fe20000100a00 */
[----:B--2---:R1:W-:Y:S03]  /*1d720*/  STL.64 [R1+0x1f70], R24 ;  /* 0x001f701801007387 */ /* 0x0043e60000100a00 */
[----:B-1----:R-:W2:Y:S01]  /*1d730*/  LDL.LU R24, [R1+0x100] ;  /* 0x0001000001187983 */ /* 0x002ea20000300800 */
[----:B------:R-:W2:Y:S02]  /*1d740*/  LDL.LU R25, [R1+0x104] ;  /* 0x0001040001197983 */ /* 0x000ea40000300800 */
[----:B------:R-:W2:Y:S02]  /*1d750*/  LDL.LU R26, [R1+0x108] ;  /* 0x00010800011a7983 */ /* 0x000ea40000300800 */
[----:B------:R-:W2:Y:S02]  /*1d760*/  LDL.LU R27, [R1+0x10c] ;  /* 0x00010c00011b7983 */ /* 0x000ea40000300800 */
[----:B------:R-:W-:Y:S01]  /*1d770*/  IMAD.MOV.U32 R9, RZ, RZ, R23 ;  /* 0x000000ffff097224 */ /* 0x000fe200078e0017 */
[----:B------:R-:W4:Y:S01]  /*1d780*/  LDL.LU R16, [R1+0xc0] ;  /* 0x0000c00001107983 */ /* 0x000f220000300800 */
[----:B------:R-:W4:Y:S02]  /*1d790*/  LDL.LU R17, [R1+0xc4] ;  /* 0x0000c40001117983 */ /* 0x000f240000300800 */
[----:B------:R-:W4:Y:S02]  /*1d7a0*/  LDL.LU R18, [R1+0xc8] ;  /* 0x0000c80001127983 */ /* 0x000f240000300800 */
[----:B------:R-:W-:Y:S01]  /*1d7b0*/  IMAD.MOV.U32 R11, RZ, RZ, R9 ;  /* 0x000000ffff0b7224 */ /* 0x000fe200078e0009 */
[----:B------:R-:W4:Y:S04]  /*1d7c0*/  LDL.LU R19, [R1+0xcc] ;  /* 0x0000cc0001137983 */ /* 0x000f280000300800 */
[----:B------:R1:W-:Y:S02]  /*1d7d0*/  STL.64 [R1+0x1f08], R10 ;  /* 0x001f080a01007387 */ /* 0x0003e40000100a00 */
[----:B-1----:R-:W-:-:S02]  /*1d7e0*/  IMAD.MOV.U32 R10, RZ, RZ, R8 ;  /* 0x000000ffff0a7224 */ /* 0x002fc400078e0008 */
[----:B------:R-:W-:-:S05]  /*1d7f0*/  IMAD.MOV.U32 R11, RZ, RZ, R5 ;  /* 0x000000ffff0b7224 */ /* 0x000fca00078e0005 */
[----:B------:R1:W-:Y:S02]  /*1d800*/  STL.64 [R1+0x1f20], R10 ;  /* 0x001f200a01007387 */ /* 0x0003e40000100a00 */
[----:B-1----:R-:W-:Y:S01]  /*1d810*/  IMAD.MOV.U32 R10, RZ, RZ, R4 ;  /* 0x000000ffff0a7224 */ /* 0x002fe200078e0004 */
[----:B--2---:R-:W-:Y:S11]  /*1d820*/  HMMA.1688.F32.TF32 R24, R12, R6, R24 ;  /* 0x000000060c18723c */ /* 0x004ff60000081018 */
[----:B------:R-:W-:Y:S11]  /*1d830*/  @!UPT UIADD3 URZ, URZ, URZ, URZ ;  /* 0x0000003f3f3ff290 */ /* 0x000ff6000fffe03f */
[----:B------:R-:W-:Y:S01]  /*1d840*/  @!UPT UIADD3 URZ, URZ, URZ, URZ ;  /* 0x0000003f3f3ff290 */ /* 0x000fe2000fffe03f */
[----:B------:R-:W-:Y:S01]  /*1d850*/  STL.64 [R1+0x140], R24 ;  /* 0x0001401801007387 */ /* 0x000fe20000100a00 */
[----:B------:R1:W-:Y:S03]  /*1d860*/  STL.64 [R1+0x148], R26 ;  /* 0x0001481a01007387 */ /* 0x0003e60000100a00 */
[----:B-1----:R-:W2:Y:S01]  /*1d870*/  LDL.LU.64 R26, [R1+0x1f78] ;  /* 0x001f7800011a7983 */ /* 0x002ea20000300a00 */
[----:B------:R-:W2:Y:S02]  /*1d880*/  LDL.LU.64 R24, [R1+0x1f70] ;  /* 0x001f700001187983 */ /* 0x000ea40000300a00 */
[----:B------:R1:W-:Y:S02]  /*1d890*/  STL.64 [R1+0x1ee8], R6 ;  /* 0x001ee80601007387 */ /* 0x0003e40000100a00 */
[----:B------:R-:W2:Y:S01]  /*1d8a0*/  LDL.LU R4, [R1+0x370] ;  /* 0x0003700001047983 */ /* 0x000ea20000300800 */
[----:B------:R-:W2:Y:S04]  /*1d8b0*/  LDL.LU R5, [R1+0x374] ;  /* 0x0003740001057983 */ /* 0x000ea80000300800 */
[----:B-1----:R-:W2:Y:S01]  /*1d8c0*/  LDL.LU R6, [R1+0x378] ;  /* 0x0003780001067983 */ /* 0x002ea20000300800 */
[----:B------:R-:W2:Y:S03]  /*1d8d0*/  LDL.LU R7, [R1+0x37c] ;  /* 0x00037c0001077983 */ /* 0x000ea60000300800 */
[----:B--2---:R-:W-:Y:S01]  /*1d8e0*/  STL.64 [R1+0x1f00], R6 ;  /* 0x001f000601007387 */ /* 0x004fe20000100a00 */
[----:B------:R1:W-:Y:S03]  /*1d8f0*/  STL.64 [R1+0x1ef8], R4 ;  /* 0x001ef80401007387 */ /* 0x0003e60000100a00 */
[----:B-1----:R-:W2:Y:S01]  /*1d900*/  LDL.LU R4, [R1+0x3b0] ;  /* 0x0003b00001047983 */ /* 0x002ea20000300800 */
[----:B------:R-:W2:Y:S02]  /*1d910*/  LDL.LU R5, [R1+0x3b4] ;  /* 0x0003b40001057983 */ /* 0x000ea40000300800 */
[----:B------:R-:W2:Y:S02]  /*1d920*/  LDL.LU R6, [R1+0x3b8] ;  /* 0x0003b80001067983 */ /* 0x000ea40000300800 */
[----:B------:R-:W2:Y:S02]  /*1d930*/  LDL.LU R7, [R1+0x3bc] ;  /* 0x0003bc0001077983 */ /* 0x000ea40000300800 */
[----:B---3--:R-:W-:-:S02]  /*1d940*/  IMAD.MOV.U32 R22, RZ, RZ, R21 ;  /* 0x000000ffff167224 */ /* 0x008fc400078e0015 */
[----:B------:R-:W-:-:S07]  /*1d950*/  IMAD.MOV.U32 R23, RZ, RZ, R20 ;  /* 0x000000ffff177224 */ /* 0x000fce00078e0014 */
[C---:B----4-:R-:W-:Y:S01]  /*1d960*/  HMMA.1688.F32.TF32 R20, R12.reuse, R22, R16 ;  /* 0x000000160c14723c */ /* 0x050fe20000081010 */
[----:B--2---:R-:W-:Y:S01]  /*1d970*/  STL.64 [R1+0x1f18], R6 ;  /* 0x001f180601007387 */ /* 0x004fe20000100a00 */
[----:B------:R1:W-:Y:S03]  /*1d980*/  STL.64 [R1+0x1f10], R4 ;  /* 0x001f100401007387 */ /* 0x0003e60000100a00 */
[----:B-1----:R-:W2:Y:S01]  /*1d990*/  LDL.LU R4, [R1+0x3f0] ;  /* 0x0003f00001047983 */ /* 0x002ea20000300800 */
[----:B------:R-:W2:Y:S02]  /*1d9a0*/  LDL.LU R5, [R1+0x3f4] ;  /* 0x0003f40001057983 */ /* 0x000ea40000300800 */
[----:B------:R-:W3:Y:S02]  /*1d9b0*/  LDL.LU R6, [R1+0x3f8] ;  /* 0x0003f80001067983 */ /* 0x000ee40000300800 */
[----:B------:R-:W3:Y:S02]  /*1d9c0*/  LDL.LU R7, [R1+0x3fc] ;  /* 0x0003fc0001077983 */ /* 0x000ee40000300800 */
[----:B---3--:R-:W-:Y:S01]  /*1d9d0*/  STL.64 [R1+0x1f30], R6 ;  /* 0x001f300601007387 */ /* 0x008fe20000100a00 */
[----:B--2---:R1:W-:Y:S03]  /*1d9e0*/  STL.64 [R1+0x1f28], R4 ;  /* 0x001f280401007387 */ /* 0x0043e60000100a00 */
[----:B-1----:R-:W2:Y:S01]  /*1d9f0*/  LDL.LU R4, [R1+0x430] ;  /* 0x0004300001047983 */ /* 0x002ea20000300800 */
[----:B------:R-:W2:Y:S02]  /*1da00*/  LDL.LU R5, [R1+0x434] ;  /* 0x0004340001057983 */ /* 0x000ea40000300800 */
[----:B------:R-:W2:Y:S02]  /*1da10*/  LDL.LU R6, [R1+0x438] ;  /* 0x0004380001067983 */ /* 0x000ea40000300800 */
[----:B------:R-:W2:Y:S01]  /*1da20*/  LDL.LU R7, [R1+0x43c] ;  /* 0x00043c0001077983 */ /* 0x000ea20000300800 */
[----:B------:R-:W3:Y:S01]  /*1da30*/  LDL.LU.64 R18, [R1+0x1f68] ;  /* 0x001f680001127983 */ /* 0x000ee20000300a00 */
[----:B------:R-:W3:Y:S02]  /*1da40*/  LDL.LU.64 R16, [R1+0x1f60] ;  /* 0x001f600001107983 */ /* 0x000ee40000300a00 */
[----:B------:R-:W-:Y:S02]  /*1da50*/  STL.64 [R1+0x130], R20 ;  /* 0x0001301401007387 */ /* 0x000fe40000100a00 */
[----:B------:R1:W-:Y:S02]  /*1da60*/  STL.64 [R1+0x138], R22 ;  /* 0x0001381601007387 */ /* 0x0003e40000100a00 */
[----:B-1----:R-:W4:Y:S02]  /*1da70*/  LDL.LU.64 R22, [R1+0x1f58] ;  /* 0x001f580001167983 */ /* 0x002f240000300a00 */
[C---:B----4-:R-:W-:Y:S11]  /*1da80*/  HMMA.1688.F32.TF32 R24, R12.reuse, R22, R24 ;  /* 0x000000160c18723c */ /* 0x050ff60000081018 */
[----:B------:R-:W-:Y:S11]  /*1da90*/  @!UPT UIADD3 URZ, URZ, URZ, URZ ;  /* 0x0000003f3f3ff290 */ /* 0x000ff6000fffe03f */
[----:B------:R-:W-:Y:S01]  /*1daa0*/  @!UPT UIADD3 URZ, URZ, URZ, URZ ;  /* 0x0000003f3f3ff290 */ /* 0x000fe2000fffe03f */
[----:B------:R-:W-:Y:S01]  /*1dab0*/  STL.64 [R1+0x120], R24 ;  /* 0x0001201801007387 */ /* 0x000fe20000100a00 */
[----:B------:R1:W-:Y:S03]  /*1dac0*/  STL.64 [R1+0x128], R26 ;  /* 0x0001281a01007387 */ /* 0x0003e60000100a00 */
[----:B-1----:R-:W3:Y:S01]  /*1dad0*/  LDL.LU.64 R26, [R1+0x1f50] ;  /* 0x001f5000011a7983 */ /* 0x002ee20000300a00 */
[----:B------:R-:W4:Y:S02]  /*1dae0*/  LDL.LU.64 R24, [R1+0x1f48] ;  /* 0x001f480001187983 */ /* 0x000f240000300a00 */
[----:B------:R-:W-:Y:S01]  /*1daf0*/  IMAD.MOV.U32 R11, RZ, RZ, R3 ;  /* 0x000000ffff0b7224 */ /* 0x000fe200078e0003 */
[----:B---3--:R-:W-:Y:S01]  /*1db00*/  HMMA.1688.F32.TF32 R12, R12, R26, R16 ;  /* 0x0000001a0c0c723c */ /* 0x008fe20000081010 */
[----:B------:R-:W2:Y:S01]  /*1db10*/  LDL.LU.64 R18, [R1+0x1f40] ;  /* 0x001f400001127983 */ /* 0x000ea20000300a00 */
[----:B------:R-:W2:Y:S11]  /*1db20*/  LDL.LU.64 R16, [R1+0x1f38] ;  /* 0x001f380001107983 */ /* 0x000eb60000300a00 */
[----:B------:R-:W-:Y:S10]  /*1db30*/  @!UPT UIADD3 URZ, URZ, URZ, URZ ;  /* 0x0000003f3f3ff290 */ /* 0x000ff4000fffe03f */
[----:B------:R-:W-:Y:S01]  /*1db40*/  STL.64 [R1+0x110], R12 ;  /* 0x0001100c01007387 */ /* 0x000fe20000100a00 */
[----:B------:R1:W-:Y:S02]  /*1db50*/  STL.64 [R1+0x118], R14 ;  /* 0x0001180e01007387 */ /* 0x0003e40000100a00 */
[----:B------:R-:W-:Y:S04]  /*1db60*/  LDS R12, [R2+0x46300] ;  /* 0x04630000020c7984 */ /* 0x000fe80000000800 */
[----:B------:R-:W-:Y:S01]  /*1db70*/  LDS R13, [R0+0x46300] ;  /* 0x04630000000d7984 */ /* 0x000fe20000000800 */
[----:B-1----:R-:W3:Y:S01]  /*1db80*/  LDL.64 R14, [R1+0x48] ;  /* 0x00004800010e7983 */ /* 0x002ee20000100a00 */
[C---:B--2---:R-:W-:Y:S03]  /*1db90*/  HMMA.1688.F32.TF32 R8, R16.reuse, R10, R4 ;  /* 0x0000000a1008723c */ /* 0x044fe60000081004 */
[----:B------:R-:W2:Y:S01]  /*1dba0*/  LDL.LU.64 R6, [R1+0x1f30] ;  /* 0x001f300001067983 */ /* 0x000ea20000300a00 */
[----:B------:R-:W2:Y:S11]  /*1dbb0*/  LDL.LU.64 R4, [R1+0x1f28] ;  /* 0x001f280001047983 */ /* 0x000eb60000300a00 */
[----:B------:R-:W-:Y:S08]  /*1dbc0*/  @!UPT UIADD3 URZ, URZ, URZ, URZ ;  /* 0x0000003f3f3ff290 */ /* 0x000ff0000fffe03f */
[----:B------:R-:W-:Y:S01]  /*1dbd0*/  STL.64 [R1+0x100], R8 ;  /* 0x0001000801007387 */ /* 0x000fe20000100a00 */
[----:B------:R1:W-:Y:S03]  /*1dbe0*/  STL.64 [R1+0x108], R10 ;  /* 0x0001080a01007387 */ /* 0x0003e60000100a00 */
[----:B-1----:R-:W2:Y:S02]  /*1dbf0*/  LDL.LU.64 R10, [R1+0x1f20] ;  /* 0x001f2000010a7983 */ /* 0x002ea40000300a00 */
[C---:B--2---:R-:W-:Y:S02]  /*1dc00*/  HMMA.1688.F32.TF32 R8, R16.reuse, R10, R4 ;  /* 0x0000000a1008723c */ /* 0x044fe40000081004 */
[----:B------:R-:W2:Y:S01]  /*1dc10*/  LDL.LU.64 R6, [R1+0x1f18] ;  /* 0x001f180001067983 */ /* 0x000ea20000300a00 */
[----:B------:R-:W2:Y:S11]  /*1dc20*/  LDL.LU.64 R4, [R1+0x1f10] ;  /* 0x001f100001047983 */ /* 0x000eb60000300a00 */
[----:B------:R-:W-:Y:S09]  /*1dc30*/  @!UPT UIADD3 URZ, URZ, URZ, URZ ;  /* 0x0000003f3f3ff290 */ /* 0x000ff2000fffe03f */
        /* <DEDUP_REMOVED lines=11> */
[----:B------:R-:W2:Y:S11]  /*1dcf0*/  LDL.LU.64 R6, [R1+0x1ee8] ;  /* 0x001ee80001067983 */ /* 0x000eb60000300a00 */
[----:B------:R-:W-:Y:S10]  /*1dd00*/  @!UPT UIADD3 URZ, URZ, URZ, URZ ;  /* 0x0000003f3f3ff290 */ /* 0x000ff4000fffe03f */
[----:B------:R-:W-:Y:S01]  /*1dd10*/  STL.64 [R1+0xd0], R8 ;  /* 0x0000d00801007387 */ /* 0x000fe20000100a00 */
[----:B------:R1:W-:Y:S03]  /*1dd20*/  STL.64 [R1+0xd8], R10 ;  /* 0x0000d80a01007387 */ /* 0x0003e60000100a00 */
[----:B-1----:R-:W3:Y:S01]  /*1dd30*/  LDL.LU.64 R10, [R1+0x1ee0] ;  /* 0x001ee000010a7983 */ /* 0x002ee20000300a00 */
[----:B------:R-:W3:Y:S02]  /*1dd40*/  LDL.LU.64 R8, [R1+0x1ed8] ;  /* 0x001ed80001087983 */ /* 0x000ee40000300a00 */
[----:B--2---:R-:W-:Y:S01]  /*1dd50*/  IMAD.MOV.U32 R29, RZ, RZ, R7 ;  /* 0x000000ffff1d7224 */ /* 0x004fe200078e0007 */
[C---:B---3--:R-:W-:Y:S11]  /*1dd60*/  HMMA.1688.F32.TF32 R8, R16.reuse, R6, R8 ;  /* 0x000000061008723c */ /* 0x048ff60000081008 */
[----:B------:R-:W-:Y:S11]  /*1dd70*/  @!UPT UIADD3 URZ, URZ, URZ, URZ ;  /* 0x0000003f3f3ff290 */ /* 0x000ff6000fffe03f */
[----:B------:R-:W-:Y:S01]  /*1dd80*/  @!UPT UIADD3 URZ, URZ, URZ, URZ ;  /* 0x0000003f3f3ff290 */ /* 0x000fe2000fffe03f */
[----:B------:R-:W-:Y:S01]  /*1dd90*/  STL.64 [R1+0xc0], R8 ;  /* 0x0000c00801007387 */ /* 0x000fe20000100a00 */
[----:B------:R1:W-:Y:S03]  /*1dda0*/  STL.64 [R1+0xc8], R10 ;  /* 0x0000c80a01007387 */ /* 0x0003e60000100a00 */
[----:B-1----:R-:W2:Y:S01]  /*1ddb0*/  LDL.LU.64 R10, [R1+0x1ed0] ;  /* 0x001ed000010a7983 */ /* 0x002ea20000300a00 */
[----:B------:R-:W2:Y:S02]  /*1ddc0*/  LDL.LU.64 R8, [R1+0x1ec8] ;  /* 0x001ec80001087983 */ /* 0x000ea40000300a00 */
[----:B------:R-:W3:Y:S02]  /*1ddd0*/  LDL.LU.64 R6, [R1+0x1ec0] ;  /* 0x001ec00001067983 */ /* 0x000ee40000300a00 */
[----:B------:R-:W3:Y:S02]  /*1dde0*/  LDL.LU.64 R4, [R1+0x1eb8] ;  /* 0x001eb80001047983 */ /* 0x000ee40000300a00 */
[C---:B---3--:R-:W-:Y:S11]  /*1ddf0*/  HMMA.1688.F32.TF32 R4, R16.reuse, R14, R4 ;  /* 0x0000000e1004723c */ /* 0x048ff60000081004 */
[----:B------:R-:W-:Y:S11]  /*1de00*/  @!UPT UIADD3 URZ, URZ, URZ, URZ ;  /* 0x0000003f3f3ff290 */ /* 0x000ff6000fffe03f */
[----:B------:R-:W-:Y:S01]  /*1de10*/  @!UPT UIADD3 URZ, URZ, URZ, URZ ;  /* 0x0000003f3f3ff290 */ /* 0x000fe2000fffe03f */
[----:B------:R-:W-:Y:S01]  /*1de20*/  STL.64 [R1+0xb0], R4 ;  /* 0x0000b00401007387 */ /* 0x000fe20000100a00 */
[----:B------:R1:W-:Y:S03]  /*1de30*/  STL.64 [R1+0xb8], R6 ;  /* 0x0000b80601007387 */ /* 0x0003e60000100a00 */
[----:B-1----:R-:W3:Y:S01]  /*1de40*/  LDL.LU.64 R6, [R1+0x1eb0] ;  /* 0x001eb00001067983 */ /* 0x002ee20000300a00 */
[----:B------:R-:W3:Y:S01]  /*1de50*/  LDL.LU.64 R4, [R1+0x1ea8] ;  /* 0x001ea80001047983 */ /* 0x000ee20000300a00 */
[C---:B--2---:R-:W-:Y:S01]  /*1de60*/  HMMA.1688.F32.TF32 R8, R16.reuse, R22, R8 ;  /* 0x000000161008723c */ /* 0x044fe20000081008 */
[----:B------:R-:W-:Y:S02]  /*1de70*/  STL.64 [R1+0x1e40], R22 ;  /* 0x001e401601007387 */ /* 0x000fe40000100a00 */
[----:B------:R-:W-:Y:S02]  /*1de80*/  IMAD.MOV.U32 R28, RZ, RZ, R14 ;  /* 0x000000ffff1c7224 */ /* 0x000fe400078e000e */
[----:B------:R-:W-:Y:S01]  /*1de90*/  IMAD.MOV.U32 R3, RZ, RZ, R15 ;  /* 0x000000ffff037224 */ /* 0x000fe200078e000f */
[----:B------:R-:W-:Y:S04]  /*1dea0*/  LDS R14, [R2+0x47300] ;  /* 0x04730000020e7984 */ /* 0x000fe80000000800 */
[----:B------:R-:W-:Y:S11]  /*1deb0*/  LDS R15, [R0+0x47300] ;  /* 0x04730000000f7984 */ /* 0x000ff60000000800 */
[----:B------:R-:W-:Y:S02]  /*1dec0*/  @!UPT UIADD3 URZ, URZ, URZ, URZ ;  /* 0x0000003f3f3ff290 */ /* 0x000fe4000fffe03f */
[----:B------:R-:W-:Y:S01]  /*1ded0*/  STL.64 [R1+0xa0], R8 ;  /* 0x0000a00801007387 */ /* 0x000fe20000100a00 */
[----:B------:R-:W-:Y:S02]  /*1dee0*/  STL.64 [R1+0xa8], R10 ;  /* 0x0000a80a01007387 */ /* 0x000fe40000100a00 */
[----:B------:R-:W-:Y:S04]  /*1def0*/  LDS R10, [R2+0x47280] ;  /* 0x04728000020a7984 */ /* 0x000fe80000000800 */
[----:B------:R-:W1:Y:S01]  /*1df00*/  LDS R11, [R0+0x47280] ;  /* 0x04728000000b7984 */ /* 0x000e620000000800 */
[----:B------:R-:W-:Y:S04]  /*1df10*/  LDS R8, [R2+0x46280] ;  /* 0x0462800002087984 */ /* 0x000fe80000000800 */
[----:B------:R-:W2:Y:S04]  /*1df20*/  LDS R9, [R0+0x46280] ;  /* 0x0462800000097984 */ /* 0x000ea80000000800 */
[----:B------:R-:W-:Y:S01]  /*1df30*/  STL.64 [R1+0x1e38], R26 ;  /* 0x001e381a01007387 */ /* 0x000fe20000100a00 */
[----:B----4-:R-:W-:Y:S01]  /*1df40*/  STL.64 [R1+0x1e30], R24 ;  /* 0x001e301801007387 */ /* 0x010fe20000100a00 */
[----:B---3--:R-:W-:Y:S02]  /*1df50*/  HMMA.1688.F32.TF32 R4, R16, R26, R4 ;  /* 0x0000001a1004723c */ /* 0x008fe40000081004 */
[----:B------:R-:W-:Y:S04]  /*1df60*/  LDS R18, [R2+0x47380] ;  /* 0x0473800002127984 */ /* 0x000fe80000000800 */
[----:B------:R-:W-:Y:S04]  /*1df70*/  LDS R19, [R0+0x47380] ;  /* 0x0473800000137984 */ /* 0x000fe80000000800 */
[----:B------:R-:W-:Y:S04]  /*1df80*/  LDS R16, [R2+0x46380] ;  /* 0x0463800002107984 */ /* 0x000fe80000000800 */
[----:B------:R-:W-:Y:S09]  /*1df90*/  LDS R17, [R0+0x46380] ;  /* 0x0463800000117984 */ /* 0x000ff20000000800 */
[----:B------:R-:W-:Y:S01]  /*1dfa0*/  STL.64 [R1+0x30], R4 ;  /* 0x0000300401007387 */ /* 0x000fe20000100a00 */
[----:B------:R-:W-:Y:S02]  /*1dfb0*/  STL.64 [R1+0x38], R6 ;  /* 0x0000380601007387 */ /* 0x000fe40000100a00 */
[----:B-1----:R-:W-:Y:S02]  /*1dfc0*/  STL.64 [R1+0x1e28], R10 ;  /* 0x001e280a01007387 */ /* 0x002fe40000100a00 */
[----:B--2---:R-:W-:Y:S01]  /*1dfd0*/  STL.64 [R1+0x1e20], R8 ;  /* 0x001e200801007387 */ /* 0x004fe20000100a00 */
[----:B------:R1:W-:Y:S01]  /*1dfe0*/  STL [R1+0x1d94], R12 ;  /* 0x001d940c01007387 */ /* 0x0003e20000100800 */
[----:B------:R-:W-:Y:S02]  /*1dff0*/  STL [R1+0x1d98], R14 ;  /* 0x001d980e01007387 */ /* 0x000fe40000100800 */
[----:B------:R-:W-:Y:S02]  /*1e000*/  STL [R1+0x1dbc], R15 ;  /* 0x001dbc0f01007387 */ /* 0x000fe40000100800 */
[----:B------:R2:W-:Y:S01]  /*1e010*/  STL [R1+0x1db8], R13 ;  /* 0x001db80d01007387 */ /* 0x0005e20000100800 */
[----:B------:R-:W-:Y:S04]  /*1e020*/  LDS R4, [R2+0x46200] ;  /* 0x0462000002047984 */ /* 0x000fe80000000800 */
[----:B------:R-:W-:Y:S04]  /*1e030*/  LDS R6, [R2+0x47200] ;  /* 0x0472000002067984 */ /* 0x000fe80000000800 */
[----:B------:R-:W-:Y:S04]  /*1e040*/  LDS R5, [R0+0x46200] ;  /* 0x0462000000057984 */ /* 0x000fe80000000800 */
[----:B------:R-:W3:Y:S04]  /*1e050*/  LDS R7, [R0+0x47200] ;  /* 0x0472000000077984 */ /* 0x000ee80000000800 */
[----:B-1----:R-:W4:Y:S04]  /*1e060*/  LDL.LU R12, [R1+0x450] ;  /* 0x00045000010c7983 */ /* 0x002f280000300800 */
[----:B--2---:R-:W4:Y:S01]  /*1e070*/  LDL.LU R13, [R1+0x454] ;  /* 0x00045400010d7983 */ /* 0x004f220000300800 */
[----:B------:R-:W2:Y:S02]  /*1e080*/  LDL.LU R14, [R1+0x458] ;  /* 0x00045800010e7983 */ /* 0x000ea40000300800 */
[----:B------:R-:W2:Y:S02]  /*1e090*/  LDL.LU R15, [R1+0x45c] ;  /* 0x00045c00010f7983 */ /* 0x000ea40000300800 */
[----:B------:R-:W2:Y:S01]  /*1e0a0*/  LDL.LU R20, [R1+0x380] ;  /* 0x0003800001147983 */ /* 0x000ea20000300800 */
[----:B------:R-:W2:Y:S01]  /*1e0b0*/  LDL.LU R21, [R1+0x384] ;  /* 0x0003840001157983 */ /* 0x000ea20000300800 */
[----:B------:R-:W2:Y:S02]  /*1e0c0*/  LDL.LU R22, [R1+0x388] ;  /* 0x0003880001167983 */ /* 0x000ea40000300800 */
[----:B------:R-:W2:Y:S02]  /*1e0d0*/  LDL.LU R23, [R1+0x38c] ;  /* 0x00038c0001177983 */ /* 0x000ea40000300800 */
[----:B------:R-:W-:Y:S01]  /*1e0e0*/  IMAD.MOV.U32 R11, RZ, RZ, R29 ;  /* 0x000000ffff0b7224 */ /* 0x000fe200078e001d */
[----:B--2---:R-:W-:Y:S01]  /*1e0f0*/  STL.64 [R1+0x1e50], R22 ;  /* 0x001e501601007387 */ /* 0x004fe20000100a00 */
[----:B------:R-:W-:Y:S02]  /*1e100*/  STL.64 [R1+0x1e48], R20 ;  /* 0x001e481401007387 */ /* 0x000fe40000100a00 */
[----:B------:R-:W2:Y:S02]  /*1e110*/  LDL R10, [R1+0x58] ;  /* 0x00005800010a7983 */ /* 0x000ea40000100800 */
[----:B------:R-:W3:Y:S01]  /*1e120*/  LDL.LU R29, [R1+0x1ea0] ;  /* 0x001ea000011d7983 */ /* 0x000ee20000300800 */
[----:B--2---:R1:W-:Y:S01]  /*1e130*/  STL.64 [R1+0x1e98], R10 ;  /* 0x001e980a01007387 */ /* 0x0043e20000100a00 */
[----:B------:R-:W2:Y:S02]  /*1e140*/  LDL.LU R24, [R1+0x400] ;  /* 0x0004000001187983 */ /* 0x000ea40000300800 */
[----:B------:R-:W2:Y:S02]  /*1e150*/  LDL.LU R25, [R1+0x404] ;  /* 0x0004040001197983 */ /* 0x000ea40000300800 */
[----:B------:R-:W2:Y:S01]  /*1e160*/  LDL.LU R26, [R1+0x408] ;  /* 0x00040800011a7983 */ /* 0x000ea20000300800 */
[----:B------:R-:W2:Y:S01]  /*1e170*/  LDL.LU R27, [R1+0x40c] ;  /* 0x00040c00011b7983 */ /* 0x000ea20000300800 */
[----:B------:R-:W3:Y:S02]  /*1e180*/  LDL.LU R8, [R1+0x500] ;  /* 0x0005000001087983 */ /* 0x000ee40000300800 */
[----:B------:R-:W3:Y:S01]  /*1e190*/  LDL.LU R9, [R1+0x504] ;  /* 0x0005040001097983 */ /* 0x000ee20000300800 */
[----:B-1----:R-:W3:Y:S01]  /*1e1a0*/  LDL.LU R10, [R1+0x508] ;  /* 0x00050800010a7983 */ /* 0x002ee20000300800 */
[----:B------:R-:W3:Y:S03]  /*1e1b0*/  LDL.LU R11, [R1+0x50c] ;  /* 0x00050c00010b7983 */ /* 0x000ee60000300800 */
[----:B--2---:R1:W-:Y:S01]  /*1e1c0*/  STL.64 [R1+0x1e60], R26 ;  /* 0x001e601a01007387 */ /* 0x0043e20000100a00 */
[----:B------:R-:W-:Y:S03]  /*1e1d0*/  STL.64 [R1+0x1e58], R24 ;  /* 0x001e581801007387 */ /* 0x000fe60000100a00 */
[----:B-1----:R-:W2:Y:S04]  /*1e1e0*/  LDL.64 R26, [R1+0x78] ;  /* 0x00007800011a7983 */ /* 0x002ea80000100a00 */
[----:B--2---:R1:W-:Y:S04]  /*1e1f0*/  STL.64 [R1+0x1e78], R26 ;  /* 0x001e781a01007387 */ /* 0x0043e80000100a00 */
[----:B-1----:R-:W2:Y:S04]  /*1e200*/  LDL.64 R26, [R1+0x88] ;  /* 0x00008800011a7983 */ /* 0x002ea80000100a00 */
[----:B--2---:R1:W-:Y:S04]  /*1e210*/  STL.64 [R1+0x1e90], R26 ;  /* 0x001e901a01007387 */ /* 0x0043e80000100a00 */
[----:B-1----:R-:W3:Y:S01]  /*1e220*/  LDL.64 R26, [R1+0x98] ;  /* 0x00009800011a7983 */ /* 0x002ee20000100a00 */
[----:B------:R-:W2:Y:S02]  /*1e230*/  LDL.LU R20, [R1+0x3e0] ;  /* 0x0003e00001147983 */ /* 0x000ea40000300800 */
[----:B------:R-:W2:Y:S02]  /*1e240*/  LDL.LU R21, [R1+0x3e4] ;  /* 0x0003e40001157983 */ /* 0x000ea40000300800 */
[----:B------:R-:W2:Y:S01]  /*1e250*/  LDL.LU R22, [R1+0x3e8] ;  /* 0x0003e80001167983 */ /* 0x000ea20000300800 */
[----:B------:R-:W2:Y:S04]  /*1e260*/  LDL.LU R23, [R1+0x3ec] ;  /* 0x0003ec0001177983 */ /* 0x000ea80000300800 */
[----:B--2---:R-:W-:Y:S01]  /*1e270*/  STL.64 [R1+0x1e70], R22 ;  /* 0x001e701601007387 */ /* 0x004fe20000100a00 */
[----:B------:R1:W-:Y:S03]  /*1e280*/  STL.64 [R1+0x1e68], R20 ;  /* 0x001e681401007387 */ /* 0x0003e60000100a00 */
[----:B-1----:R-:W2:Y:S01]  /*1e290*/  LDL.LU R20, [R1+0x420] ;  /* 0x0004200001147983 */ /* 0x002ea20000300800 */
[----:B------:R-:W2:Y:S02]  /*1e2a0*/  LDL.LU R21, [R1+0x424] ;  /* 0x0004240001157983 */ /* 0x000ea40000300800 */
[----:B------:R-:W2:Y:S02]  /*1e2b0*/  LDL.LU R22, [R1+0x428] ;  /* 0x0004280001167983 */ /* 0x000ea40000300800 */
[----:B------:R-:W2:Y:S01]  /*1e2c0*/  LDL.LU R23, [R1+0x42c] ;  /* 0x00042c0001177983 */ /* 0x000ea20000300800 */
[----:B---3--:R-:W-:Y:S01]  /*1e2d0*/  HMMA.1688.F32.TF32 R8, R4, R26, R8 ;  /* 0x0000001a0408723c */ /* 0x008fe20000081008 */
[----:B--2---:R-:W-:Y:S01]  /*1e2e0*/  STL.64 [R1+0x1e88], R22 ;  /* 0x001e881601007387 */ /* 0x004fe20000100a00 */
[----:B------:R1:W-:Y:S03]  /*1e2f0*/  STL.64 [R1+0x1e80], R20 ;  /* 0x001e801401007387 */ /* 0x0003e60000100a00 */
[----:B-1----:R-:W2:Y:S01]  /*1e300*/  LDL.LU R20, [R1+0x480] ;  /* 0x0004800001147983 */ /* 0x002ea20000300800 */
[----:B------:R-:W2:Y:S02]  /*1e310*/  LDL.LU R21, [R1+0x484] ;  /* 0x0004840001157983 */ /* 0x000ea40000300800 */
[----:B------:R-:W2:Y:S02]  /*1e320*/  LDL.LU R22, [R1+0x488] ;  /* 0x0004880001167983 */ /* 0x000ea40000300800 */
[----:B------:R-:W2:Y:S01]  /*1e330*/  LDL.LU R23, [R1+0x48c] ;  /* 0x00048c0001177983 */ /* 0x000ea20000300800 */
[----:B------:R1:W-:Y:S01]  /*1e340*/  STL.64 [R1+0x1dc8], R14 ;  /* 0x001dc80e01007387 */ /* 0x0003e20000100a00 */
[----:B----4-:R-:W-:Y:S03]  /*1e350*/  STL.64 [R1+0x1dc0], R12 ;  /* 0x001dc00c01007387 */ /* 0x010fe60000100a00 */
[----:B-1----:R-:W3:Y:S01]  /*1e360*/  LDL.LU.64 R14, [R1+0x68] ;  /* 0x00006800010e7983 */ /* 0x002ee20000300a00 */
[----:B------:R-:W-:Y:S02]  /*1e370*/  STL.64 [R1+0x1ce0], R18 ;  /* 0x001ce01201007387 */ /* 0x000fe40000100a00 */
[----:B------:R1:W-:Y:S02]  /*1e380*/  STL.64 [R1+0x1cd8], R16 ;  /* 0x001cd81001007387 */ /* 0x0003e40000100a00 */
[----:B-1----:R-:W4:Y:S01]  /*1e390*/  LDL.LU R16, [R1+0x280] ;  /* 0x0002800001107983 */ /* 0x002f220000300800 */
[----:B------:R-:W4:Y:S02]  /*1e3a0*/  LDL.LU R17, [R1+0x284] ;  /* 0x0002840001117983 */ /* 0x000f240000300800 */
[----:B------:R-:W2:Y:S02]  /*1e3b0*/  LDL.LU R18, [R1+0x288] ;  /* 0x0002880001127983 */ /* 0x000ea40000300800 */
[----:B------:R-:W2:Y:S02]  /*1e3c0*/  LDL.LU R19, [R1+0x28c] ;  /* 0x00028c0001137983 */ /* 0x000ea40000300800 */
[----:B--2---:R1:W-:Y:S01]  /*1e3d0*/  STL.64 [R1+0x1da8], R18 ;  /* 0x001da81201007387 */ /* 0x0043e20000100a00 */
[----:B----4-:R-:W-:Y:S02]  /*1e3e0*/  STL.64 [R1+0x1da0], R16 ;  /* 0x001da01001007387 */ /* 0x010fe40000100a00 */
[----:B------:R2:W-:Y:S02]  /*1e3f0*/  STL.64 [R1+0x160], R8 ;  /* 0x0001600801007387 */ /* 0x0005e40000100a00 */
[----:B------:R4:W-:Y:S02]  /*1e400*/  STL.64 [R1+0x168], R10 ;  /* 0x0001680a01007387 */ /* 0x0009e40000100a00 */
[----:B-1----:R-:W-:-:S02]  /*1e410*/  IMAD.MOV.U32 R19, RZ, RZ, R3 ;  /* 0x000000ffff137224 */ /* 0x002fc400078e0003 */
[----:B------:R-:W-:Y:S02]  /*1e420*/  IMAD.MOV.U32 R3, RZ, RZ, R27 ;  /* 0x000000ffff037224 */ /* 0x000fe400078e001b */
[----:B--2---:R-:W-:Y:S01]  /*1e430*/  IMAD.MOV.U32 R8, RZ, RZ, R26 ;  /* 0x000000ffff087224 */ /* 0x004fe200078e001a */
[----:B----4-:R-:W2:Y:S01]  /*1e440*/  LDL.LU.64 R10, [R1+0x1e98] ;  /* 0x001e9800010a7983 */ /* 0x010ea20000300a00 */
[----:B------:R-:W4:Y:S02]  /*1e450*/  LDL.LU.64 R26, [R1+0x1e90] ;  /* 0x001e9000011a7983 */ /* 0x000f240000300a00 */
[C---:B----4-:R-:W-:Y:S01]  /*1e460*/  HMMA.1688.F32.TF32 R20, R4.reuse, R26, R20 ;  /* 0x0000001a0414723c */ /* 0x050fe20000081014 */
[----:B------:R-:W-:Y:S02]  /*1e470*/  IMAD.MOV.U32 R12, RZ, RZ, R26 ;  /* 0x000000ffff0c7224 */ /* 0x000fe400078e001a */
[----:B------:R-:W-:Y:S11]  /*1e480*/  IMAD.MOV.U32 R9, RZ, RZ, R27 ;  /* 0x000000ffff097224 */ /* 0x000ff600078e001b */
[----:B------:R-:W-:Y:S09]  /*1e490*/  @!UPT UIADD3 URZ, URZ, URZ, URZ ;  /* 0x0000003f3f3ff290 */ /* 0x000ff2000fffe03f */
[----:B------:R-:W-:Y:S01]  /*1e4a0*/  STL.64 [R1+0x1b0], R20 ;  /* 0x0001b01401007387 */ /* 0x000fe20000100a00 */
[----:B------:R1:W-:Y:S03]  /*1e4b0*/  STL.64 [R1+0x1b8], R22 ;  /* 0x0001b81601007387 */ /* 0x0003e60000100a00 */
[----:B-1----:R-:W4:Y:S01]  /*1e4c0*/  LDL.LU.64 R22, [R1+0x1e88] ;  /* 0x001e880001167983 */ /* 0x002f220000300a00 */
[----:B------:R-:W4:Y:S02]  /*1e4d0*/  LDL.LU.64 R20, [R1+0x1e80] ;  /* 0x001e800001147983 */ /* 0x000f240000300a00 */
[----:B------:R-:W4:Y:S02]  /*1e4e0*/  LDL.LU.64 R26, [R1+0x1e78] ;  /* 0x001e7800011a7983 */ /* 0x000f240000300a00 */
[----:B----4-:R-:W-:Y:S01]  /*1e4f0*/  HMMA.1688.F32.TF32 R20, R4, R26, R20 ;  /* 0x0000001a0414723c */ /* 0x010fe20000081014 */
[----:B------:R-:W-:-:S02]  /*1e500*/  IMAD.MOV.U32 R16, RZ, RZ, R26 ;  /* 0x000000ffff107224 */ /* 0x000fc400078e001a */
[----:B------:R-:W-:Y:S11]  /*1e510*/  IMAD.MOV.U32 R13, RZ, RZ, R27 ;  /* 0x000000ffff0d7224 */ /* 0x000ff600078e001b */
[----:B------:R-:W-:Y:S09]  /*1e520*/  @!UPT UIADD3 URZ, URZ, URZ, URZ ;  /* 0x0000003f3f3ff290 */ /* 0x000ff2000fffe03f */
[----:B------:R-:W-:Y:S01]  /*1e530*/  STL.64 [R1+0x3a0], R20 ;  /* 0x0003a01401007387 */ /* 0x000fe20000100a00 */
[----:B------:R1:W-:Y:S03]  /*1e540*/  STL.64 [R1+0x3a8], R22 ;  /* 0x0003a81601007387 */ /* 0x0003e60000100a00 */
[----:B-1----:R-:W2:Y:S01]  /*1e550*/  LDL.LU.64 R22, [R1+0x1e70] ;  /* 0x001e700001167983 */ /* 0x002ea20000300a00 */
[----:B------:R-:W2:Y:S02]  /*1e560*/  LDL.LU.64 R20, [R1+0x1e68] ;  /* 0x001e680001147983 */ /* 0x000ea40000300a00 */
[----:B------:R-:W4:Y:S02]  /*1e570*/  LDL.LU.64 R26, [R1+0x1e60] ;  /* 0x001e6000011a7983 */ /* 0x000f240000300a00 */
[----:B------:R-:W4:Y:S01]  /*1e580*/  LDL.LU.64 R24, [R1+0x1e58] ;  /* 0x001e580001187983 */ /* 0x000f220000300a00 */
[----:B---3--:R1:W-:Y:S01]  /*1e590*/  STL.64 [R1+0x1dd8], R14 ;  /* 0x001dd80e01007387 */ /* 0x0083e20000100a00 */
[----:B----4-:R-:W-:Y:S07]  /*1e5a0*/  HMMA.1688.F32.TF32 R24, R4, R14, R24 ;  /* 0x0000000e0418723c */ /* 0x010fee0000081018 */
[----:B-1----:R-:W-:-:S02]  /*1e5b0*/  IMAD.MOV.U32 R14, RZ, RZ, R16 ;  /* 0x000000ffff0e7224 */ /* 0x002fc400078e0010 */
[----:B------:R-:W-:Y:S11]  /*1e5c0*/  IMAD.MOV.U32 R15, RZ, RZ, R13 ;  /* 0x000000ffff0f7224 */ /* 0x000ff600078e000d */
[----:B------:R-:W-:Y:S03]  /*1e5d0*/  @!UPT UIADD3 URZ, URZ, URZ, URZ ;  /* 0x0000003f3f3ff290 */ /* 0x000fe6000fffe03f */
[----:B------:R1:W-:Y:S01]  /*1e5e0*/  STL.64 [R1+0x3c0], R24 ;  /* 0x0003c01801007387 */ /* 0x0003e20000100a00 */
[----:B------:R-:W-:Y:S02]  /*1e5f0*/  STL.64 [R1+0x3c8], R26 ;  /* 0x0003c81a01007387 */ /* 0x000fe40000100a00 */
[----:B------:R3:W-:Y:S01]  /*1e600*/  STL.64 [R1+0x1df0], R14 ;  /* 0x001df00e01007387 */ /* 0x0007e20000100a00 */
[----:B-1----:R-:W4:Y:S01]  /*1e610*/  LDL.LU R24, [R1+0x310] ;  /* 0x0003100001187983 */ /* 0x002f220000300800 */
[----:B------:R-:W4:Y:S02]  /*1e620*/  LDL.LU R25, [R1+0x314] ;  /* 0x0003140001197983 */ /* 0x000f240000300800 */
[----:B---3--:R-:W-:Y:S02]  /*1e630*/  IMAD.MOV.U32 R14, RZ, RZ, R12 ;  /* 0x000000ffff0e7224 */ /* 0x008fe400078e000c */
[----:B------:R-:W-:Y:S01]  /*1e640*/  IMAD.MOV.U32 R15, RZ, RZ, R9 ;  /* 0x000000ffff0f7224 */ /* 0x000fe200078e0009 */
[----:B------:R-:W4:Y:S01]  /*1e650*/  LDL.LU R26, [R1+0x318] ;  /* 0x00031800011a7983 */ /* 0x000f220000300800 */
[----:B------:R-:W4:Y:S03]  /*1e660*/  LDL.LU R27, [R1+0x31c] ;  /* 0x00031c00011b7983 */ /* 0x000f260000300800 */
[----:B------:R1:W-:Y:S02]  /*1e670*/  STL.64 [R1+0x1e08], R14 ;  /* 0x001e080e01007387 */ /* 0x0003e40000100a00 */
[----:B-1----:R-:W-:-:S02]  /*1e680*/  IMAD.MOV.U32 R14, RZ, RZ, R8 ;  /* 0x000000ffff0e7224 */ /* 0x002fc400078e0008 */
[C---:B--2---:R-:W-:Y:S01]  /*1e690*/  HMMA.1688.F32.TF32 R8, R4.reuse, R10, R20 ;  /* 0x0000000a0408723c */ /* 0x044fe20000081014 */
[----:B------:R-:W2:Y:S01]  /*1e6a0*/  LDL.LU.64 R22, [R1+0x1e50] ;  /* 0x001e500001167983 */ /* 0x000ea20000300a00 */
[----:B------:R-:W2:Y:S02]  /*1e6b0*/  LDL.LU.64 R20, [R1+0x1e48] ;  /* 0x001e480001147983 */ /* 0x000ea40000300a00 */
[----:B------:R-:W-:Y:S11]  /*1e6c0*/  IMAD.MOV.U32 R18, RZ, RZ, R28 ;  /* 0x000000ffff127224 */ /* 0x000ff600078e001c */
[----:B------:R-:W-:Y:S08]  /*1e6d0*/  @!UPT UIADD3 URZ, URZ, URZ, URZ ;  /* 0x0000003f3f3ff290 */ /* 0x000ff0000fffe03f */
[----:B------:R1:W-:Y:S01]  /*1e6e0*/  STL.64 [R1+0x3f0], R8 ;  /* 0x0003f00801007387 */ /* 0x0003e20000100a00 */
[----:B------:R3:W-:Y:S03]  /*1e6f0*/  STL.64 [R1+0x3f8], R10 ;  /* 0x0003f80a01007387 */ /* 0x0007e60000100a00 */
[----:B-1----:R-:W4:Y:S01]  /*1e700*/  LDL.LU R8, [R1+0x2f0] ;  /* 0x0002f00001087983 */ /* 0x002f220000300800 */
[----:B------:R-:W4:Y:S02]  /*1e710*/  LDL.LU R9, [R1+0x2f4] ;  /* 0x0002f40001097983 */ /* 0x000f240000300800 */
[----:B---3--:R-:W3:Y:S02]  /*1e720*/  LDL.LU R10, [R1+0x2f8] ;  /* 0x0002f800010a7983 */ /* 0x008ee40000300800 */
[----:B------:R-:W3:Y:S01]  /*1e730*/  LDL.LU R11, [R1+0x2fc] ;  /* 0x0002fc00010b7983 */ /* 0x000ee20000300800 */
[C---:B--2---:R-:W-:Y:S11]  /*1e740*/  HMMA.1688.F32.TF32 R20, R4.reuse, R18, R20 ;  /* 0x000000120414723c */ /* 0x044ff60000081014 */
[----:B------:R-:W-:Y:S11]  /*1e750*/  @!UPT UIADD3 URZ, URZ, URZ, URZ ;  /* 0x0000003f3f3ff290 */ /* 0x000ff6000fffe03f */
[----:B------:R-:W-:Y:S01]  /*1e760*/  @!UPT UIADD3 URZ, URZ, URZ, URZ ;  /* 0x0000003f3f3ff290 */ /* 0x000fe2000fffe03f */
[----:B------:R-:W-:Y:S01]  /*1e770*/  STL.64 [R1+0x430], R20 ;  /* 0x0004301401007387 */ /* 0x000fe20000100a00 */
[----:B------:R1:W-:Y:S03]  /*1e780*/  STL.64 [R1+0x438], R22 ;  /* 0x0004381601007387 */ /* 0x0003e60000100a00 */
[----:B-1----:R-:W4:Y:S01]  /*1e790*/  LDL.LU.64 R22, [R1+0x1e40] ;  /* 0x001e400001167983 */ /* 0x002f220000300a00 */
[----:B------:R1:W-:Y:S02]  /*1e7a0*/  STL.64 [R1+0x1dd0], R18 ;  /* 0x001dd01201007387 */ /* 0x0003e40000100a00 */
[----:B------:R-:W2:Y:S02]  /*1e7b0*/  LDL.LU R16, [R1+0x460] ;  /* 0x0004600001107983 */ /* 0x000ea40000300800 */
[----:B------:R-:W2:Y:S01]  /*1e7c0*/  LDL.LU R17, [R1+0x464] ;  /* 0x0004640001117983 */ /* 0x000ea20000300800 */
[----:B-1----:R-:W2:Y:S01]  /*1e7d0*/  LDL.LU R18, [R1+0x468] ;  /* 0x0004680001127983 */ /* 0x002ea20000300800 */
[----:B------:R-:W2:Y:S03]  /*1e7e0*/  LDL.LU R19, [R1+0x46c] ;  /* 0x00046c0001137983 */ /* 0x000ea60000300800 */
[----:B--2---:R-:W-:Y:S01]  /*1e7f0*/  STL.64 [R1+0x1de8], R18 ;  /* 0x001de81201007387 */ /* 0x004fe20000100a00 */
[----:B------:R1:W-:Y:S03]  /*1e800*/  STL.64 [R1+0x1de0], R16 ;  /* 0x001de01001007387 */ /* 0x0003e60000100a00 */
[----:B-1----:R-:W2:Y:S01]  /*1e810*/  LDL.LU R16, [R1+0x4a0] ;  /* 0x0004a00001107983 */ /* 0x002ea20000300800 */
[----:B------:R-:W2:Y:S02]  /*1e820*/  LDL.LU R17, [R1+0x4a4] ;  /* 0x0004a40001117983 */ /* 0x000ea40000300800 */
[----:B------:R-:W2:Y:S02]  /*1e830*/  LDL.LU R18, [R1+0x4a8] ;  /* 0x0004a80001127983 */ /* 0x000ea40000300800 */
[----:B------:R-:W2:Y:S01]  /*1e840*/  LDL.LU R19, [R1+0x4ac] ;  /* 0x0004ac0001137983 */ /* 0x000ea20000300800 */
[C---:B----4-:R-:W-:Y:S01]  /*1e850*/  HMMA.1688.F32.TF32 R24, R4.reuse, R22, R24 ;  /* 0x000000160418723c */ /* 0x050fe20000081018 */
[----:B--2---:R-:W-:Y:S01]  /*1e860*/  STL.64 [R1+0x1e00], R18 ;  /* 0x001e001201007387 */ /* 0x004fe20000100a00 */
[----:B------:R1:W-:Y:S03]  /*1e870*/  STL.64 [R1+0x1df8], R16 ;  /* 0x001df81001007387 */ /* 0x0003e60000100a00 */
[----:B-1----:R-:W2:Y:S01]  /*1e880*/  LDL.LU R16, [R1+0x490] ;  /* 0x0004900001107983 */ /* 0x002ea20000300800 */
[----:B------:R-:W2:Y:S02]  /*1e890*/  LDL.LU R17, [R1+0x494] ;  /* 0x0004940001117983 */ /* 0x000ea40000300800 */
[----:B------:R-:W4:Y:S02]  /*1e8a0*/  LDL.LU R18, [R1+0x498] ;  /* 0x0004980001127983 */ /* 0x000f240000300800 */
[----:B------:R-:W4:Y:S02]  /*1e8b0*/  LDL.LU R19, [R1+0x49c] ;  /* 0x00049c0001137983 */ /* 0x000f240000300800 */
[----:B----4-:R-:W-:Y:S01]  /*1e8c0*/  STL.64 [R1+0x1e18], R18 ;  /* 0x001e181201007387 */ /* 0x010fe20000100a00 */
[----:B--2---:R1:W-:Y:S03]  /*1e8d0*/  STL.64 [R1+0x1e10], R16 ;  /* 0x001e101001007387 */ /* 0x0043e60000100a00 */
[----:B-1----:R-:W2:Y:S01]  /*1e8e0*/  LDL.LU R16, [R1+0x510] ;  /* 0x0005100001107983 */ /* 0x002ea20000300800 */
[----:B------:R-:W2:Y:S02]  /*1e8f0*/  LDL.LU R17, [R1+0x514] ;  /* 0x0005140001117983 */ /* 0x000ea40000300800 */
[----:B------:R-:W2:Y:S02]  /*1e900*/  LDL.LU R18, [R1+0x518] ;  /* 0x0005180001127983 */ /* 0x000ea40000300800 */
[----:B------:R-:W2:Y:S02]  /*1e910*/  LDL.LU R19, [R1+0x51c] ;  /* 0x00051c0001137983 */ /* 0x000ea40000300800 */
[----:B------:R-:W-:Y:S01]  /*1e920*/  STL.64 [R1+0x420], R24 ;  /* 0x0004201801007387 */ /* 0x000fe20000100a00 */
[----:B------:R1:W-:Y:S03]  /*1e930*/  STL.64 [R1+0x428], R26 ;  /* 0x0004281a01007387 */ /* 0x0003e60000100a00 */
[----:B-1----:R-:W3:Y:S01]  /*1e940*/  LDL.LU.64 R26, [R1+0x1e38] ;  /* 0x001e3800011a7983 */ /* 0x002ee20000300a00 */
[----:B------:R-:W4:Y:S02]  /*1e950*/  LDL.LU.64 R24, [R1+0x1e30] ;  /* 0x001e300001187983 */ /* 0x000f240000300a00 */
[----:B------:R1:W-:Y:S02]  /*1e960*/  STL.64 [R1+0x1db0], R22 ;  /* 0x001db01601007387 */ /* 0x0003e40000100a00 */
[----:B------:R-:W2:Y:S01]  /*1e970*/  LDL.LU R20, [R1+0x440] ;  /* 0x0004400001147983 */ /* 0x000ea20000300800 */
[----:B------:R-:W2:Y:S04]  /*1e980*/  LDL.LU R21, [R1+0x444] ;  /* 0x0004440001157983 */ /* 0x000ea80000300800 */
[----:B-1----:R-:W2:Y:S01]  /*1e990*/  LDL.LU R22, [R1+0x448] ;  /* 0x0004480001167983 */ /* 0x002ea20000300800 */
[----:B------:R-:W2:Y:S01]  /*1e9a0*/  LDL.LU R23, [R1+0x44c] ;  /* 0x00044c0001177983 */ /* 0x000ea20000300800 */
[----:B---3--:R-:W-:Y:S02]  /*1e9b0*/  HMMA.1688.F32.TF32 R4, R4, R26, R8 ;  /* 0x0000001a0404723c */ /* 0x008fe40000081008 */
[----:B------:R-:W2:Y:S01]  /*1e9c0*/  LDL.LU.64 R10, [R1+0x1e28] ;  /* 0x001e2800010a7983 */ /* 0x000ea20000300a00 */
[----:B------:R-:W2:Y:S02]  /*1e9d0*/  LDL.LU.64 R8, [R1+0x1e20] ;  /* 0x001e200001087983 */ /* 0x000ea40000300a00 */
[----:B------:R-:W-:Y:S11]  /*1e9e0*/  IMAD.MOV.U32 R15, RZ, RZ, R3 ;  /* 0x000000ffff0f7224 */ /* 0x000ff600078e0003 */
[----:B------:R-:W-:Y:S07]  /*1e9f0*/  @!UPT UIADD3 URZ, URZ, URZ, URZ ;  /* 0x0000003f3f3ff290 */ /* 0x000fee000fffe03f */
[----:B------:R-:W-:Y:S01]  /*1ea00*/  STL.64 [R1+0x3e0], R4 ;  /* 0x0003e00401007387 */ /* 0x000fe20000100a00 */
[----:B------:R1:W-:Y:S03]  /*1ea10*/  STL.64 [R1+0x3e8], R6 ;  /* 0x0003e80601007387 */ /* 0x0003e60000100a00 */
[----:B-1----:R-:W3:Y:S01]  /*1ea20*/  LDL.LU.64 R6, [R1+0x58] ;  /* 0x0000580001067983 */ /* 0x002ee20000300a00 */
        /* <DEDUP_REMOVED lines=21> */
[C---:B--2---:R-:W-:Y:S01]  /*1eb80*/  HMMA.1688.F32.TF32 R16, R8.reuse, R14, R16 ;  /* 0x0000000e0810723c */ /* 0x044fe20000081010 */
[----:B------:R-:W-:Y:S02]  /*1eb90*/  IMAD.MOV.U32 R28, RZ, RZ, R14 ;  /* 0x000000ffff1c7224 */ /* 0x000fe400078e000e */
[----:B------:R-:W-:Y:S11]  /*1eba0*/  IMAD.MOV.U32 R3, RZ, RZ, R15 ;  /* 0x000000ffff037224 */ /* 0x000ff600078e000f */
[----:B------:R-:W-:Y:S09]  /*1ebb0*/  @!UPT UIADD3 URZ, URZ, URZ, URZ ;  /* 0x0000003f3f3ff290 */ /* 0x000ff2000fffe03f */
[----:B------:R-:W-:Y:S01]  /*1ebc0*/  STL.64 [R1+0x540], R16 ;  /* 0x0005401001007387 */ /* 0x000fe20000100a00 */
[----:B------:R1:W-:Y:S03]  /*1ebd0*/  STL.64 [R1+0x548], R18 ;  /* 0x0005481201007387 */ /* 0x0003e60000100a00 */
[----:B-1----:R-:W2:Y:S01]  /*1ebe0*/  LDL.LU.64 R18, [R1+0x1dd0] ;  /* 0x001dd00001127983 */ /* 0x002ea20000300a00 */
[----:B------:R-:W3:Y:S02]  /*1ebf0*/  LDL.LU.64 R14, [R1+0x1dc8] ;  /* 0x001dc800010e7983 */ /* 0x000ee40000300a00 */
[----:B------:R-:W3:Y:S02]  /*1ec00*/  LDL.LU.64 R12, [R1+0x1dc0] ;  /* 0x001dc000010c7983 */ /* 0x000ee40000300a00 */
[----:B---3--:R-:W-:Y:S11]  /*1ec10*/  HMMA.1688.F32.TF32 R12, R8, R6, R12 ;  /* 0x00000006080c723c */ /* 0x008ff6000008100c */
[----:B------:R-:W-:Y:S11]  /*1ec20*/  @!UPT UIADD3 URZ, URZ, URZ, URZ ;  /* 0x0000003f3f3ff290 */ /* 0x000ff6000fffe03f */
[----:B------:R-:W-:Y:S01]  /*1ec30*/  @!UPT UIADD3 URZ, URZ, URZ, URZ ;  /* 0x0000003f3f3ff290 */ /* 0x000fe2000fffe03f */
[----:B------:R-:W-:Y:S01]  /*1ec40*/  STL.64 [R1+0x530], R12 ;  /* 0x0005300c01007387 */ /* 0x000fe20000100a00 */
[----:B------:R1:W-:Y:S03]  /*1ec50*/  STL.64 [R1+0x538], R14 ;  /* 0x0005380e01007387 */ /* 0x0003e60000100a00 */
[----:B-1----:R-:W3:Y:S01]  /*1ec60*/  LDL.LU R15, [R1+0x1dbc] ;  /* 0x001dbc00010f7983 */ /* 0x002ee20000300800 */
[----:B------:R-:W3:Y:S02]  /*1ec70*/  LDL.LU R13, [R1+0x1db8] ;  /* 0x001db800010d7983 */ /* 0x000ee40000300800 */
[----:B------:R-:W3:Y:S02]  /*1ec80*/  LDL.LU R4, [R1+0x1d0] ;  /* 0x0001d00001047983 */ /* 0x000ee40000300800 */
[----:B------:R-:W-:Y:S01]  /*1ec90*/  IMAD.MOV.U32 R14, RZ, RZ, R6 ;  /* 0x000000ffff0e7224 */ /* 0x000fe200078e0006 */
[----:B------:R-:W3:Y:S01]  /*1eca0*/  LDL.LU R5, [R1+0x1d4] ;  /* 0x0001d40001057983 */ /* 0x000ee20000300800 */
[----:B------:R-:W-:-:S02]  /*1ecb0*/  IMAD.MOV.U32 R12, RZ, RZ, R7 ;  /* 0x000000ffff0c7224 */ /* 0x000fc400078e0007 */
[----:B------:R-:W3:Y:S02]  /*1ecc0*/  LDL.LU R6, [R1+0x1d8] ;  /* 0x0001d80001067983 */ /* 0x000ee40000300800 */
[----:B------:R-:W3:Y:S01]  /*1ecd0*/  LDL.LU R7, [R1+0x1dc] ;  /* 0x0001dc0001077983 */ /* 0x000ee20000300800 */
[C---:B--2---:R-:W-:Y:S01]  /*1ece0*/  HMMA.1688.F32.TF32 R16, R8.reuse, R18, R20 ;  /* 0x000000120810723c */ /* 0x044fe20000081014 */
[----:B---3--:R-:W-:Y:S01]  /*1ecf0*/  STL.64 [R1+0x1c50], R6 ;  /* 0x001c500601007387 */ /* 0x008fe20000100a00 */
[----:B------:R1:W-:Y:S03]  /*1ed00*/  STL.64 [R1+0x1c48], R4 ;  /* 0x001c480401007387 */ /* 0x0003e60000100a00 */
[----:B-1----:R-:W2:Y:S01]  /*1ed10*/  LDL.LU R4, [R1+0x2d0] ;  /* 0x0002d00001047983 */ /* 0x002ea20000300800 */
[----:B------:R-:W2:Y:S02]  /*1ed20*/  LDL.LU R5, [R1+0x2d4] ;  /* 0x0002d40001057983 */ /* 0x000ea40000300800 */
[----:B------:R-:W2:Y:S02]  /*1ed30*/  LDL.LU R6, [R1+0x2d8] ;  /* 0x0002d80001067983 */ /* 0x000ea40000300800 */
[----:B------:R-:W2:Y:S01]  /*1ed40*/  LDL.LU R7, [R1+0x2dc] ;  /* 0x0002dc0001077983 */ /* 0x000ea20000300800 */
[----:B------:R-:W2:Y:S11]  /*1ed50*/  LDL.LU.64 R22, [R1+0x1db0] ;  /* 0x001db00001167983 */ /* 0x000eb60000300a00 */
[----:B------:R-:W-:Y:S01]  /*1ed60*/  @!UPT UIADD3 URZ, URZ, URZ, URZ ;  /* 0x0000003f3f3ff290 */ /* 0x000fe2000fffe03f */
[----:B------:R-:W-:Y:S02]  /*1ed70*/  STL.64 [R1+0x520], R16 ;  /* 0x0005201001007387 */ /* 0x000fe40000100a00 */
[----:B------:R1:W-:Y:S02]  /*1ed80*/  STL.64 [R1+0x528], R18 ;  /* 0x0005281201007387 */ /* 0x0003e40000100a00 */
[----:B-1----:R-:W3:Y:S01]  /*1ed90*/  LDL.LU.64 R18, [R1+0x1da8] ;  /* 0x001da80001127983 */ /* 0x002ee20000300a00 */
[----:B------:R-:W3:Y:S01]  /*1eda0*/  LDL.LU.64 R16, [R1+0x1da0] ;  /* 0x001da00001107983 */ /* 0x000ee20000300a00 */
[C---:B--2---:R-:W-:Y:S02]  /*1edb0*/  HMMA.1688.F32.TF32 R4, R8.reuse, R22, R4 ;  /* 0x000000160804723c */ /* 0x044fe40000081004 */
[----:B------:R-:W-:Y:S11]  /*1edc0*/  STL.64 [R1+0x1cf8], R22 ;  /* 0x001cf81601007387 */ /* 0x000ff60000100a00 */
[----:B------:R-:W-:Y:S10]  /*1edd0*/  @!UPT UIADD3 URZ, URZ, URZ, URZ ;  /* 0x0000003f3f3ff290 */ /* 0x000ff4000fffe03f */
[----:B------:R-:W-:Y:S01]  /*1ede0*/  STL.64 [R1+0x510], R4 ;  /* 0x0005100401007387 */ /* 0x000fe20000100a00 */
[----:B------:R3:W-:Y:S02]  /*1edf0*/  STL.64 [R1+0x518], R6 ;  /* 0x0005180601007387 */ /* 0x0007e40000100a00 */
[----:B------:R-:W2:Y:S01]  /*1ee00*/  LDL.LU R20, [R1+0x4c0] ;  /* 0x0004c00001147983 */ /* 0x000ea20000300800 */
[----:B---3--:R-:W-:Y:S11]  /*1ee10*/  HMMA.1688.F32.TF32 R4, R8, R26, R16 ;  /* 0x0000001a0804723c */ /* 0x008ff60000081010 */
[----:B------:R-:W-:Y:S11]  /*1ee20*/  @!UPT UIADD3 URZ, URZ, URZ, URZ ;  /* 0x0000003f3f3ff290 */ /* 0x000ff6000fffe03f */
[----:B------:R-:W-:Y:S01]  /*1ee30*/  @!UPT UIADD3 URZ, URZ, URZ, URZ ;  /* 0x0000003f3f3ff290 */ /* 0x000fe2000fffe03f */
[----:B------:R-:W-:Y:S01]  /*1ee40*/  STL.64 [R1+0x4d0], R4 ;  /* 0x0004d00401007387 */ /* 0x000fe20000100a00 */
[----:B------:R-:W-:Y:S02]  /*1ee50*/  STL.64 [R1+0x4d8], R6 ;  /* 0x0004d80601007387 */ /* 0x000fe40000100a00 */
[----:B------:R-:W2:Y:S02]  /*1ee60*/  LDL.LU R21, [R1+0x4c4] ;  /* 0x0004c40001157983 */ /* 0x000ea40000300800 */
[----:B------:R-:W3:Y:S01]  /*1ee70*/  LDL.LU R22, [R1+0x4c8] ;  /* 0x0004c80001167983 */ /* 0x000ee20000300800 */
[----:B------:R-:W3:Y:S04]  /*1ee80*/  LDL.LU R23, [R1+0x4cc] ;  /* 0x0004cc0001177983 */ /* 0x000ee80000300800 */
[----:B---3--:R1:W-:Y:S01]  /*1ee90*/  STL.64 [R1+0x1d58], R22 ;  /* 0x001d581601007387 */ /* 0x0083e20000100a00 */
[----:B--2---:R-:W-:Y:S03]  /*1eea0*/  STL.64 [R1+0x1d50], R20 ;  /* 0x001d501401007387 */ /* 0x004fe60000100a00 */
[----:B-1----:R-:W2:Y:S04]  /*1eeb0*/  LDL.LU.64 R22, [R1+0x88] ;  /* 0x0000880001167983 */ /* 0x002ea80000300a00 */
[----:B--2---:R1:W-:Y:S01]  /*1eec0*/  STL.64 [R1+0x1d70], R22 ;  /* 0x001d701601007387 */ /* 0x0043e20000100a00 */
[----:B------:R-:W2:Y:S02]  /*1eed0*/  LDL.LU R16, [R1+0x570] ;  /* 0x0005700001107983 */ /* 0x000ea40000300800 */
[----:B------:R-:W2:Y:S02]  /*1eee0*/  LDL.LU R17, [R1+0x574] ;  /* 0x0005740001117983 */ /* 0x000ea40000300800 */
[----:B------:R-:W3:Y:S01]  /*1eef0*/  LDL.LU R18, [R1+0x578] ;  /* 0x0005780001127983 */ /* 0x000ee20000300800 */
[----:B------:R-:W3:Y:S04]  /*1ef00*/  LDL.LU R19, [R1+0x57c] ;  /* 0x00057c0001137983 */ /* 0x000ee80000300800 */
[----:B-1----:R-:W4:Y:S04]  /*1ef10*/  LDL.LU.64 R22, [R1+0x98] ;  /* 0x0000980001167983 */ /* 0x002f280000300a00 */
[----:B---3--:R-:W-:Y:S01]  /*1ef20*/  STL.64 [R1+0x1d68], R18 ;  /* 0x001d681201007387 */ /* 0x008fe20000100a00 */
[----:B--2---:R1:W-:Y:S03]  /*1ef30*/  STL.64 [R1+0x1d60], R16 ;  /* 0x001d601001007387 */ /* 0x0043e60000100a00 */
        /* <DEDUP_REMOVED lines=10> */
[----:B------:R1:W-:Y:S01]  /*1efe0*/  STL.64 [R1+0x1cf0], R26 ;  /* 0x001cf01a01007387 */ /* 0x0003e20000100a00 */
[----:B----4-:R-:W-:Y:S03]  /*1eff0*/  STL.64 [R1+0x1ce8], R24 ;  /* 0x001ce81801007387 */ /* 0x010fe60000100a00 */
[----:B-1----:R-:W3:Y:S01]  /*1f000*/  LDL.LU.64 R26, [R1+0x78] ;  /* 0x00007800011a7983 */ /* 0x002ee20000300a00 */
[----:B------:R-:W4:Y:S02]  /*1f010*/  LDL.LU R4, [R1+0x390] ;  /* 0x0003900001047983 */ /* 0x000f240000300800 */
[----:B------:R-:W4:Y:S02]  /*1f020*/  LDL.LU R5, [R1+0x394] ;  /* 0x0003940001057983 */ /* 0x000f240000300800 */
[----:B------:R-:W2:Y:S01]  /*1f030*/  LDL.LU R6, [R1+0x398] ;  /* 0x0003980001067983 */ /* 0x000ea20000300800 */
[----:B------:R-:W2:Y:S04]  /*1f040*/  LDL.LU R7, [R1+0x39c] ;  /* 0x00039c0001077983 */ /* 0x000ea80000300800 */
[----:B--2---:R1:W-:Y:S01]  /*1f050*/  STL.64 [R1+0x1c60], R6 ;  /* 0x001c600601007387 */ /* 0x0043e20000100a00 */
[----:B----4-:R-:W-:Y:S02]  /*1f060*/  STL.64 [R1+0x1c58], R4 ;  /* 0x001c580401007387 */ /* 0x010fe40000100a00 */
[----:B-1----:R-:W-:-:S02]  /*1f070*/  IMAD.MOV.U32 R6, RZ, RZ, R14 ;  /* 0x000000ffff067224 */ /* 0x002fc400078e000e */
[----:B------:R-:W-:Y:S01]  /*1f080*/  IMAD.MOV.U32 R7, RZ, RZ, R12 ;  /* 0x000000ffff077224 */ /* 0x000fe200078e000c */
[----:B------:R-:W2:Y:S01]  /*1f090*/  LDL.LU R14, [R1+0x1d98] ;  /* 0x001d9800010e7983 */ /* 0x000ea20000300800 */
[----:B------:R-:W2:Y:S02]  /*1f0a0*/  LDL.LU R12, [R1+0x1d94] ;  /* 0x001d9400010c7983 */ /* 0x000ea40000300800 */
[----:B------:R-:W4:Y:S02]  /*1f0b0*/  LDL.LU R8, [R1+0x220] ;  /* 0x0002200001087983 */ /* 0x000f240000300800 */
[----:B------:R-:W4:Y:S01]  /*1f0c0*/  LDL.LU R9, [R1+0x224] ;  /* 0x0002240001097983 */ /* 0x000f220000300800 */
[----:B------:R-:W2:Y:S01]  /*1f0d0*/  LDL.LU R10, [R1+0x228] ;  /* 0x00022800010a7983 */ /* 0x000ea20000300800 */
[----:B------:R-:W-:Y:S02]  /*1f0e0*/  IMAD.MOV.U32 R11, RZ, RZ, R29 ;  /* 0x000000ffff0b7224 */ /* 0x000fe400078e001d */
[----:B------:R-:W3:Y:S03]  /*1f0f0*/  LDL.LU R29, [R1+0x1d90] ;  /* 0x001d9000011d7983 */ /* 0x000ee60000300800 */
[----:B--2---:R-:W-:Y:S01]  /*1f100*/  STL.64 [R1+0x1c70], R10 ;  /* 0x001c700a01007387 */ /* 0x004fe20000100a00 */
[----:B----4-:R1:W-:Y:S03]  /*1f110*/  STL.64 [R1+0x1c68], R8 ;  /* 0x001c680801007387 */ /* 0x0103e60000100a00 */
[----:B-1----:R-:W2:Y:S01]  /*1f120*/  LDL.LU R8, [R1+0x4e0] ;  /* 0x0004e00001087983 */ /* 0x002ea20000300800 */
[----:B------:R-:W2:Y:S02]  /*1f130*/  LDL.LU R9, [R1+0x4e4] ;  /* 0x0004e40001097983 */ /* 0x000ea40000300800 */
[----:B------:R-:W4:Y:S02]  /*1f140*/  LDL.LU R10, [R1+0x4e8] ;  /* 0x0004e800010a7983 */ /* 0x000f240000300800 */
[----:B------:R-:W4:Y:S01]  /*1f150*/  LDL.LU R11, [R1+0x4ec] ;  /* 0x0004ec00010b7983 */ /* 0x000f220000300800 */
[----:B------:R-:W-:Y:S01]  /*1f160*/  HMMA.1688.F32.TF32 R16, R12, R22, R16 ;  /* 0x000000160c10723c */ /* 0x000fe20000081010 */
[----:B------:R-:W-:-:S02]  /*1f170*/  IMAD.MOV.U32 R5, RZ, RZ, R22 ;  /* 0x000000ffff057224 */ /* 0x000fc400078e0016 */
[----:B------:R-:W-:Y:S01]  /*1f180*/  IMAD.MOV.U32 R4, RZ, RZ, R23 ;  /* 0x000000ffff047224 */ /* 0x000fe200078e0017 */
[----:B----4-:R1:W-:Y:S01]  /*1f190*/  STL.64 [R1+0x1c80], R10 ;  /* 0x001c800a01007387 */ /* 0x0103e20000100a00 */
[----:B--2---:R-:W-:Y:S02]  /*1f1a0*/  STL.64 [R1+0x1c78], R8 ;  /* 0x001c780801007387 */ /* 0x004fe40000100a00 */
[----:B-1----:R-:W-:Y:S02]  /*1f1b0*/  IMAD.MOV.U32 R10, RZ, RZ, R28 ;  /* 0x000000ffff0a7224 */ /* 0x002fe400078e001c */
[----:B------:R-:W-:Y:S01]  /*1f1c0*/  IMAD.MOV.U32 R11, RZ, RZ, R3 ;  /* 0x000000ffff0b7224 */ /* 0x000fe200078e0003 */
[----:B------:R-:W2:Y:S01]  /*1f1d0*/  LDL.LU R28, [R1+0x1d8c] ;  /* 0x001d8c00011c7983 */ /* 0x000ea20000300800 */
[----:B------:R-:W4:Y:S11]  /*1f1e0*/  LDL.LU R3, [R1+0x1d88] ;  /* 0x001d880001037983 */ /* 0x000f360000300800 */
[----:B------:R-:W-:Y:S01]  /*1f1f0*/  @!UPT UIADD3 URZ, URZ, URZ, URZ ;  /* 0x0000003f3f3ff290 */ /* 0x000fe2000fffe03f */
[----:B------:R-:W-:Y:S02]  /*1f200*/  STL.64 [R1+0x500], R16 ;  /* 0x0005001001007387 */ /* 0x000fe40000100a00 */
[----:B------:R1:W-:Y:S02]  /*1f210*/  STL.64 [R1+0x508], R18 ;  /* 0x0005081201007387 */ /* 0x0003e40000100a00 */
[----:B-1----:R-:W2:Y:S01]  /*1f220*/  LDL.LU.64 R18, [R1+0x1d80] ;  /* 0x001d800001127983 */ /* 0x002ea20000300a00 */
[----:B------:R-:W2:Y:S02]  /*1f230*/  LDL.LU.64 R16, [R1+0x1d78] ;  /* 0x001d780001107983 */ /* 0x000ea40000300a00 */
[----:B------:R-:W2:Y:S02]  /*1f240*/  LDL.LU.64 R22, [R1+0x1d70] ;  /* 0x001d700001167983 */ /* 0x000ea40000300a00 */
[----:B--2---:R-:W-:Y:S01]  /*1f250*/  HMMA.1688.F32.TF32 R16, R12, R22, R16 ;  /* 0x000000160c10723c */ /* 0x004fe20000081010 */
[----:B------:R-:W-:-:S02]  /*1f260*/  IMAD.MOV.U32 R9, RZ, RZ, R22 ;  /* 0x000000ffff097224 */ /* 0x000fc400078e0016 */
[----:B------:R-:W-:Y:S11]  /*1f270*/  IMAD.MOV.U32 R8, RZ, RZ, R23 ;  /* 0x000000ffff087224 */ /* 0x000ff600078e0017 */
[----:B------:R-:W-:Y:S09]  /*1f280*/  @!UPT UIADD3 URZ, URZ, URZ, URZ ;  /* 0x0000003f3f3ff290 */ /* 0x000ff2000fffe03f */
[----:B------:R-:W-:Y:S01]  /*1f290*/  STL.64 [R1+0x550], R16 ;  /* 0x0005501001007387 */ /* 0x000fe20000100a00 */
[----:B------:R1:W-:Y:S03]  /*1f2a0*/  STL.64 [R1+0x558], R18 ;  /* 0x0005581201007387 */ /* 0x0003e60000100a00 */
[----:B-1----:R-:W3:Y:S01]  /*1f2b0*/  LDL.LU.64 R18, [R1+0x1d68] ;  /* 0x001d680001127983 */ /* 0x002ee20000300a00 */
[----:B------:R-:W3:Y:S02]  /*1f2c0*/  LDL.LU.64 R16, [R1+0x1d60] ;  /* 0x001d600001107983 */ /* 0x000ee40000300a00 */
[----:B------:R-:W2:Y:S02]  /*1f2d0*/  LDL.LU.64 R22, [R1+0x1d58] ;  /* 0x001d580001167983 */ /* 0x000ea40000300a00 */
[----:B------:R-:W2:Y:S01]  /*1f2e0*/  LDL.LU.64 R20, [R1+0x1d50] ;  /* 0x001d500001147983 */ /* 0x000ea20000300a00 */
[C---:B---3--:R-:W-:Y:S08]  /*1f2f0*/  HMMA.1688.F32.TF32 R16, R12.reuse, R26, R16 ;  /* 0x0000001a0c10723c */ /* 0x048ff00000081010 */
[----:B--2---:R-:W-:Y:S11]  /*1f300*/  HMMA.1688.F32.TF32 R20, R12, R10, R20 ;  /* 0x0000000a0c14723c */ /* 0x004ff60000081014 */
[----:B------:R-:W-:Y:S04]  /*1f310*/  @!UPT UIADD3 URZ, URZ, URZ, URZ ;  /* 0x0000003f3f3ff290 */ /* 0x000fe8000fffe03f */
[----:B------:R1:W-:Y:S01]  /*1f320*/  STL.64 [R1+0x5c0], R16 ;  /* 0x0005c01001007387 */ /* 0x0003e20000100a00 */
[----:B------:R-:W-:Y:S02]  /*1f330*/  STL.64 [R1+0x5c8], R18 ;  /* 0x0005c81201007387 */ /* 0x000fe40000100a00 */
[----:B------:R2:W-:Y:S05]  /*1f340*/  STL.64 [R1+0x1c90], R10 ;  /* 0x001c900a01007387 */ /* 0x0005ea0000100a00 */
[----:B------:R-:W-:Y:S01]  /*1f350*/  STL.64 [R1+0x600], R20 ;  /* 0x0006001401007387 */ /* 0x000fe20000100a00 */
[----:B------:R-:W-:Y:S01]  /*1f360*/  STL.64 [R1+0x608], R22 ;  /* 0x0006081601007387 */ /* 0x000fe20000100a00 */
[----:B----4-:R-:W-:-:S03]  /*1f370*/  IMAD.MOV.U32 R25, RZ, RZ, R3 ;  /* 0x000000ffff197224 */ /* 0x010fc600078e0003 */
[----:B------:R-:W-:Y:S04]  /*1f380*/  LDS R20, [R2+0x48100] ;  /* 0x0481000002147984 */ /* 0x000fe80000000800 */
[----:B------:R-:W-:Y:S01]  /*1f390*/  LDS R21, [R0+0x48100] ;  /* 0x0481000000157984 */ /* 0x000fe20000000800 */
[----:B-1----:R-:W-:Y:S02]  /*1f3a0*/  IMAD.MOV.U32 R17, RZ, RZ, R26 ;  /* 0x000000ffff117224 */ /* 0x002fe400078e001a */
[----:B------:R-:W-:Y:S02]  /*1f3b0*/  IMAD.MOV.U32 R16, RZ, RZ, R27 ;  /* 0x000000ffff107224 */ /* 0x000fe400078e001b */
[----:B--2---:R-:W-:Y:S02]  /*1f3c0*/  IMAD.MOV.U32 R10, RZ, RZ, R17 ;  /* 0x000000ffff0a7224 */ /* 0x004fe400078e0011 */
[----:B------:R-:W-:-:S05]  /*1f3d0*/  IMAD.MOV.U32 R11, RZ, RZ, R16 ;  /* 0x000000ffff0b7224 */ /* 0x000fca00078e0010 */
[----:B------:R-:W-:Y:S01]  /*1f3e0*/  STL.64 [R1+0x1ca8], R10 ;  /* 0x001ca80a01007387 */ /* 0x000fe20000100a00 */
[----:B------:R-:W2:Y:S02]  /*1f3f0*/  LDL.LU R16, [R1+0x230] ;  /* 0x0002300001107983 */ /* 0x000ea40000300800 */
[----:B------:R-:W2:Y:S02]  /*1f400*/  LDL.LU R17, [R1+0x234] ;  /* 0x0002340001117983 */ /* 0x000ea40000300800 */
[----:B------:R-:W3:Y:S01]  /*1f410*/  LDL.LU R18, [R1+0x238] ;  /* 0x0002380001127983 */ /* 0x000ee20000300800 */
[----:B------:R-:W3:Y:S04]  /*1f420*/  LDL.LU R19, [R1+0x23c] ;  /* 0x00023c0001137983 */ /* 0x000ee80000300800 */
        /* <DEDUP_REMOVED lines=11> */
[----:B------:R-:W2:Y:S02]  /*1f4e0*/  LDL.LU R19, [R1+0x47c] ;  /* 0x00047c0001137983 */ /* 0x000ea40000300800 */
[----:B------:R-:W-:-:S02]  /*1f4f0*/  IMAD.MOV.U32 R10, RZ, RZ, R9 ;  /* 0x000000ffff0a7224 */ /* 0x000fc400078e0009 */
[----:B------:R-:W-:Y:S01]  /*1f500*/  IMAD.MOV.U32 R11, RZ, RZ, R8 ;  /* 0x000000ffff0b7224 */ /* 0x000fe200078e0008 */
[----:B------:R-:W3:Y:S01]  /*1f510*/  LDL.LU.64 R22, [R1+0x48] ;  /* 0x0000480001167983 */ /* 0x000ee20000300a00 */
[----:B------:R-:W4:Y:S02]  /*1f520*/  LDL.LU R24, [R1+0x270] ;  /* 0x0002700001187983 */ /* 0x000f240000300800 */
[----:B------:R-:W3:Y:S02]  /*1f530*/  LDL.LU R3, [R1+0x1d48] ;  /* 0x001d480001037983 */ /* 0x000ee40000300800 */
[----:B------:R-:W-:Y:S02]  /*1f540*/  IMAD.MOV.U32 R26, RZ, RZ, R28 ;  /* 0x000000ffff1a7224 */ /* 0x000fe400078e001c */
[----:B------:R-:W-:Y:S01]  /*1f550*/  IMAD.MOV.U32 R27, RZ, RZ, R29 ;  /* 0x000000ffff1b7224 */ /* 0x000fe200078e001d */
[----:B------:R-:W3:Y:S01]  /*1f560*/  LDL.LU R28, [R1+0x1d44] ;  /* 0x001d4400011c7983 */ /* 0x000ee20000300800 */
[----:B------:R-:W3:Y:S02]  /*1f570*/  LDL.LU R29, [R1+0x1d40] ;  /* 0x001d4000011d7983 */ /* 0x000ee40000300800 */
[----:B------:R1:W-:Y:S02]  /*1f580*/  STL.64 [R1+0x1cc0], R10 ;  /* 0x001cc00a01007387 */ /* 0x0003e40000100a00 */
[----:B-1----:R-:W-:-:S02]  /*1f590*/  IMAD.MOV.U32 R11, RZ, RZ, R4 ;  /* 0x000000ffff0b7224 */ /* 0x002fc400078e0004 */
[----:B------:R-:W-:Y:S01]  /*1f5a0*/  IMAD.MOV.U32 R10, RZ, RZ, R5 ;  /* 0x000000ffff0a7224 */ /* 0x000fe200078e0005 */
        /* <DEDUP_REMOVED lines=9> */
[----:B------:R-:W2:Y:S01]  /*1f640*/  LDL.LU R5, [R1+0x4f4] ;  /* 0x0004f40001057983 */ /* 0x000ea20000300800 */
[----:B---3--:R-:W-:-:S02]  /*1f650*/  IMAD.MOV.U32 R6, RZ, RZ, R28 ;  /* 0x000000ffff067224 */ /* 0x008fc400078e001c */
[----:B------:R-:W-:Y:S01]  /*1f660*/  IMAD.MOV.U32 R7, RZ, RZ, R3 ;  /* 0x000000ffff077224 */ /* 0x000fe200078e0003 */
[----:B------:R-:W3:Y:S01]  /*1f670*/  LDL.LU R28, [R1+0x1d28] ;  /* 0x001d2800011c7983 */ /* 0x000ee20000300800 */
[----:B------:R-:W3:Y:S03]  /*1f680*/  LDL.LU R3, [R1+0x1d24] ;  /* 0x001d240001037983 */ /* 0x000ee60000300800 */
[----:B------:R-:W-:Y:S04]  /*1f690*/  STL.64 [R1+0x1ca0], R6 ;  /* 0x001ca00601007387 */ /* 0x000fe80000100a00 */
[----:B--2---:R1:W-:Y:S02]  /*1f6a0*/  STL.64 [R1+0x1c98], R4 ;  /* 0x001c980401007387 */ /* 0x0043e40000100a00 */
[----:B-1----:R-:W-:-:S02]  /*1f6b0*/  IMAD.MOV.U32 R4, RZ, RZ, R29 ;  /* 0x000000ffff047224 */ /* 0x002fc400078e001d */
[----:B------:R-:W2:Y:S01]  /*1f6c0*/  LDL.LU R29, [R1+0x1d20] ;  /* 0x001d2000011d7983 */ /* 0x000ea20000300800 */
[----:B------:R-:W2:Y:S02]  /*1f6d0*/  LDL.LU R5, [R1+0x614] ;  /* 0x0006140001057983 */ /* 0x000ea40000300800 */
[----:B------:R-:W2:Y:S02]  /*1f6e0*/  LDL.LU R6, [R1+0x618] ;  /* 0x0006180001067983 */ /* 0x000ea40000300800 */
[----:B---3--:R-:W-:Y:S02]  /*1f6f0*/  IMAD.MOV.U32 R7, RZ, RZ, R28 ;  /* 0x000000ffff077224 */ /* 0x008fe400078e001c */
[----:B------:R-:W3:Y:S01]  /*1f700*/  LDL.LU R28, [R1+0x1d1c] ;  /* 0x001d1c00011c7983 */ /* 0x000ee20000300800 */
[----:B------:R-:W-:Y:S03]  /*1f710*/  HMMA.1688.F32.TF32 R16, R12, R22, R16 ;  /* 0x000000160c10723c */ /* 0x000fe60000081010 */
[----:B--2---:R-:W-:Y:S01]  /*1f720*/  STL.64 [R1+0x1cb8], R6 ;  /* 0x001cb80601007387 */ /* 0x004fe20000100a00 */
[----:B------:R1:W-:Y:S02]  /*1f730*/  STL.64 [R1+0x1cb0], R4 ;  /* 0x001cb00401007387 */ /* 0x0003e40000100a00 */
[----:B-1----:R-:W-:-:S02]  /*1f740*/  IMAD.MOV.U32 R4, RZ, RZ, R3 ;  /* 0x000000ffff047224 */ /* 0x002fc400078e0003 */
[----:B------:R-:W-:Y:S01]  /*1f750*/  IMAD.MOV.U32 R5, RZ, RZ, R29 ;  /* 0x000000ffff057224 */ /* 0x000fe200078e001d */
[----:B------:R-:W2:Y:S01]  /*1f760*/  LDL.LU R3, [R1+0x1d18] ;  /* 0x001d180001037983 */ /* 0x000ea20000300800 */
[----:B------:R-:W2:Y:S02]  /*1f770*/  LDL.LU R29, [R1+0x1d14] ;  /* 0x001d1400011d7983 */ /* 0x000ea40000300800 */
[----:B------:R-:W2:Y:S02]  /*1f780*/  LDL.LU R6, [R1+0x638] ;  /* 0x0006380001067983 */ /* 0x000ea40000300800 */
[----:B------:R-:W2:Y:S02]  /*1f790*/  LDL.LU R7, [R1+0x63c] ;  /* 0x00063c0001077983 */ /* 0x000ea40000300800 */
[----:B------:R-:W-:Y:S02]  /*1f7a0*/  IMAD.MOV.U32 R9, RZ, RZ, R22 ;  /* 0x000000ffff097224 */ /* 0x000fe400078e0016 */
[----:B------:R-:W-:Y:S01]  /*1f7b0*/  IMAD.MOV.U32 R8, RZ, RZ, R23 ;  /* 0x000000ffff087224 */ /* 0x000fe200078e0017 */
[----:B--2---:R-:W-:Y:S01]  /*1f7c0*/  STL.64 [R1+0x1cd0], R6 ;  /* 0x001cd00601007387 */ /* 0x004fe20000100a00 */
[----:B------:R1:W-:Y:S03]  /*1f7d0*/  STL.64 [R1+0x1cc8], R4 ;  /* 0x001cc80401007387 */ /* 0x0003e60000100a00 */
[----:B-1----:R-:W2:Y:S01]  /*1f7e0*/  LDL.LU R4, [R1+0x670] ;  /* 0x0006700001047983 */ /* 0x002ea20000300800 */
[----:B------:R-:W-:-:S02]  /*1f7f0*/  IMAD.MOV.U32 R5, RZ, RZ, R3 ;  /* 0x000000ffff057224 */ /* 0x000fc400078e0003 */
[----:B------:R-:W2:Y:S02]  /*1f800*/  LDL.LU R3, [R1+0x1d10] ;  /* 0x001d100001037983 */ /* 0x000ea40000300800 */
[----:B------:R-:W-:Y:S01]  /*1f810*/  STL.64 [R1+0x5e0], R16 ;  /* 0x0005e01001007387 */ /* 0x000fe20000100a00 */
[----:B------:R1:W-:Y:S04]  /*1f820*/  STL.64 [R1+0x5e8], R18 ;  /* 0x0005e81201007387 */ /* 0x0003e80000100a00 */
[----:B-1----:R-:W2:Y:S01]  /*1f830*/  LDL.LU.64 R18, [R1+0x1d08] ;  /* 0x001d080001127983 */ /* 0x002ea20000300a00 */
[----:B------:R-:W2:Y:S02]  /*1f840*/  LDL.LU.64 R16, [R1+0x1d00] ;  /* 0x001d000001107983 */ /* 0x000ea40000300a00 */
[----:B------:R-:W4:Y:S02]  /*1f850*/  LDL.LU.64 R22, [R1+0x1cf8] ;  /* 0x001cf80001167983 */ /* 0x000f240000300a00 */
[C---:B----4-:R-:W-:Y:S11]  /*1f860*/  HMMA.1688.F32.TF32 R24, R12.reuse, R22, R24 ;  /* 0x000000160c18723c */ /* 0x050ff60000081018 */
[----:B------:R-:W-:Y:S11]  /*1f870*/  @!UPT UIADD3 URZ, URZ, URZ, URZ ;  /* 0x0000003f3f3ff290 */ /* 0x000ff6000fffe03f */
[----:B------:R-:W-:Y:S01]  /*1f880*/  @!UPT UIADD3 URZ, URZ, URZ, URZ ;  /* 0x0000003f3f3ff290 */ /* 0x000fe2000fffe03f */
[----:B------:R-:W-:Y:S01]  /*1f890*/  STL.64 [R1+0x5d0], R24 ;  /* 0x0005d01801007387 */ /* 0x000fe20000100a00 */
[----:B------:R1:W-:Y:S03]  /*1f8a0*/  STL.64 [R1+0x5d8], R26 ;  /* 0x0005d81a01007387 */ /* 0x0003e60000100a00 */
[----:B-1----:R-:W2:Y:S01]  /*1f8b0*/  LDL.LU.64 R26, [R1+0x1cf0] ;  /* 0x001cf000011a7983 */ /* 0x002ea20000300a00 */
[----:B------:R-:W4:Y:S02]  /*1f8c0*/  LDL.LU.64 R24, [R1+0x1ce8] ;  /* 0x001ce80001187983 */ /* 0x000f240000300a00 */
[----:B------:R-:W-:Y:S02]  /*1f8d0*/  IMAD.MOV.U32 R6, RZ, RZ, R29 ;  /* 0x000000ffff067224 */ /* 0x000fe400078e001d */
[----:B---3--:R-:W-:Y:S01]  /*1f8e0*/  IMAD.MOV.U32 R7, RZ, RZ, R28 ;  /* 0x000000ffff077224 */ /* 0x008fe200078e001c */
[----:B--2---:R-:W-:Y:S01]  /*1f8f0*/  HMMA.1688.F32.TF32 R12, R12, R26, R16 ;  /* 0x0000001a0c0c723c */ /* 0x004fe20000081010 */
[----:B------:R-:W2:Y:S01]  /*1f900*/  LDL.LU.64 R18, [R1+0x1ce0] ;  /* 0x001ce00001127983 */ /* 0x000ea20000300a00 */
[----:B------:R-:W2:Y:S11]  /*1f910*/  LDL.LU.64 R16, [R1+0x1cd8] ;  /* 0x001cd80001107983 */ /* 0x000eb60000300a00 */
[----:B------:R-:W-:Y:S10]  /*1f920*/  @!UPT UIADD3 URZ, URZ, URZ, URZ ;  /* 0x0000003f3f3ff290 */ /* 0x000ff4000fffe03f */
[----:B------:R-:W-:Y:S01]  /*1f930*/  STL.64 [R1+0x5b0], R12 ;  /* 0x0005b00c01007387 */ /* 0x000fe20000100a00 */
[----:B------:R1:W-:Y:S02]  /*1f940*/  STL.64 [R1+0x5b8], R14 ;  /* 0x0005b80e01007387 */ /* 0x0003e40000100a00 */
[----:B-1----:R-:W-:Y:S02]  /*1f950*/  IMAD.MOV.U32 R14, RZ, RZ, R9 ;  /* 0x000000ffff0e7224 */ /* 0x002fe400078e0009 */
[----:B------:R-:W-:Y:S02]  /*1f960*/  IMAD.MOV.U32 R15, RZ, RZ, R8 ;  /* 0x000000ffff0f7224 */ /* 0x000fe400078e0008 */
[C---:B--2---:R-:W-:Y:S01]  /*1f970*/  HMMA.1688.F32.TF32 R8, R16.reuse, R10, R4 ;  /* 0x0000000a1008723c */ /* 0x044fe20000081004 */
[----:B------:R-:W2:Y:S01]  /*1f980*/  LDL.LU.64 R6, [R1+0x1cd0] ;  /* 0x001cd00001067983 */ /* 0x000ea20000300a00 */
[----:B------:R-:W2:Y:S11]  /*1f990*/  LDL.LU.64 R4, [R1+0x1cc8] ;  /* 0x001cc80001047983 */ /* 0x000eb60000300a00 */
[----:B------:R-:W-:Y:S10]  /*1f9a0*/  @!UPT UIADD3 URZ, URZ, URZ, URZ ;  /* 0x0000003f3f3ff290 */ /* 0x000ff4000fffe03f */
[----:B------:R2:W-:Y:S01]  /*1f9b0*/  STL.64 [R1+0x5a0], R8 ;  /* 0x0005a00801007387 */ /* 0x0005e20000100a00 */
[----:B------:R-:W-:Y:S02]  /*1f9c0*/  IMAD.MOV.U32 R29, RZ, RZ, R10 ;  /* 0x000000ffff1d7224 */ /* 0x000fe400078e000a */
[----:B------:R-:W-:Y:S02]  /*1f9d0*/  IMAD.MOV.U32 R28, RZ, RZ, R11 ;  /* 0x000000ffff1c7224 */ /* 0x000fe400078e000b */
[----:B------:R-:W2:Y:S03]  /*1f9e0*/  LDL.LU.64 R10, [R1+0x1cc0] ;  /* 0x001cc000010a7983 */ /* 0x000ea60000300a00 */
[----:B------:R-:W-:Y:S02]  /*1f9f0*/  STL [R1+0x18cc], R28 ;  /* 0x0018cc1c01007387 */ /* 0x000fe40000100800 */
[----:B------:R-:W-:Y:S01]  /*1fa00*/  STL [R1+0x18c8], R29 ;  /* 0x0018c81d01007387 */ /* 0x000fe20000100800 */
[C---:B--2---:R-:W-:Y:S01]  /*1fa10*/  HMMA.1688.F32.TF32 R8, R16.reuse, R10, R4 ;  /* 0x0000000a1008723c */ /* 0x044fe20000081004 */
[----:B------:R-:W2:Y:S01]  /*1fa20*/  LDL.LU.64 R6, [R1+0x1cb8] ;  /* 0x001cb80001067983 */ /* 0x000ea20000300a00 */
[----:B------:R-:W2:Y:S11]  /*1fa30*/  LDL.LU.64 R4, [R1+0x1cb0] ;  /* 0x001cb00001047983 */ /* 0x000eb60000300a00 */
[----:B------:R-:W-:Y:S10]  /*1fa40*/  @!UPT UIADD3 URZ, URZ, URZ, URZ ;  /* 0x0000003f3f3ff290 */ /* 0x000ff4000fffe03f */
[----:B------:R-:W-:Y:S01]  /*1fa50*/  STL.64 [R1+0x590], R8 ;  /* 0x0005900801007387 */ /* 0x000fe20000100a00 */
[----:B------:R1:W-:Y:S03]  /*1fa60*/  STL.64 [R1+0x598], R10 ;  /* 0x0005980a01007387 */ /* 0x0003e60000100a00 */
[----:B-1----:R-:W2:Y:S02]  /*1fa70*/  LDL.LU.64 R10, [R1+0x1ca8] ;  /* 0x001ca800010a7983 */ /* 0x002ea40000300a00 */
[C---:B--2---:R-:W-:Y:S02]  /*1fa80*/  HMMA.1688.F32.TF32 R8, R16.reuse, R10, R4 ;  /* 0x0000000a1008723c */ /* 0x044fe40000081004 */
[----:B------:R-:W2:Y:S01]  /*1fa90*/  LDL.LU.64 R6, [R1+0x1ca0] ;  /* 0x001ca00001067983 */ /* 0x000ea20000300a00 */
[----:B------:R-:W2:Y:S11]  /*1faa0*/  LDL.LU.64 R4, [R1+0x1c98] ;  /* 0x001c980001047983 */ /* 0x000eb60000300a00 */
[----:B------:R-:W-:Y:S09]  /*1fab0*/  @!UPT UIADD3 URZ, URZ, URZ, URZ ;  /* 0x0000003f3f3ff290 */ /* 0x000ff2000fffe03f */
[----:B------:R2:W-:Y:S01]  /*1fac0*/  STL.64 [R1+0x90], R8 ;  /* 0x0000900801007387 */ /* 0x0005e20000100a00 */
[----:B------:R-:W-:Y:S02]  /*1fad0*/  IMAD.MOV.U32 R28, RZ, RZ, R10 ;  /* 0x000000ffff1c7224 */ /* 0x000fe400078e000a */
[----:B------:R-:W-:Y:S02]  /*1fae0*/  IMAD.MOV.U32 R29, RZ, RZ, R11 ;  /* 0x000000ffff1d7224 */ /* 0x000fe400078e000b */
[----:B------:R-:W2:Y:S03]  /*1faf0*/  LDL.LU.64 R10, [R1+0x1c90] ;  /* 0x001c9000010a7983 */ /* 0x000ea60000300a00 */
[----:B------:R-:W-:Y:S02]  /*1fb00*/  STL [R1+0x18d4], R29 ;  /* 0x0018d41d01007387 */ /* 0x000fe40000100800 */
[----:B------:R-:W-:Y:S01]  /*1fb10*/  STL [R1+0x18d0], R28 ;  /* 0x0018d01c01007387 */ /* 0x000fe20000100800 */
[C---:B--2---:R-:W-:Y:S01]  /*1fb20*/  HMMA.1688.F32.TF32 R8, R16.reuse, R10, R4 ;  /* 0x0000000a1008723c */ /* 0x044fe20000081004 */
[----:B------:R-:W2:Y:S11]  /*1fb30*/  LDL.LU.64 R6, [R1+0x1c88] ;  /* 0x001c880001067983 */ /* 0x000eb60000300a00 */
[----:B------:R-:W-:Y:S11]  /*1fb40*/  @!UPT UIADD3 URZ, URZ, URZ, URZ ;  /* 0x0000003f3f3ff290 */ /* 0x000ff6000fffe03f */
[----:B------:R-:W-:Y:S01]  /*1fb50*/  STL.64 [R1+0x580], R8 ;  /* 0x0005800801007387 */ /* 0x000fe20000100a00 */
[----:B------:R1:W-:Y:S03]  /*1fb60*/  STL.64 [R1+0x588], R10 ;  /* 0x0005880a01007387 */ /* 0x0003e60000100a00 */
[----:B-1----:R-:W2:Y:S01]  /*1fb70*/  LDL.LU.64 R10, [R1+0x1c80] ;  /* 0x001c8000010a7983 */ /* 0x002ea20000300a00 */
[----:B------:R-:W2:Y:S02]  /*1fb80*/  LDL.LU.64 R8, [R1+0x1c78] ;  /* 0x001c780001087983 */ /* 0x000ea40000300a00 */
[C---:B--2---:R-:W-:Y:S01]  /*1fb90*/  HMMA.1688.F32.TF32 R4, R16.reuse, R6, R8 ;  /* 0x000000061004723c */ /* 0x044fe20000081008 */
[----:B------:R-:W2:Y:S01]  /*1fba0*/  LDL.LU.64 R10, [R1+0x1c70] ;  /* 0x001c7000010a7983 */ /* 0x000ea20000300a00 */
[----:B------:R-:W2:Y:S11]  /*1fbb0*/  LDL.LU.64 R8, [R1+0x1c68] ;  /* 0x001c680001087983 */ /* 0x000eb60000300a00 */
[----:B------:R-:W-:Y:S10]  /*1fbc0*/  @!UPT UIADD3 URZ, URZ, URZ, URZ ;  /* 0x0000003f3f3ff290 */ /* 0x000ff4000fffe03f */
[----:B------:R1:W-:Y:S01]  /*1fbd0*/  STL.64 [R1+0x570], R4 ;  /* 0x0005700401007387 */ /* 0x0003e20000100a00 */
[----:B------:R-:W-:Y:S02]  /*1fbe0*/  IMAD.MOV.U32 R29, RZ, RZ, R6 ;  /* 0x000000ffff1d7224 */ /* 0x000fe400078e0006 */
[----:B------:R-:W-:Y:S02]  /*1fbf0*/  IMAD.MOV.U32 R28, RZ, RZ, R7 ;  /* 0x000000ffff1c7224 */ /* 0x000fe400078e0007 */
[----:B------:R-:W3:Y:S04]  /*1fc00*/  LDL.LU.64 R6, [R1+0x1c60] ;  /* 0x001c600001067983 */ /* 0x000ee80000300a00 */
[----:B-1----:R-:W3:Y:S01]  /*1fc10*/  LDL.LU.64 R4, [R1+0x1c58] ;  /* 0x001c580001047983 */ /* 0x002ee20000300a00 */
[----:B------:R1:W-:Y:S02]  /*1fc20*/  STL [R1+0x190c], R28 ;  /* 0x00190c1c01007387 */ /* 0x0003e40000100800 */
[----:B------:R1:W-:Y:S01]  /*1fc30*/  STL [R1+0x1908], R29 ;  /* 0x0019081d01007387 */ /* 0x0003e20000100800 */
[C---:B---3--:R-:W-:Y:S01]  /*1fc40*/  HMMA.1688.F32.TF32 R12, R16.reuse, R14, R4 ;  /* 0x0000000e100c723c */ /* 0x048fe20000081004 */
[----:B------:R-:W3:Y:S01]  /*1fc50*/  LDL.LU.64 R6, [R1+0x1c50] ;  /* 0x001c500001067983 */ /* 0x000ee20000300a00 */
[----:B------:R-:W3:Y:S06]  /*1fc60*/  LDL.LU.64 R4, [R1+0x1c48] ;  /* 0x001c480001047983 */ /* 0x000eec0000300a00 */
[C---:B--2---:R-:W-:Y:S01]  /*1fc70*/  HMMA.1688.F32.TF32 R8, R16.reuse, R22, R8 ;  /* 0x000000161008723c */ /* 0x044fe20000081008 */
[----:B------:R-:W-:Y:S01]  /*1fc80*/  LDS R22, [R2+0x49100] ;  /* 0x0491000002167984 */ /* 0x000fe20000000800 */
[----:B------:R-:W-:Y:S11]  /*1fc90*/  LDS R23, [R0+0x49100] ;  /* 0x0491000000177984 */ /* 0x000ff60000000800 */
[----:B------:R-:W-:Y:S02]  /*1fca0*/  @!UPT UIADD3 URZ, URZ, URZ, URZ ;  /* 0x0000003f3f3ff290 */ /* 0x000fe4000fffe03f */
[----:B------:R-:W-:Y:S01]  /*1fcb0*/  STL.64 [R1+0x560], R12 ;  /* 0x0005600c01007387 */ /* 0x000fe20000100a00 */
[----:B------:R-:W-:Y:S07]  /*1fcc0*/  STL.64 [R1+0x568], R14 ;  /* 0x0005680e01007387 */ /* 0x000fee0000100a00 */
[----:B------:R-:W-:Y:S02]  /*1fcd0*/  STL.64 [R1+0x4f0], R8 ;  /* 0x0004f00801007387 */ /* 0x000fe40000100a00 */
[----:B------:R-:W-:Y:S01]  /*1fce0*/  LDS R14, [R2+0x49080] ;  /* 0x04908000020e7984 */ /* 0x000fe20000000800 */
[----:B------:R-:W2:Y:S04]  /*1fcf0*/  LDS R15, [R0+0x49080] ;  /* 0x04908000000f7984 */ /* 0x000ea80000000800 */
[----:B------:R-:W-:Y:S04]  /*1fd00*/  STL.64 [R1+0x4f8], R10 ;  /* 0x0004f80a01007387 */ /* 0x000fe80000100a00 */
[----:B------:R-:W-:Y:S04]  /*1fd10*/  LDS R12, [R2+0x48080] ;  /* 0x04808000020c7984 */ /* 0x000fe80000000800 */
[----:B------:R-:W1:Y:S01]  /*1fd20*/  LDS R13, [R0+0x48080] ;  /* 0x04808000000d7984 */ /* 0x000e620000000800 */
[----:B------:R-:W1:Y:S01]  /*1fd30*/  LDSM.16.M88.4 R8, [R3+0x80] ;  /* 0x000080000308783b */ /* 0x000e620000000200 */
[----:B---3--:R-:W-:Y:S02]  /*1fd40*/  HMMA.1688.F32.TF32 R4, R16, R26, R4 ;  /* 0x0000001a1004723c */ /* 0x008fe40000081004 */
[----:B------:R-:W-:Y:S04]  /*1fd50*/  LDS R16, [R2+0x48000] ;  /* 0x0480000002107984 */ /* 0x000fe80000000800 */
[----:B------:R-:W-:Y:S04]  /*1fd60*/  LDS R18, [R2+0x49000] ;  /* 0x0490000002127984 */ /* 0x000fe80000000800 */
[----:B------:R-:W-:Y:S04]  /*1fd70*/  LDS R17, [R0+0x48000] ;  /* 0x0480000000117984 */ /* 0x000fe80000000800 */
[----:B------:R-:W-:Y:S09]  /*1fd80*/  LDS R19, [R0+0x49000] ;  /* 0x0490000000137984 */ /* 0x000ff20000000800 */
[----:B------:R-:W-:Y:S01]  /*1fd90*/  STL.64 [R1+0x480], R4 ;  /* 0x0004800401007387 */ /* 0x000fe20000100a00 */
[----:B-1----:R-:W-:-:S02]  /*1fda0*/  IMAD.MOV.U32 R28, RZ, RZ, R6 ;  /* 0x000000ffff1c7224 */ /* 0x002fc400078e0006 */
[----:B------:R-:W-:Y:S02]  /*1fdb0*/  IMAD.MOV.U32 R29, RZ, RZ, R7 ;  /* 0x000000ffff1d7224 */ /* 0x000fe400078e0007 */
[----:B------:R-:W1:Y:S04]  /*1fdc0*/  LDSM.16.M88.4 R4, [R3+0x4080] ;  /* 0x004080000304783b */ /* 0x000e680000000200 */
[----:B------:R-:W-:Y:S01]  /*1fdd0*/  STL [R1+0x19dc], R29 ;  /* 0x0019dc1d01007387 */ /* 0x000fe20000100800 */
[----:B------:R-:W-:Y:S02]  /*1fde0*/  STL [R1+0x19d8], R28 ;  /* 0x0019d81c01007387 */ /* 0x000fe40000100800 */
[----:B--2---:R-:W-:Y:S02]  /*1fdf0*/  STL.64 [R1+0x1b98], R14 ;  /* 0x001b980e01007387 */ /* 0x004fe40000100a00 */
[----:B------:R-:W-:Y:S01]  /*1fe00*/  STL.64 [R1+0x1b90], R12 ;  /* 0x001b900c01007387 */ /* 0x000fe20000100a00 */
[----:B------:R-:W-:Y:S01]  /*1fe10*/  STL.64 [R1+0x20], R8 ;  /* 0x0000200801007387 */ /* 0x000fe20000100a00 */
[----:B------:R-:W-:Y:S02]  /*1fe20*/  STL.64 [R1+0x28], R10 ;  /* 0x0000280a01007387 */ /* 0x000fe40000100a00 */
[----:B------:R-:W2:Y:S01]  /*1fe30*/  LDSM.16.M88.4 R8, [R3+0xc080] ;  /* 0x00c080000308783b */ /* 0x000ea20000000200 */
[----:B------:R-:W-:Y:S04]  /*1fe40*/  LDSM.16.M88.4 R12, [R3+0x14080] ;  /* 0x01408000030c783b */ /* 0x000fe80000000200 */
[----:B-1----:R-:W-:Y:S01]  /*1fe50*/  STL.64 [R1+0x10], R4 ;  /* 0x0000100401007387 */ /* 0x002fe20000100a00 */
[----:B------:R-:W-:-:S02]  /*1fe60*/  IMAD.MOV.U32 R27, RZ, RZ, R4 ;  /* 0x000000ffff1b7224 */ /* 0x000fc400078e0004 */
[----:B------:R-:W-:Y:S02]  /*1fe70*/  STL.64 [R1+0x18], R6 ;  /* 0x0000180601007387 */ /* 0x000fe40000100a00 */
[----:B------:R-:W-:Y:S02]  /*1fe80*/  IMAD.MOV.U32 R26, RZ, RZ, R5 ;  /* 0x000000ffff1a7224 */ /* 0x000fe400078e0005 */
[----:B------:R-:W1:Y:S04]  /*1fe90*/  LDSM.16.M88.4 R4, [R3+0x8080] ;  /* 0x008080000304783b */ /* 0x000e680000000200 */
[----:B--2---:R-:W-:Y:S04]  /*1fea0*/  STL.64 [R1+0x1c00], R10 ;  /* 0x001c000a01007387 */ /* 0x004fe80000100a00 */
[----:B-1----:R-:W-:Y:S01]  /*1feb0*/  STL.64 [R1], R4 ;  /* 0x0000000401007387 */ /* 0x002fe20000100a00 */
[----:B------:R-:W-:Y:S02]  /*1fec0*/  STL.64 [R1+0x8], R6 ;  /* 0x0000080601007387 */ /* 0x000fe40000100a00 */
[----:B------:R-:W1:Y:S04]  /*1fed0*/  LDSM.16.M88.4 R4, [R3+0x10080] ;  /* 0x010080000304783b */ /* 0x000e680000000200 */
[----:B------:R-:W-:Y:S02]  /*1fee0*/  STL.64 [R1+0x1bf8], R8 ;  /* 0x001bf80801007387 */ /* 0x000fe40000100a00 */
[----:B------:R-:W2:Y:S04]  /*1fef0*/  LDSM.16.M88.4 R8, [R3+0x18080] ;  /* 0x018080000308783b */ /* 0x000ea80000000200 */
[----:B-1----:R-:W-:Y:S01]  /*1ff00*/  STL [R1+0x19e0], R7 ;  /* 0x0019e00701007387 */ /* 0x002fe20000100800 */
[----:B------:R-:W-:Y:S02]  /*1ff10*/  STL [R1+0x1c30], R6 ;  /* 0x001c300601007387 */ /* 0x000fe40000100800 */
[----:B------:R1:W-:Y:S02]  /*1ff20*/  STL.64 [R1+0x1c28], R4 ;  /* 0x001c280401007387 */ /* 0x0003e40000100a00 */
[----:B------:R-:W-:Y:S01]  /*1ff30*/  STL.64 [R1+0x80], R12 ;  /* 0x0000800c01007387 */ /* 0x000fe20000100a00 */
[----:B------:R-:W-:Y:S01]  /*1ff40*/  STL.64 [R1+0x88], R14 ;  /* 0x0000880e01007387 */ /* 0x000fe20000100a00 */
[----:B-1----:R-:W-:-:S02]  /*1ff50*/  IMAD.MOV.U32 R5, RZ, RZ, R12 ;  /* 0x000000ffff057224 */ /* 0x002fc400078e000c */
[----:B------:R-:W-:Y:S02]  /*1ff60*/  IMAD.MOV.U32 R4, RZ, RZ, R13 ;  /* 0x000000ffff047224 */ /* 0x000fe400078e000d */
[----:B------:R-:W1:Y:S04]  /*1ff70*/  LDSM.16.M88.4 R12, [R3+0x1c080] ;  /* 0x01c08000030c783b */ /* 0x000e680000000200 */
[----:B--2---:R-:W-:Y:S01]  /*1ff80*/  STL.64 [R1+0x70], R8 ;  /* 0x0000700801007387 */ /* 0x004fe20000100a00 */
[----:B------:R-:W-:Y:S02]  /*1ff90*/  STL.64 [R1+0x78], R10 ;  /* 0x0000780a01007387 */ /* 0x000fe40000100a00 */
[----:B------:R-:W-:Y:S02]  /*1ffa0*/  IMAD.MOV.U32 R7, RZ, RZ, R8 ;  /* 0x000000ffff077224 */ /* 0x000fe400078e0008 */
[----:B------:R-:W-:Y:S01]  /*1ffb0*/  IMAD.MOV.U32 R6, RZ, RZ, R9 ;  /* 0x000000ffff067224 */ /* 0x000fe200078e0009 */
[----:B-1----:R-:W-:Y:S01]  /*1ffc0*/  STL.64 [R1+0x60], R12 ;  /* 0x0000600c01007387 */ /* 0x002fe20000100a00 */
[----:B------:R-:W-:Y:S02]  /*1ffd0*/  STL.64 [R1+0x68], R14 ;  /* 0x0000680e01007387 */ /* 0x000fe40000100a00 */
[----:B------:R1:W-:Y:S02]  /*1ffe0*/  STL.64 [R1+0x1bb0], R12 ;  /* 0x001bb00c01007387 */ /* 0x0003e40000100a00 */
[----:B------:R-:W-:Y:S01]  /*1fff0*/  STL.64 [R1+0x1b30], R22 ;  /* 0x001b301601007387 */ /* 0x000fe20000100a00 */
[----:B------:R2:W-:Y:S01]  /*20000*/  STL.64 [R1+0x1b28], R20 ;  /* 0x001b281401007387 */ /* 0x0005e20000100a00 */
[----:B-1----:R-:W-:-:S02]  /*20010*/  IMAD.MOV.U32 R12, RZ, RZ, R7 ;  /* 0x000000ffff0c7224 */ /* 0x002fc400078e0007 */
[----:B------:R-:W-:Y:S02]  /*20020*/  IMAD.MOV.U32 R13, RZ, RZ, R6 ;  /* 0x000000ffff0d7224 */ /* 0x000fe400078e0006 */
[----:B--2---:R-:W-:Y:S02]  /*20030*/  IMAD.MOV.U32 R20, RZ, RZ, R27 ;  /* 0x000000ffff147224 */ /* 0x004fe400078e001b */
[----:B------:R-:W-:Y:S01]  /*20040*/  IMAD.MOV.U32 R21, RZ, RZ, R26 ;  /* 0x000000ffff157224 */ /* 0x000fe200078e001a */
[----:B------:R-:W-:Y:S04]  /*20050*/  LDS R27, [R0+0x49180] ;  /* 0x04918000001b7984 */ /* 0x000fe80000000800 */
[----:B------:R-:W1:Y:S04]  /*20060*/  LDS R26, [R2+0x49180] ;  /* 0x04918000021a7984 */ /* 0x000e680000000800 */
[----:B------:R-:W-:Y:S01]  /*20070*/  STL.64 [R1+0x1c38], R20 ;  /* 0x001c381401007387 */ /* 0x000fe20000100a00 */
[----:B------:R2:W-:Y:S02]  /*20080*/  STL.64 [R1+0x1bc8], R12 ;  /* 0x001bc80c01007387 */ /* 0x0005e40000100a00 */
[----:B--2---:R-:W-:-:S02]  /*20090*/  IMAD.MOV.U32 R12, RZ, RZ, R5 ;  /* 0x000000ffff0c7224 */ /* 0x004fc400078e0005 */
[----:B------:R-:W-:-:S05]  /*200a0*/  IMAD.MOV.U32 R13, RZ, RZ, R4 ;  /* 0x000000ffff0d7224 */ /* 0x000fca00078e0004 */
[----:B------:R2:W-:Y:S04]  /*200b0*/  STL.64 [R1+0x1be0], R12 ;  /* 0x001be00c01007387 */ /* 0x0005e80000100a00 */
[----:B--2---:R-:W2:Y:S01]  /*200c0*/  LDL.LU R12, [R1+0x2b0] ;  /* 0x0002b000010c7983 */ /* 0x004ea20000300800 */
[----:B------:R-:W2:Y:S02]  /*200d0*/  LDL.LU R13, [R1+0x2b4] ;  /* 0x0002b400010d7983 */ /* 0x000ea40000300800 */
[----:B------:R-:W3:Y:S02]  /*200e0*/  LDL.LU R14, [R1+0x2b8] ;  /* 0x0002b800010e7983 */ /* 0x000ee40000300800 */
[----:B------:R-:W3:Y:S02]  /*200f0*/  LDL.LU R15, [R1+0x2bc] ;  /* 0x0002bc00010f7983 */ /* 0x000ee40000300800 */
[----:B---3--:R-:W-:Y:S01]  /*20100*/  STL.64 [R1+0x1bf0], R14 ;  /* 0x001bf00e01007387 */ /* 0x008fe20000100a00 */
[----:B--2---:R2:W-:Y:S03]  /*20110*/  STL.64 [R1+0x1be8], R12 ;  /* 0x001be80c01007387 */ /* 0x0045e60000100a00 */
[----:B--2---:R-:W2:Y:S01]  /*20120*/  LDL.LU R12, [R1+0x2c0] ;  /* 0x0002c000010c7983 */ /* 0x004ea20000300800 */
[----:B------:R-:W2:Y:S02]  /*20130*/  LDL.LU R13, [R1+0x2c4] ;  /* 0x0002c400010d7983 */ /* 0x000ea40000300800 */
[----:B----4-:R-:W-:-:S02]  /*20140*/  IMAD.MOV.U32 R14, RZ, RZ, R24 ;  /* 0x000000ffff0e7224 */ /* 0x010fc400078e0018 */
[----:B------:R-:W-:Y:S01]  /*20150*/  IMAD.MOV.U32 R15, RZ, RZ, R25 ;  /* 0x000000ffff0f7224 */ /* 0x000fe200078e0019 */
[----:B------:R-:W3:Y:S01]  /*20160*/  LDL.LU R24, [R1+0x1c44] ;  /* 0x001c440001187983 */ /* 0x000ee20000300800 */
[----:B------:R-:W4:Y:S03]  /*20170*/  LDL.LU R25, [R1+0x1c40] ;  /* 0x001c400001197983 */ /* 0x000f260000300800 */
[----:B------:R-:W-:Y:S04]  /*20180*/  STL.64 [R1+0x1c10], R14 ;  /* 0x001c100e01007387 */ /* 0x000fe80000100a00 */
[----:B--2---:R2:W-:Y:S04]  /*20190*/  STL.64 [R1+0x1c08], R12 ;  /* 0x001c080c01007387 */ /* 0x0045e80000100a00 */
[----:B--2---:R-:W2:Y:S01]  /*201a0*/  LDL.LU R12, [R1+0x2e0] ;  /* 0x0002e000010c7983 */ /* 0x004ea20000300800 */
[----:B------:R-:W2:Y:S02]  /*201b0*/  LDL.LU R13, [R1+0x2e4] ;  /* 0x0002e400010d7983 */ /* 0x000ea40000300800 */
[----:B------:R-:W2:Y:S02]  /*201c0*/  LDL.LU R14, [R1+0x2e8] ;  /* 0x0002e800010e7983 */ /* 0x000ea40000300800 */
[----:B------:R-:W2:Y:S01]  /*201d0*/  LDL.LU R15, [R1+0x2ec] ;  /* 0x0002ec00010f7983 */ /* 0x000ea20000300800 */
[----:B------:R-:W3:Y:S01]  /*201e0*/  LDL.LU R20, [R1+0x330] ;  /* 0x0003300001147983 */ /* 0x000ee20000300800 */
[----:B------:R-:W3:Y:S02]  /*201f0*/  LDL.LU R21, [R1+0x334] ;  /* 0x0003340001157983 */ /* 0x000ee40000300800 */
[----:B------:R-:W3:Y:S02]  /*20200*/  LDL.LU R22, [R1+0x338] ;  /* 0x0003380001167983 */ /* 0x000ee40000300800 */
[----:B------:R-:W3:Y:S01]  /*20210*/  LDL.LU R23, [R1+0x33c] ;  /* 0x00033c0001177983 */ /* 0x000ee20000300800 */
[----:B------:R-:W3:Y:S04]  /*20220*/  LDL.64 R4, [R1+0x20] ;  /* 0x0000200001047983 */ /* 0x000ee80000100a00 */
[----:B--2---:R4:W-:Y:S02]  /*20230*/  STL.64 [R1+0x1c20], R14 ;  /* 0x001c200e01007387 */ /* 0x0049e40000100a00 */
[----:B----4-:R-:W-:-:S02]  /*20240*/  IMAD.MOV.U32 R14, RZ, RZ, R25 ;  /* 0x000000ffff0e7224 */ /* 0x010fc400078e0019 */
[----:B---3--:R-:W-:Y:S01]  /*20250*/  IMAD.MOV.U32 R15, RZ, RZ, R24 ;  /* 0x000000ffff0f7224 */ /* 0x008fe200078e0018 */
[----:B------:R-:W-:Y:S04]  /*20260*/  LDS R25, [R0+0x48180] ;  /* 0x0481800000197984 */ /* 0x000fe80000000800 */
[----:B------:R-:W2:Y:S04]  /*20270*/  LDS R24, [R2+0x48180] ;  /* 0x0481800002187984 */ /* 0x000ea80000000800 */
[----:B------:R3:W-:Y:S04]  /*20280*/  STL.64 [R1+0x1c18], R12 ;  /* 0x001c180c01007387 */ /* 0x0007e80000100a00 */
[----:B---3--:R-:W3:Y:S01]  /*20290*/  LDL.LU R12, [R1+0x300] ;  /* 0x00030000010c7983 */ /* 0x008ee20000300800 */
[----:B------:R-:W3:Y:S02]  /*202a0*/  LDL.LU R13, [R1+0x304] ;  /* 0x00030400010d7983 */ /* 0x000ee40000300800 */
[----:B------:R-:W4:Y:S02]  /*202b0*/  LDL.64 R8, [R1] ;  /* 0x0000000001087983 */ /* 0x000f240000100a00 */
[----:B-1----:R-:W-:Y:S01]  /*202c0*/  STL.64 [R1+0x1ab0], R26 ;  /* 0x001ab01a01007387 */ /* 0x002fe20000100a00 */
[----:B--2---:R1:W-:Y:S04]  /*202d0*/  STL.64 [R1+0x1aa8], R24 ;  /* 0x001aa81801007387 */ /* 0x0043e80000100a00 */
[----:B-1----:R-:W2:Y:S01]  /*202e0*/  LDL.LU R24, [R1+0x240] ;  /* 0x0002400001187983 */ /* 0x002ea20000300800 */
[----:B------:R-:W2:Y:S02]  /*202f0*/  LDL.LU R25, [R1+0x244] ;  /* 0x0002440001197983 */ /* 0x000ea40000300800 */
[----:B------:R-:W2:Y:S02]  /*20300*/  LDL.LU R26, [R1+0x248] ;  /* 0x00024800011a7983 */ /* 0x000ea40000300800 */
[----:B------:R-:W2:Y:S02]  /*20310*/  LDL.LU R27, [R1+0x24c] ;  /* 0x00024c00011b7983 */ /* 0x000ea40000300800 */
[----:B--2---:R-:W-:Y:S01]  /*20320*/  STL.64 [R1+0x1ba8], R26 ;  /* 0x001ba81a01007387 */ /* 0x004fe20000100a00 */
[----:B------:R1:W-:Y:S03]  /*20330*/  STL.64 [R1+0x1ba0], R24 ;  /* 0x001ba01801007387 */ /* 0x0003e60000100a00 */
[----:B-1----:R-:W2:Y:S01]  /*20340*/  LDL.LU R24, [R1+0x260] ;  /* 0x0002600001187983 */ /* 0x002ea20000300800 */
[----:B------:R-:W2:Y:S02]  /*20350*/  LDL.LU R25, [R1+0x264] ;  /* 0x0002640001197983 */ /* 0x000ea40000300800 */
[----:B------:R-:W2:Y:S02]  /*20360*/  LDL.LU R26, [R1+0x268] ;  /* 0x00026800011a7983 */ /* 0x000ea40000300800 */
[----:B------:R-:W2:Y:S01]  /*20370*/  LDL.LU R27, [R1+0x26c] ;  /* 0x00026c00011b7983 */ /* 0x000ea20000300800 */
[----:B------:R-:W-:Y:S01]  /*20380*/  HMMA.1688.F32.TF32 R20, R16, R4, R20 ;  /* 0x000000041014723c */ /* 0x000fe20000081014 */
[----:B--2---:R-:W-:Y:S01]  /*20390*/  STL.64 [R1+0x1bc0], R26 ;  /* 0x001bc01a01007387 */ /* 0x004fe20000100a00 */
[----:B------:R1:W-:Y:S03]  /*203a0*/  STL.64 [R1+0x1bb8], R24 ;  /* 0x001bb81801007387 */ /* 0x0003e60000100a00 */
        /* <DEDUP_REMOVED lines=9> */
[----:B------:R-:W2:Y:S02]  /*20440*/  LDL.LU R27, [R1+0x2ac] ;  /* 0x0002ac00011b7983 */ /* 0x000ea40000300800 */
[----:B------:R1:W-:Y:S01]  /*20450*/  STL.64 [R1+0x4e0], R20 ;  /* 0x0004e01401007387 */ /* 0x0003e20000100a00 */
[----:B------:R3:W-:Y:S03]  /*20460*/  STL.64 [R1+0x4e8], R22 ;  /* 0x0004e81601007387 */ /* 0x0007e60000100a00 */
[----:B-1----:R-:W2:Y:S01]  /*20470*/  LDL.LU.64 R20, [R1+0x1c38] ;  /* 0x001c380001147983 */ /* 0x002ea20000300a00 */
[----:B---3--:R-:W-:-:S02]  /*20480*/  IMAD.MOV.U32 R22, RZ, RZ, R4 ;  /* 0x000000ffff167224 */ /* 0x008fc400078e0004 */
[----:B------:R-:W-:Y:S02]  /*20490*/  IMAD.MOV.U32 R7, RZ, RZ, R5 ;  /* 0x000000ffff077224 */ /* 0x000fe400078e0005 */
[----:B------:R-:W3:Y:S01]  /*204a0*/  LDL.LU R6, [R1+0x1c30] ;  /* 0x001c300001067983 */ /* 0x000ee20000300800 */
[----:B------:R-:W3:Y:S01]  /*204b0*/  LDL.LU.64 R4, [R1+0x1c28] ;  /* 0x001c280001047983 */ /* 0x000ee20000300a00 */
[C---:B--2---:R-:W-:Y:S11]  /*204c0*/  HMMA.1688.F32.TF32 R12, R16.reuse, R20, R12 ;  /* 0x00000014100c723c */ /* 0x044ff6000008100c */
[----:B------:R-:W-:Y:S11]  /*204d0*/  @!UPT UIADD3 URZ, URZ, URZ, URZ ;  /* 0x0000003f3f3ff290 */ /* 0x000ff6000fffe03f */
[----:B------:R-:W-:Y:S01]  /*204e0*/  @!UPT UIADD3 URZ, URZ, URZ, URZ ;  /* 0x0000003f3f3ff290 */ /* 0x000fe2000fffe03f */
[----:B------:R-:W-:Y:S01]  /*204f0*/  STL.64 [R1+0x4c0], R12 ;  /* 0x0004c00c01007387 */ /* 0x000fe20000100a00 */
[----:B------:R1:W-:Y:S03]  /*20500*/  STL.64 [R1+0x4c8], R14 ;  /* 0x0004c80e01007387 */ /* 0x0003e60000100a00 */
[----:B-1----:R-:W2:Y:S01]  /*20510*/  LDL.LU.64 R14, [R1+0x1c20] ;  /* 0x001c2000010e7983 */ /* 0x002ea20000300a00 */
[----:B------:R-:W2:Y:S02]  /*20520*/  LDL.LU.64 R12, [R1+0x1c18] ;  /* 0x001c1800010c7983 */ /* 0x000ea40000300a00 */
[----:B----4-:R-:W-:Y:S02]  /*20530*/  IMAD.MOV.U32 R28, RZ, RZ, R8 ;  /* 0x000000ffff1c7224 */ /* 0x010fe400078e0008 */
[----:B------:R-:W-:Y:S01]  /*20540*/  IMAD.MOV.U32 R3, RZ, RZ, R9 ;  /* 0x000000ffff037224 */ /* 0x000fe200078e0009 */
[C---:B--2---:R-:W-:Y:S11]  /*20550*/  HMMA.1688.F32.TF32 R12, R16.reuse, R8, R12 ;  /* 0x00000008100c723c */ /* 0x044ff6000008100c */
[----:B------:R-:W-:Y:S11]  /*20560*/  @!UPT UIADD3 URZ, URZ, URZ, URZ ;  /* 0x0000003f3f3ff290 */ /* 0x000ff6000fffe03f */
[----:B------:R-:W-:Y:S01]  /*20570*/  @!UPT UIADD3 URZ, URZ, URZ, URZ ;  /* 0x0000003f3f3ff290 */ /* 0x000fe2000fffe03f */
[----:B------:R-:W-:Y:S01]  /*20580*/  STL.64 [R1+0x4a0], R12 ;  /* 0x0004a00c01007387 */ /* 0x000fe20000100a00 */
[----:B------:R1:W-:Y:S03]  /*20590*/  STL.64 [R1+0x4a8], R14 ;  /* 0x0004a80e01007387 */ /* 0x0003e60000100a00 */
[----:B-1----:R-:W2:Y:S01]  /*205a0*/  LDL.LU.64 R14, [R1+0x1c10] ;  /* 0x001c1000010e7983 */ /* 0x002ea20000300a00 */
[----:B------:R-:W2:Y:S02]  /*205b0*/  LDL.LU.64 R12, [R1+0x1c08] ;  /* 0x001c0800010c7983 */ /* 0x000ea40000300a00 */
[----:B------:R-:W4:Y:S02]  /*205c0*/  LDL.LU.64 R10, [R1+0x1c00] ;  /* 0x001c0000010a7983 */ /* 0x000f240000300a00 */
[----:B------:R-:W2:Y:S02]  /*205d0*/  LDL.LU.64 R8, [R1+0x1bf8] ;  /* 0x001bf80001087983 */ /* 0x000ea40000300a00 */
[C---:B--2---:R-:W-:Y:S11]  /*205e0*/  HMMA.1688.F32.TF32 R12, R16.reuse, R8, R12 ;  /* 0x00000008100c723c */ /* 0x044ff6000008100c */
[----:B------:R-:W-:Y:S11]  /*205f0*/  @!UPT UIADD3 URZ, URZ, URZ, URZ ;  /* 0x0000003f3f3ff290 */ /* 0x000ff6000fffe03f */
[----:B------:R-:W-:Y:S01]  /*20600*/  @!UPT UIADD3 URZ, URZ, URZ, URZ ;  /* 0x0000003f3f3ff290 */ /* 0x000fe2000fffe03f */
[----:B------:R-:W-:Y:S01]  /*20610*/  STL.64 [R1+0x470], R12 ;  /* 0x0004700c01007387 */ /* 0x000fe20000100a00 */
[----:B------:R1:W-:Y:S03]  /*20620*/  STL.64 [R1+0x478], R14 ;  /* 0x0004780e01007387 */ /* 0x0003e60000100a00 */
[----:B-1----:R-:W3:Y:S01]  /*20630*/  LDL.LU.64 R14, [R1+0x1bf0] ;  /* 0x001bf000010e7983 */ /* 0x002ee20000300a00 */
[----:B------:R-:W3:Y:S02]  /*20640*/  LDL.LU.64 R12, [R1+0x1be8] ;  /* 0x001be800010c7983 */ /* 0x000ee40000300a00 */
[----:B----4-:R-:W-:Y:S02]  /*20650*/  STL.64 [R1+0x1b88], R10 ;  /* 0x001b880a01007387 */ /* 0x010fe40000100a00 */
[----:B------:R-:W-:Y:S01]  /*20660*/  STL.64 [R1+0x1b80], R8 ;  /* 0x001b800801007387 */ /* 0x000fe20000100a00 */
[C---:B---3--:R-:W-:Y:S11]  /*20670*/  HMMA.1688.F32.TF32 R12, R16.reuse, R4, R12 ;  /* 0x00000004100c723c */ /* 0x048ff6000008100c */
[----:B------:R-:W-:Y:S11]  /*20680*/  @!UPT UIADD3 URZ, URZ, URZ, URZ ;  /* 0x0000003f3f3ff290 */ /* 0x000ff6000fffe03f */
[----:B------:R-:W-:Y:S01]  /*20690*/  @!UPT UIADD3 URZ, URZ, URZ, URZ ;  /* 0x0000003f3f3ff290 */ /* 0x000fe2000fffe03f */
[----:B------:R1:W-:Y:S01]  /*206a0*/  STL.64 [R1+0x460], R12 ;  /* 0x0004600c01007387 */ /* 0x0003e20000100a00 */
[----:B------:R-:W-:Y:S03]  /*206b0*/  STL.64 [R1+0x468], R14 ;  /* 0x0004680e01007387 */ /* 0x000fe60000100a00 */
[----:B-1----:R-:W2:Y:S01]  /*206c0*/  LDL.LU.64 R12, [R1+0x1be0] ;  /* 0x001be000010c7983 */ /* 0x002ea20000300a00 */
[----:B------:R-:W-:Y:S02]  /*206d0*/  STL [R1+0x1b78], R6 ;  /* 0x001b780601007387 */ /* 0x000fe40000100800 */
[----:B------:R1:W-:Y:S02]  /*206e0*/  STL.64 [R1+0x1b70], R4 ;  /* 0x001b700401007387 */ /* 0x0003e40000100a00 */
[----:B------:R-:W-:Y:S01]  /*206f0*/  IMAD.MOV.U32 R9, RZ, RZ, R7 ;  /* 0x000000ffff097224 */ /* 0x000fe200078e0007 */
[----:B-1----:R-:W3:Y:S01]  /*20700*/  LDL.LU R4, [R1+0x250] ;  /* 0x0002500001047983 */ /* 0x002ee20000300800 */
[----:B------:R-:W3:Y:S02]  /*20710*/  LDL.LU R5, [R1+0x254] ;  /* 0x0002540001057983 */ /* 0x000ee40000300800 */
[----:B------:R-:W3:Y:S02]  /*20720*/  LDL.LU R6, [R1+0x258] ;  /* 0x0002580001067983 */ /* 0x000ee40000300800 */
[----:B------:R-:W3:Y:S01]  /*20730*/  LDL.LU R7, [R1+0x25c] ;  /* 0x00025c0001077983 */ /* 0x000ee20000300800 */
[C---:B--2---:R-:W-:Y:S01]  /*20740*/  HMMA.1688.F32.TF32 R12, R16.reuse, R12, R24 ;  /* 0x0000000c100c723c */ /* 0x044fe20000081018 */
[----:B------:R-:W2:Y:S01]  /*20750*/  LDL.LU.64 R26, [R1+0x1bd8] ;  /* 0x001bd800011a7983 */ /* 0x000ea20000300a00 */
[----:B------:R-:W2:Y:S11]  /*20760*/  LDL.LU.64 R24, [R1+0x1bd0] ;  /* 0x001bd00001187983 */ /* 0x000eb60000300a00 */
[----:B------:R-:W-:Y:S10]  /*20770*/  @!UPT UIADD3 URZ, URZ, URZ, URZ ;  /* 0x0000003f3f3ff290 */ /* 0x000ff4000fffe03f */
[----:B------:R1:W-:Y:S01]  /*20780*/  STL.64 [R1+0x450], R12 ;  /* 0x0004500c01007387 */ /* 0x0003e20000100a00 */
[----:B------:R2:W-:Y:S03]  /*20790*/  STL.64 [R1+0x458], R14 ;  /* 0x0004580e01007387 */ /* 0x0005e60000100a00 */
[----:B-1----:R-:W2:Y:S02]  /*207a0*/  LDL.LU.64 R12, [R1+0x1bc8] ;  /* 0x001bc800010c7983 */ /* 0x002ea40000300a00 */
[C---:B--2---:R-:W-:Y:S02]  /*207b0*/  HMMA.1688.F32.TF32 R12, R16.reuse, R12, R24 ;  /* 0x0000000c100c723c */ /* 0x044fe40000081018 */
[----:B------:R-:W2:Y:S01]  /*207c0*/  LDL.LU.64 R26, [R1+0x1bc0] ;  /* 0x001bc000011a7983 */ /* 0x000ea20000300a00 */
[----:B------:R-:W2:Y:S11]  /*207d0*/  LDL.LU.64 R24, [R1+0x1bb8] ;  /* 0x001bb80001187983 */ /* 0x000eb60000300a00 */
[----:B------:R-:W-:Y:S09]  /*207e0*/  @!UPT UIADD3 URZ, URZ, URZ, URZ ;  /* 0x0000003f3f3ff290 */ /* 0x000ff2000fffe03f */
[----:B------:R1:W-:Y:S01]  /*207f0*/  STL.64 [R1+0x440], R12 ;  /* 0x0004400c01007387 */ /* 0x0003e20000100a00 */
[----:B------:R4:W-:Y:S03]  /*20800*/  STL.64 [R1+0x448], R14 ;  /* 0x0004480e01007387 */ /* 0x0009e60000100a00 */
[----:B-1----:R-:W2:Y:S02]  /*20810*/  LDL.LU.64 R12, [R1+0x1bb0] ;  /* 0x001bb000010c7983 */ /* 0x002ea40000300a00 */
[----:B--2---:R-:W-:Y:S02]  /*20820*/  HMMA.1688.F32.TF32 R16, R16, R12, R24 ;  /* 0x0000000c1010723c */ /* 0x004fe40000081018 */
[----:B------:R-:W2:Y:S01]  /*20830*/  LDL.LU.64 R26, [R1+0x1ba8] ;  /* 0x001ba800011a7983 */ /* 0x000ea20000300a00 */
[----:B------:R-:W2:Y:S02]  /*20840*/  LDL.LU.64 R24, [R1+0x1ba0] ;  /* 0x001ba00001187983 */ /* 0x000ea40000300a00 */
[----:B------:R-:W-:-:S02]  /*20850*/  IMAD.MOV.U32 R11, RZ, RZ, R12 ;  /* 0x000000ffff0b7224 */ /* 0x000fc400078e000c */
[----:B------:R-:W-:Y:S11]  /*20860*/  IMAD.MOV.U32 R10, RZ, RZ, R13 ;  /* 0x000000ffff0a7224 */ /* 0x000ff600078e000d */
[----:B------:R-:W-:Y:S05]  /*20870*/  @!UPT UIADD3 URZ, URZ, URZ, URZ ;  /* 0x0000003f3f3ff290 */ /* 0x000fea000fffe03f */
[----:B------:R1:W-:Y:S01]  /*20880*/  STL.64 [R1+0x3d0], R16 ;  /* 0x0003d01001007387 */ /* 0x0003e20000100a00 */
[----:B------:R-:W-:Y:S02]  /*20890*/  STL.64 [R1+0x3d8], R18 ;  /* 0x0003d81201007387 */ /* 0x000fe40000100a00 */
[----:B----4-:R-:W3:Y:S02]  /*208a0*/  LDL.LU.64 R14, [R1+0x1b98] ;  /* 0x001b9800010e7983 */ /* 0x010ee40000300a00 */
[----:B------:R-:W3:Y:S02]  /*208b0*/  LDL.LU.64 R12, [R1+0x1b90] ;  /* 0x001b9000010c7983 */ /* 0x000ee40000300a00 */
[----:B------:R-:W-:Y:S02]  /*208c0*/  IMAD.MOV.U32 R8, RZ, RZ, R22 ;  /* 0x000000ffff087224 */ /* 0x000fe400078e0016 */
[----:B-1----:R-:W-:Y:S02]  /*208d0*/  IMAD.MOV.U32 R16, RZ, RZ, R11 ;  /* 0x000000ffff107224 */ /* 0x002fe400078e000b */
[----:B------:R-:W-:-:S05]  /*208e0*/  IMAD.MOV.U32 R17, RZ, RZ, R10 ;  /* 0x000000ffff117224 */ /* 0x000fca00078e000a */
[----:B------:R-:W-:Y:S01]  /*208f0*/  STL.64 [R1+0x1b38], R16 ;  /* 0x001b381001007387 */ /* 0x000fe20000100a00 */
[C---:B---3--:R-:W-:Y:S08]  /*20900*/  HMMA.1688.F32.TF32 R8, R12.reuse, R8, R4 ;  /* 0x000000080c08723c */ /* 0x048ff00000081004 */
[----:B--2---:R-:W-:Y:S01]  /*20910*/  HMMA.1688.F32.TF32 R4, R12, R20, R24 ;  /* 0x000000140c04723c */ /* 0x004fe20000081018 */
[----:B------:R-:W2:Y:S11]  /*20920*/  LDL.LU R24, [R1+0x140] ;  /* 0x0001400001187983 */ /* 0x000eb60000300800 */
[----:B------:R-:W-:Y:S03]  /*20930*/  @!UPT UIADD3 URZ, URZ, URZ, URZ ;  /* 0x0000003f3f3ff290 */ /* 0x000fe6000fffe03f */
[----:B------:R-:W-:Y:S01]  /*20940*/  STL.64 [R1+0x3b0], R8 ;  /* 0x0003b00801007387 */ /* 0x000fe20000100a00 */
[----:B------:R-:W-:Y:S07]  /*20950*/  STL.64 [R1+0x3b8], R10 ;  /* 0x0003b80a01007387 */ /* 0x000fee0000100a00 */
[----:B------:R1:W-:Y:S02]  /*20960*/  STL.64 [R1+0x390], R4 ;  /* 0x0003900401007387 */ /* 0x0003e40000100a00 */
[----:B------:R3:W-:Y:S01]  /*20970*/  STL.64 [R1+0x398], R6 ;  /* 0x0003980601007387 */ /* 0x0007e20000100a00 */
[----:B------:R-:W2:Y:S01]  /*20980*/  LDL.LU R25, [R1+0x144] ;  /* 0x0001440001197983 */ /* 0x000ea20000300800 */
[----:B------:R-:W4:Y:S02]  /*20990*/  LDL.LU R26, [R1+0x148] ;  /* 0x00014800011a7983 */ /* 0x000f240000300800 */
[----:B------:R-:W4:Y:S02]  /*209a0*/  LDL.LU R27, [R1+0x14c] ;  /* 0x00014c00011b7983 */ /* 0x000f240000300800 */
[----:B------:R-:W2:Y:S01]  /*209b0*/  LDL.LU R20, [R1+0x1a0] ;  /* 0x0001a00001147983 */ /* 0x000ea20000300800 */
[----:B------:R-:W2:Y:S01]  /*209c0*/  LDL.LU R21, [R1+0x1a4] ;  /* 0x0001a40001157983 */ /* 0x000ea20000300800 */
[----:B------:R-:W2:Y:S02]  /*209d0*/  LDL.LU R22, [R1+0x1a8] ;  /* 0x0001a80001167983 */ /* 0x000ea40000300800 */
[----:B------:R-:W2:Y:S01]  /*209e0*/  LDL.LU R23, [R1+0x1ac] ;  /* 0x0001ac0001177983 */ /* 0x000ea20000300800 */
[----:B-1----:R-:W4:Y:S01]  /*209f0*/  LDL.LU R4, [R1+0x200] ;  /* 0x0002000001047983 */ /* 0x002f220000300800 */
[----:B------:R-:W4:Y:S02]  /*20a00*/  LDL.LU R5, [R1+0x204] ;  /* 0x0002040001057983 */ /* 0x000f240000300800 */
[----:B---3--:R-:W3:Y:S02]  /*20a10*/  LDL.LU R6, [R1+0x208] ;  /* 0x0002080001067983 */ /* 0x008ee40000300800 */
[----:B------:R-:W3:Y:S01]  /*20a20*/  LDL.LU R7, [R1+0x20c] ;  /* 0x00020c0001077983 */ /* 0x000ee20000300800 */
[----:B------:R-:W3:Y:S01]  /*20a30*/  LDL.LU R8, [R1+0x210] ;  /* 0x0002100001087983 */ /* 0x000ee20000300800 */
[----:B------:R-:W3:Y:S02]  /*20a40*/  LDL.LU R9, [R1+0x214] ;  /* 0x0002140001097983 */ /* 0x000ee40000300800 */
[----:B------:R-:W3:Y:S02]  /*20a50*/  LDL.LU R10, [R1+0x218] ;  /* 0x00021800010a7983 */ /* 0x000ee40000300800 */
[----:B------:R-:W3:Y:S01]  /*20a60*/  LDL.LU R11, [R1+0x21c] ;  /* 0x00021c00010b7983 */ /* 0x000ee20000300800 */
        /* <DEDUP_REMOVED lines=8> */
[----:B-1----:R-:W2:Y:S04]  /*20af0*/  LDL.64 R20, [R1+0x80] ;  /* 0x0000800001147983 */ /* 0x002ea80000100a00 */
[----:B--2---:R1:W-:Y:S04]  /*20b00*/  STL.64 [R1+0x1b68], R20 ;  /* 0x001b681401007387 */ /* 0x0043e80000100a00 */
[----:B-1----:R-:W2:Y:S01]  /*20b10*/  LDL.LU R20, [R1+0x1f0] ;  /* 0x0001f00001147983 */ /* 0x002ea20000300800 */
[----:B------:R-:W2:Y:S02]  /*20b20*/  LDL.LU R21, [R1+0x1f4] ;  /* 0x0001f40001157983 */ /* 0x000ea40000300800 */
[----:B------:R-:W2:Y:S02]  /*20b30*/  LDL.LU R22, [R1+0x1f8] ;  /* 0x0001f80001167983 */ /* 0x000ea40000300800 */
[----:B------:R-:W2:Y:S01]  /*20b40*/  LDL.LU R23, [R1+0x1fc] ;  /* 0x0001fc0001177983 */ /* 0x000ea20000300800 */
[----:B------:R-:W2:Y:S04]  /*20b50*/  LDL.64 R16, [R1+0x70] ;  /* 0x0000700001107983 */ /* 0x000ea80000100a00 */
[----:B--2---:R1:W-:Y:S04]  /*20b60*/  STL.64 [R1+0x1b60], R16 ;  /* 0x001b601001007387 */ /* 0x0043e80000100a00 */
[----:B-1----:R-:W2:Y:S01]  /*20b70*/  LDL.LU R16, [R1+0x1e0] ;  /* 0x0001e00001107983 */ /* 0x002ea20000300800 */
[----:B------:R-:W2:Y:S02]  /*20b80*/  LDL.LU R17, [R1+0x1e4] ;  /* 0x0001e40001117983 */ /* 0x000ea40000300800 */
[----:B------:R-:W2:Y:S02]  /*20b90*/  LDL.LU R18, [R1+0x1e8] ;  /* 0x0001e80001127983 */ /* 0x000ea40000300800 */
[----:B------:R-:W2:Y:S01]  /*20ba0*/  LDL.LU R19, [R1+0x1ec] ;  /* 0x0001ec0001137983 */ /* 0x000ea20000300800 */
[----:B----4-:R-:W-:Y:S01]  /*20bb0*/  STL.64 [R1+0x1ae0], R26 ;  /* 0x001ae01a01007387 */ /* 0x010fe20000100a00 */
[----:B------:R1:W-:Y:S03]  /*20bc0*/  STL.64 [R1+0x1ad8], R24 ;  /* 0x001ad81801007387 */ /* 0x0003e60000100a00 */
[----:B-1----:R-:W4:Y:S01]  /*20bd0*/  LDL.LU R24, [R1+0x150] ;  /* 0x0001500001187983 */ /* 0x002f220000300800 */
[----:B------:R-:W4:Y:S02]  /*20be0*/  LDL.LU R25, [R1+0x154] ;  /* 0x0001540001197983 */ /* 0x000f240000300800 */
[----:B------:R-:W2:Y:S02]  /*20bf0*/  LDL.LU R26, [R1+0x158] ;  /* 0x00015800011a7983 */ /* 0x000ea40000300800 */
[----:B------:R-:W2:Y:S02]  /*20c00*/  LDL.LU R27, [R1+0x15c] ;  /* 0x00015c00011b7983 */ /* 0x000ea40000300800 */
[----:B--2---:R-:W-:Y:S01]  /*20c10*/  STL.64 [R1+0x1af0], R26 ;  /* 0x001af01a01007387 */ /* 0x004fe20000100a00 */
[----:B----4-:R1:W-:Y:S02]  /*20c20*/  STL.64 [R1+0x1ae8], R24 ;  /* 0x001ae81801007387 */ /* 0x0103e40000100a00 */
[----:B-1----:R-:W-:-:S02]  /*20c30*/  IMAD.MOV.U32 R24, RZ, RZ, R28 ;  /* 0x000000ffff187224 */ /* 0x002fc400078e001c */
[----:B------:R-:W-:-:S07]  /*20c40*/  IMAD.MOV.U32 R25, RZ, RZ, R3 ;  /* 0x000000ffff197224 */ /* 0x000fce00078e0003 */
[C---:B---3--:R-:W-:Y:S11]  /*20c50*/  HMMA.1688.F32.TF32 R8, R12.reuse, R24, R8 ;  /* 0x000000180c08723c */ /* 0x048ff60000081008 */
[----:B------:R-:W-:Y:S11]  /*20c60*/  @!UPT UIADD3 URZ, URZ, URZ, URZ ;  /* 0x0000003f3f3ff290 */ /* 0x000ff6000fffe03f */
[----:B------:R-:W-:Y:S01]  /*20c70*/  @!UPT UIADD3 URZ, URZ, URZ, URZ ;  /* 0x0000003f3f3ff290 */ /* 0x000fe2000fffe03f */
[----:B------:R-:W-:Y:S01]  /*20c80*/  STL.64 [R1+0x380], R8 ;  /* 0x0003800801007387 */ /* 0x000fe20000100a00 */
[----:B------:R1:W-:Y:S03]  /*20c90*/  STL.64 [R1+0x388], R10 ;  /* 0x0003880a01007387 */ /* 0x0003e60000100a00 */
[----:B-1----:R-:W2:Y:S01]  /*20ca0*/  LDL.LU.64 R10, [R1+0x1b88] ;  /* 0x001b8800010a7983 */ /* 0x002ea20000300a00 */
[----:B------:R-:W3:Y:S02]  /*20cb0*/  LDL.LU.64 R8, [R1+0x1b80] ;  /* 0x001b800001087983 */ /* 0x000ee40000300a00 */
[----:B------:R1:W-:Y:S02]  /*20cc0*/  STL.64 [R1+0x1b08], R24 ;  /* 0x001b081801007387 */ /* 0x0003e40000100a00 */
[----:B-1----:R-:W4:Y:S01]  /*20cd0*/  LDL.64 R24, [R1+0x10] ;  /* 0x0000100001187983 */ /* 0x002f220000100a00 */
[C---:B---3--:R-:W-:Y:S03]  /*20ce0*/  HMMA.1688.F32.TF32 R4, R12.reuse, R8, R4 ;  /* 0x000000080c04723c */ /* 0x048fe60000081004 */
[----:B----4-:R1:W-:Y:S04]  /*20cf0*/  STL.64 [R1+0x1b10], R24 ;  /* 0x001b101801007387 */ /* 0x0103e80000100a00 */
[----:B-1----:R-:W3:Y:S11]  /*20d00*/  LDL.64 R24, [R1+0x20] ;  /* 0x0000200001187983 */ /* 0x002ef60000100a00 */
[----:B------:R-:W-:Y:S05]  /*20d10*/  @!UPT UIADD3 URZ, URZ, URZ, URZ ;  /* 0x0000003f3f3ff290 */ /* 0x000fea000fffe03f */
[----:B------:R-:W-:Y:S02]  /*20d20*/  STL.64 [R1+0x370], R4 ;  /* 0x0003700401007387 */ /* 0x000fe40000100a00 */
[----:B------:R1:W-:Y:S02]  /*20d30*/  STL.64 [R1+0x378], R6 ;  /* 0x0003780601007387 */ /* 0x0003e40000100a00 */
[----:B-1----:R-:W4:Y:S01]  /*20d40*/  LDL.LU R6, [R1+0x1b78] ;  /* 0x001b780001067983 */ /* 0x002f220000300800 */
[----:B------:R-:W3:Y:S02]  /*20d50*/  LDL.LU.64 R4, [R1+0x1b70] ;  /* 0x001b700001047983 */ /* 0x000ee40000300a00 */
[----:B--2---:R-:W-:Y:S02]  /*20d60*/  STL.64 [R1+0x1b00], R10 ;  /* 0x001b000a01007387 */ /* 0x004fe40000100a00 */
[----:B------:R1:W-:Y:S02]  /*20d70*/  STL.64 [R1+0x1af8], R8 ;  /* 0x001af80801007387 */ /* 0x0003e40000100a00 */
[----:B-1----:R-:W2:Y:S01]  /*20d80*/  LDL.LU R8, [R1+0x170] ;  /* 0x0001700001087983 */ /* 0x002ea20000300800 */
[----:B------:R-:W2:Y:S02]  /*20d90*/  LDL.LU R9, [R1+0x174] ;  /* 0x0001740001097983 */ /* 0x000ea40000300800 */
[----:B------:R-:W2:Y:S02]  /*20da0*/  LDL.LU R10, [R1+0x178] ;  /* 0x00017800010a7983 */ /* 0x000ea40000300800 */
[----:B------:R-:W2:Y:S01]  /*20db0*/  LDL.LU R11, [R1+0x17c] ;  /* 0x00017c00010b7983 */ /* 0x000ea20000300800 */
[C---:B---3--:R-:W-:Y:S01]  /*20dc0*/  HMMA.1688.F32.TF32 R20, R12.reuse, R4, R20 ;  /* 0x000000040c14723c */ /* 0x048fe20000081014 */
[----:B--2---:R-:W-:Y:S01]  /*20dd0*/  STL.64 [R1+0x1b20], R10 ;  /* 0x001b200a01007387 */ /* 0x004fe20000100a00 */
[----:B------:R1:W-:Y:S03]  /*20de0*/  STL.64 [R1+0x1b18], R8 ;  /* 0x001b180801007387 */ /* 0x0003e60000100a00 */
[----:B-1----:R-:W2:Y:S01]  /*20df0*/  LDL.LU R8, [R1+0x190] ;  /* 0x0001900001087983 */ /* 0x002ea20000300800 */
[----:B------:R-:W2:Y:S02]  /*20e00*/  LDL.LU R9, [R1+0x194] ;  /* 0x0001940001097983 */ /* 0x000ea40000300800 */
[----:B------:R-:W2:Y:S02]  /*20e10*/  LDL.LU R10, [R1+0x198] ;  /* 0x00019800010a7983 */ /* 0x000ea40000300800 */
[----:B------:R-:W2:Y:S11]  /*20e20*/  LDL.LU R11, [R1+0x19c] ;  /* 0x00019c00010b7983 */ /* 0x000eb60000300800 */
[----:B------:R-:W-:Y:S02]  /*20e30*/  @!UPT UIADD3 URZ, URZ, URZ, URZ ;  /* 0x0000003f3f3ff290 */ /* 0x000fe4000fffe03f */
[----:B------:R1:W-:Y:S01]  /*20e40*/  STL.64 [R1+0x360], R20 ;  /* 0x0003601401007387 */ /* 0x0003e20000100a00 */
[----:B------:R-:W-:Y:S03]  /*20e50*/  STL.64 [R1+0x368], R22 ;  /* 0x0003681601007387 */ /* 0x000fe60000100a00 */
[----:B-1----:R-:W3:Y:S02]  /*20e60*/  LDL.LU.64 R20, [R1+0x1b68] ;  /* 0x001b680001147983 */ /* 0x002ee40000300a00 */
[C---:B---3--:R-:W-:Y:S01]  /*20e70*/  HMMA.1688.F32.TF32 R16, R12.reuse, R20, R16 ;  /* 0x000000140c10723c */ /* 0x048fe20000081010 */
[----:B------:R-:W-:Y:S02]  /*20e80*/  IMAD.MOV.U32 R27, RZ, RZ, R20 ;  /* 0x000000ffff1b7224 */ /* 0x000fe400078e0014 */
[----:B------:R-:W-:Y:S11]  /*20e90*/  IMAD.MOV.U32 R26, RZ, RZ, R21 ;  /* 0x000000ffff1a7224 */ /* 0x000ff600078e0015 */
[----:B------:R-:W-:Y:S09]  /*20ea0*/  @!UPT UIADD3 URZ, URZ, URZ, URZ ;  /* 0x0000003f3f3ff290 */ /* 0x000ff2000fffe03f */
[----:B------:R1:W-:Y:S01]  /*20eb0*/  STL.64 [R1+0x350], R16 ;  /* 0x0003501001007387 */ /* 0x0003e20000100a00 */
[----:B------:R-:W-:Y:S03]  /*20ec0*/  STL.64 [R1+0x358], R18 ;  /* 0x0003581201007387 */ /* 0x000fe60000100a00 */
[----:B-1----:R-:W3:Y:S01]  /*20ed0*/  LDL.LU.64 R16, [R1+0x1b60] ;  /* 0x001b600001107983 */ /* 0x002ee20000300a00 */
[----:B------:R-:W3:Y:S02]  /*20ee0*/  LDL.LU.64 R22, [R1+0x1b58] ;  /* 0x001b580001167983 */ /* 0x000ee40000300a00 */
[----:B------:R-:W3:Y:S02]  /*20ef0*/  LDL.LU.64 R20, [R1+0x1b50] ;  /* 0x001b500001147983 */ /* 0x000ee40000300a00 */
[----:B---3--:R-:W-:Y:S01]  /*20f00*/  HMMA.1688.F32.TF32 R20, R12, R16, R20 ;  /* 0x000000100c14723c */ /* 0x008fe20000081014 */
[----:B------:R-:W-:-:S02]  /*20f10*/  IMAD.MOV.U32 R7, RZ, RZ, R16 ;  /* 0x000000ffff077224 */ /* 0x000fc400078e0010 */
[----:B------:R-:W-:Y:S11]  /*20f20*/  IMAD.MOV.U32 R3, RZ, RZ, R17 ;  /* 0x000000ffff037224 */ /* 0x000ff600078e0011 */
[----:B------:R-:W-:Y:S09]  /*20f30*/  @!UPT UIADD3 URZ, URZ, URZ, URZ ;  /* 0x0000003f3f3ff290 */ /* 0x000ff2000fffe03f */
[----:B------:R-:W-:Y:S01]  /*20f40*/  STL.64 [R1+0x340], R20 ;  /* 0x0003401401007387 */ /* 0x000fe20000100a00 */
[----:B------:R1:W-:Y:S03]  /*20f50*/  STL.64 [R1+0x348], R22 ;  /* 0x0003481601007387 */ /* 0x0003e60000100a00 */
[----:B-1----:R-:W3:Y:S01]  /*20f60*/  LDL.LU.64 R22, [R1+0x1b48] ;  /* 0x001b480001167983 */ /* 0x002ee20000300a00 */
[----:B------:R-:W3:Y:S02]  /*20f70*/  LDL.LU.64 R20, [R1+0x1b40] ;  /* 0x001b400001147983 */ /* 0x000ee40000300a00 */
[----:B------:R-:W3:Y:S02]  /*20f80*/  LDL.LU.64 R16, [R1+0x1b38] ;  /* 0x001b380001107983 */ /* 0x000ee40000300a00 */
[----:B---3--:R-:W-:Y:S01]  /*20f90*/  HMMA.1688.F32.TF32 R12, R12, R16, R20 ;  /* 0x000000100c0c723c */ /* 0x008fe20000081014 */
[----:B------:R-:W2:Y:S01]  /*20fa0*/  LDL.LU.64 R22, [R1+0x1b30] ;  /* 0x001b300001167983 */ /* 0x000ea20000300a00 */
[----:B------:R-:W2:Y:S02]  /*20fb0*/  LDL.LU.64 R20, [R1+0x1b28] ;  /* 0x001b280001147983 */ /* 0x000ea40000300a00 */
[----:B------:R1:W-:Y:S02]  /*20fc0*/  STL.64 [R1+0x1ab8], R16 ;  /* 0x001ab81001007387 */ /* 0x0003e40000100a00 */
[----:B-1----:R-:W3:Y:S11]  /*20fd0*/  LDL.LU R16, [R1+0x180] ;  /* 0x0001800001107983 */ /* 0x002ef60000300800 */
[----:B------:R-:W-:Y:S06]  /*20fe0*/  @!UPT UIADD3 URZ, URZ, URZ, URZ ;  /* 0x0000003f3f3ff290 */ /* 0x000fec000fffe03f */
[----:B------:R1:W-:Y:S01]  /*20ff0*/  STL.64 [R1+0x330], R12 ;  /* 0x0003300c01007387 */ /* 0x0003e20000100a00 */
[----:B------:R4:W-:Y:S02]  /*21000*/  STL.64 [R1+0x338], R14 ;  /* 0x0003380e01007387 */ /* 0x0009e40000100a00 */
[----:B------:R-:W3:Y:S02]  /*21010*/  LDL.LU R17, [R1+0x184] ;  /* 0x0001840001117983 */ /* 0x000ee40000300800 */
[----:B------:R-:W3:Y:S01]  /*21020*/  LDL.LU R18, [R1+0x188] ;  /* 0x0001880001127983 */ /* 0x000ee20000300800 */
[----:B------:R-:W3:Y:S04]  /*21030*/  LDL.LU R19, [R1+0x18c] ;  /* 0x00018c0001137983 */ /* 0x000ee80000300800 */
[----:B-1----:R-:W3:Y:S01]  /*21040*/  LDL.LU R12, [R1+0x30] ;  /* 0x00003000010c7983 */ /* 0x002ee20000300800 */
[----:B------:R-:W3:Y:S02]  /*21050*/  LDL.LU R13, [R1+0x34] ;  /* 0x00003400010d7983 */ /* 0x000ee40000300800 */
[----:B----4-:R-:W4:Y:S02]  /*21060*/  LDL.LU R14, [R1+0x38] ;  /* 0x00003800010e7983 */ /* 0x010f240000300800 */
[----:B------:R-:W4:Y:S01]  /*21070*/  LDL.LU R15, [R1+0x3c] ;  /* 0x00003c00010f7983 */ /* 0x000f220000300800 */
[C---:B--2---:R-:W-:Y:S01]  /*21080*/  HMMA.1688.F32.TF32 R8, R20.reuse, R24, R8 ;  /* 0x000000181408723c */ /* 0x044fe20000081008 */
[----:B----4-:R1:W-:Y:S01]  /*21090*/  STL.64 [R1+0x1a30], R14 ;  /* 0x001a300e01007387 */ /* 0x0103e20000100a00 */
[----:B---3--:R-:W-:Y:S11]  /*210a0*/  STL.64 [R1+0x1a28], R12 ;  /* 0x001a280c01007387 */ /* 0x008ff60000100a00 */
[----:B------:R-:W-:Y:S10]  /*210b0*/  @!UPT UIADD3 URZ, URZ, URZ, URZ ;  /* 0x0000003f3f3ff290 */ /* 0x000ff4000fffe03f */
[----:B------:R-:W-:Y:S02]  /*210c0*/  STL.64 [R1+0x320], R8 ;  /* 0x0003200801007387 */ /* 0x000fe40000100a00 */
[----:B------:R2:W-:Y:S02]  /*210d0*/  STL.64 [R1+0x328], R10 ;  /* 0x0003280a01007387 */ /* 0x0005e40000100a00 */
[----:B-1----:R-:W-:Y:S02]  /*210e0*/  IMAD.MOV.U32 R15, RZ, RZ, R24 ;  /* 0x000000ffff0f7224 */ /* 0x002fe400078e0018 */
[----:B------:R-:W-:Y:S01]  /*210f0*/  IMAD.MOV.U32 R14, RZ, RZ, R25 ;  /* 0x000000ffff0e7224 */ /* 0x000fe200078e0019 */
[----:B--2---:R-:W2:Y:S01]  /*21100*/  LDL.LU.64 R10, [R1+0x1b20] ;  /* 0x001b2000010a7983 */ /* 0x004ea20000300a00 */
[----:B------:R-:W2:Y:S02]  /*21110*/  LDL.LU.64 R8, [R1+0x1b18] ;  /* 0x001b180001087983 */ /* 0x000ea40000300a00 */
[----:B------:R-:W3:Y:S02]  /*21120*/  LDL.LU.64 R24, [R1+0x1b10] ;  /* 0x001b100001187983 */ /* 0x000ee40000300a00 */
[----:B---3--:R-:W-:Y:S11]  /*21130*/  HMMA.1688.F32.TF32 R16, R20, R24, R16 ;  /* 0x000000181410723c */ /* 0x008ff60000081010 */
[----:B------:R-:W-:Y:S11]  /*21140*/  @!UPT UIADD3 URZ, URZ, URZ, URZ ;  /* 0x0000003f3f3ff290 */ /* 0x000ff6000fffe03f */
[----:B------:R-:W-:Y:S01]  /*21150*/  @!UPT UIADD3 URZ, URZ, URZ, URZ ;  /* 0x0000003f3f3ff290 */ /* 0x000fe2000fffe03f */
[----:B------:R1:W-:Y:S01]  /*21160*/  STL.64 [R1+0x310], R16 ;  /* 0x0003101001007387 */ /* 0x0003e20000100a00 */
[----:B------:R-:W-:Y:S02]  /*21170*/  STL.64 [R1+0x318], R18 ;  /* 0x0003181201007387 */ /* 0x000fe40000100a00 */
[----:B-1----:R-:W-:Y:S02]  /*21180*/  IMAD.MOV.U32 R17, RZ, RZ, R24 ;  /* 0x000000ffff117224 */ /* 0x002fe400078e0018 */
[----:B------:R-:W-:Y:S02]  /*21190*/  IMAD.MOV.U32 R16, RZ, RZ, R25 ;  /* 0x000000ffff107224 */ /* 0x000fe400078e0019 */
[----:B------:R-:W2:Y:S01]  /*211a0*/  LDL.LU.64 R24, [R1+0x1b08] ;  /* 0x001b080001187983 */ /* 0x000ea20000300a00 */
[----:B------:R-:W-:Y:S02]  /*211b0*/  IMAD.MOV.U32 R12, RZ, RZ, R27 ;  /* 0x000000ffff0c7224 */ /* 0x000fe400078e001b */
[----:B------:R-:W-:-:S02]  /*211c0*/  IMAD.MOV.U32 R13, RZ, RZ, R26 ;  /* 0x000000ffff0d7224 */ /* 0x000fc400078e001a */
[C---:B--2---:R-:W-:Y:S01]  /*211d0*/  HMMA.1688.F32.TF32 R24, R20.reuse, R24, R8 ;  /* 0x000000181418723c */ /* 0x044fe20000081008 */
[----:B------:R-:W2:Y:S01]  /*211e0*/  LDL.LU.64 R10, [R1+0x1b00] ;  /* 0x001b0000010a7983 */ /* 0x000ea20000300a00 */
[----:B------:R-:W3:Y:S11]  /*211f0*/  LDL.LU.64 R8, [R1+0x1af8] ;  /* 0x001af80001087983 */ /* 0x000ef60000300a00 */
[----:B------:R-:W-:Y:S10]  /*21200*/  @!UPT UIADD3 URZ, URZ, URZ, URZ ;  /* 0x0000003f3f3ff290 */ /* 0x000ff4000fffe03f */
[----:B------:R-:W-:Y:S01]  /*21210*/  STL.64 [R1+0x300], R24 ;  /* 0x0003001801007387 */ /* 0x000fe20000100a00 */
[----:B------:R1:W-:Y:S03]  /*21220*/  STL.64 [R1+0x308], R26 ;  /* 0x0003081a01007387 */ /* 0x0003e60000100a00 */
[----:B-1----:R-:W3:Y:S01]  /*21230*/  LDL.LU.64 R26, [R1+0x1af0] ;  /* 0x001af000011a7983 */ /* 0x002ee20000300a00 */
[----:B------:R-:W3:Y:S02]  /*21240*/  LDL.LU.64 R24, [R1+0x1ae8] ;  /* 0x001ae80001187983 */ /* 0x000ee40000300a00 */
[----:B---3--:R-:W-:Y:S11]  /*21250*/  HMMA.1688.F32.TF32 R24, R20, R8, R24 ;  /* 0x000000081418723c */ /* 0x008ff60000081018 */
[----:B------:R-:W-:Y:S11]  /*21260*/  @!UPT UIADD3 URZ, URZ, URZ, URZ ;  /* 0x0000003f3f3ff290 */ /* 0x000ff6000fffe03f */
[----:B------:R-:W-:Y:S01]  /*21270*/  @!UPT UIADD3 URZ, URZ, URZ, URZ ;  /* 0x0000003f3f3ff290 */ /* 0x000fe2000fffe03f */
[----:B------:R-:W-:Y:S01]  /*21280*/  STL.64 [R1+0x2f0], R24 ;  /* 0x0002f01801007387 */ /* 0x000fe20000100a00 */
[----:B------:R1:W-:Y:S03]  /*21290*/  STL.64 [R1+0x2f8], R26 ;  /* 0x0002f81a01007387 */ /* 0x0003e60000100a00 */
[----:B-1----:R-:W3:Y:S01]  /*212a0*/  LDL.LU.64 R26, [R1+0x1ae0] ;  /* 0x001ae000011a7983 */ /* 0x002ee20000300a00 */
[----:B------:R-:W3:Y:S02]  /*212b0*/  LDL.LU.64 R24, [R1+0x1ad8] ;  /* 0x001ad80001187983 */ /* 0x000ee40000300a00 */
[----:B--2---:R-:W-:Y:S02]  /*212c0*/  STL.64 [R1+0x1a60], R10 ;  /* 0x001a600a01007387 */ /* 0x004fe40000100a00 */
[----:B------:R1:W-:Y:S02]  /*212d0*/  STL.64 [R1+0x1a58], R8 ;  /* 0x001a580801007387 */ /* 0x0003e40000100a00 */
[----:B-1----:R-:W2:Y:S04]  /*212e0*/  LDL.64 R8, [R1] ;  /* 0x0000000001087983 */ /* 0x002ea80000100a00 */
[----:B--2---:R1:W-:Y:S02]  /*212f0*/  STL.64 [R1+0x1a78], R8 ;  /* 0x001a780801007387 */ /* 0x0043e40000100a00 */
[----:B-1----:R-:W-:-:S02]  /*21300*/  IMAD.MOV.U32 R8, RZ, RZ, R17 ;  /* 0x000000ffff087224 */ /* 0x002fc400078e0011 */
[----:B------:R-:W-:Y:S02]  /*21310*/  IMAD.MOV.U32 R9, RZ, RZ, R16 ;  /* 0x000000ffff097224 */ /* 0x000fe400078e0010 */
[C---:B---3--:R-:W-:Y:S03]  /*21320*/  HMMA.1688.F32.TF32 R16, R20.reuse, R4, R24 ;  /* 0x000000041410723c */ /* 0x048fe60000081018 */
[----:B------:R1:W-:Y:S02]  /*21330*/  STL.64 [R1+0x1a90], R8 ;  /* 0x001a900801007387 */ /* 0x0003e40000100a00 */
[----:B-1----:R-:W-:Y:S02]  /*21340*/  IMAD.MOV.U32 R8, RZ, RZ, R15 ;  /* 0x000000ffff087224 */ /* 0x002fe400078e000f */
[----:B------:R-:W-:Y:S11]  /*21350*/  IMAD.MOV.U32 R9, RZ, RZ, R14 ;  /* 0x000000ffff097224 */ /* 0x000ff600078e000e */
[----:B------:R-:W-:Y:S05]  /*21360*/  @!UPT UIADD3 URZ, URZ, URZ, URZ ;  /* 0x0000003f3f3ff290 */ /* 0x000fea000fffe03f */
[----:B------:R1:W-:Y:S01]  /*21370*/  STL.64 [R1+0x2e0], R16 ;  /* 0x0002e01001007387 */ /* 0x0003e20000100a00 */
[----:B------:R-:W-:Y:S02]  /*21380*/  STL.64 [R1+0x2e8], R18 ;  /* 0x0002e81201007387 */ /* 0x000fe40000100a00 */
[----:B------:R-:W-:Y:S02]  /*21390*/  STL.64 [R1+0x1ac0], R8 ;  /* 0x001ac00801007387 */ /* 0x000fe40000100a00 */
[----:B------:R-:W2:Y:S01]  /*213a0*/  LDL.LU R24, [R1+0x110] ;  /* 0x0001100001187983 */ /* 0x000ea20000300800 */
[----:B------:R-:W2:Y:S01]  /*213b0*/  LDL.LU R25, [R1+0x114] ;  /* 0x0001140001197983 */ /* 0x000ea20000300800 */
[----:B------:R-:W3:Y:S02]  /*213c0*/  LDL.LU R26, [R1+0x118] ;  /* 0x00011800011a7983 */ /* 0x000ee40000300800 */
[----:B------:R-:W3:Y:S02]  /*213d0*/  LDL.LU R27, [R1+0x11c] ;  /* 0x00011c00011b7983 */ /* 0x000ee40000300800 */
[----:B-1----:R-:W-:Y:S01]  /*213e0*/  IMAD.MOV.U32 R16, RZ, RZ, R7 ;  /* 0x000000ffff107224 */ /* 0x002fe200078e0007 */
[----:B---3--:R-:W-:Y:S01]  /*213f0*/  STL.64 [R1+0x1ad0], R26 ;  /* 0x001ad01a01007387 */ /* 0x008fe20000100a00 */
[----:B--2---:R1:W-:Y:S03]  /*21400*/  STL.64 [R1+0x1ac8], R24 ;  /* 0x001ac81801007387 */ /* 0x0043e60000100a00 */
[----:B-1----:R-:W2:Y:S01]  /*21410*/  LDL.LU R24, [R1+0x130] ;  /* 0x0001300001187983 */ /* 0x002ea20000300800 */
[----:B------:R-:W2:Y:S02]  /*21420*/  LDL.LU R25, [R1+0x134] ;  /* 0x0001340001197983 */ /* 0x000ea40000300800 */
[----:B------:R-:W2:Y:S02]  /*21430*/  LDL.LU R26, [R1+0x138] ;  /* 0x00013800011a7983 */ /* 0x000ea40000300800 */
[----:B------:R-:W2:Y:S01]  /*21440*/  LDL.LU R27, [R1+0x13c] ;  /* 0x00013c00011b7983 */ /* 0x000ea20000300800 */
[----:B------:R-:W3:Y:S01]  /*21450*/  LDL.LU R8, [R1+0x120] ;  /* 0x0001200001087983 */ /* 0x000ee20000300800 */
[----:B------:R-:W3:Y:S02]  /*21460*/  LDL.LU R9, [R1+0x124] ;  /* 0x0001240001097983 */ /* 0x000ee40000300800 */
[----:B------:R-:W3:Y:S02]  /*21470*/  LDL.LU R10, [R1+0x128] ;  /* 0x00012800010a7983 */ /* 0x000ee40000300800 */
[----:B------:R-:W3:Y:S01]  /*21480*/  LDL.LU R11, [R1+0x12c] ;  /* 0x00012c00010b7983 */ /* 0x000ee20000300800 */
[----:B------:R-:W-:Y:S01]  /*21490*/  STL [R1+0x1a50], R6 ;  /* 0x001a500601007387 */ /* 0x000fe20000100800 */
[----:B------:R1:W-:Y:S03]  /*214a0*/  STL.64 [R1+0x1a48], R4 ;  /* 0x001a480401007387 */ /* 0x0003e60000100a00 */
[----:B-1----:R-:W4:Y:S01]  /*214b0*/  LDL.LU R4, [R1+0xd0] ;  /* 0x0000d00001047983 */ /* 0x002f220000300800 */
[----:B------:R-:W4:Y:S02]  /*214c0*/  LDL.LU R5, [R1+0xd4] ;  /* 0x0000d40001057983 */ /* 0x000f240000300800 */
[----:B------:R-:W2:Y:S02]  /*214d0*/  LDL.LU R6, [R1+0xd8] ;  /* 0x0000d80001067983 */ /* 0x000ea40000300800 */
[----:B------:R-:W2:Y:S02]  /*214e0*/  LDL.LU R7, [R1+0xdc] ;  /* 0x0000dc0001077983 */ /* 0x000ea40000300800 */
[----:B--2---:R-:W-:Y:S01]  /*214f0*/  STL.64 [R1+0x1a70], R6 ;  /* 0x001a700601007387 */ /* 0x004fe20000100a00 */
[----:B----4-:R1:W-:Y:S03]  /*21500*/  STL.64 [R1+0x1a68], R4 ;  /* 0x001a680401007387 */ /* 0x0103e60000100a00 */
[----:B-1----:R-:W2:Y:S01]  /*21510*/  LDL.LU R4, [R1+0xe0] ;  /* 0x0000e00001047983 */ /* 0x002ea20000300800 */
[----:B------:R-:W2:Y:S02]  /*21520*/  LDL.LU R5, [R1+0xe4] ;  /* 0x0000e40001057983 */ /* 0x000ea40000300800 */
[----:B------:R-:W4:Y:S02]  /*21530*/  LDL.LU R6, [R1+0xe8] ;  /* 0x0000e80001067983 */ /* 0x000f240000300800 */
[----:B------:R-:W4:Y:S01]  /*21540*/  LDL.LU R7, [R1+0xec] ;  /* 0x0000ec0001077983 */ /* 0x000f220000300800 */
[C---:B------:R-:W-:Y:S01]  /*21550*/  HMMA.1688.F32.TF32 R24, R20.reuse, R12, R24 ;  /* 0x0000000c1418723c */ /* 0x040fe20000081018 */
[----:B------:R-:W-:Y:S01]  /*21560*/  IMAD.MOV.U32 R17, RZ, RZ, R3 ;  /* 0x000000ffff117224 */ /* 0x000fe200078e0003 */
[----:B----4-:R-:W-:Y:S01]  /*21570*/  STL.64 [R1+0x1a88], R6 ;  /* 0x001a880601007387 */ /* 0x010fe20000100a00 */
[----:B--2---:R1:W-:Y:S03]  /*21580*/  STL.64 [R1+0x1a80], R4 ;  /* 0x001a800401007387 */ /* 0x0043e60000100a00 */
[----:B-1----:R-:W2:Y:S01]  /*21590*/  LDL.LU R4, [R1+0xf0] ;  /* 0x0000f00001047983 */ /* 0x002ea20000300800 */
[----:B------:R-:W2:Y:S02]  /*215a0*/  LDL.LU R5, [R1+0xf4] ;  /* 0x0000f40001057983 */ /* 0x000ea40000300800 */
[----:B------:R-:W4:Y:S02]  /*215b0*/  LDL.LU R6, [R1+0xf8] ;  /* 0x0000f80001067983 */ /* 0x000f240000300800 */
[----:B------:R-:W4:Y:S01]  /*215c0*/  LDL.LU R7, [R1+0xfc] ;  /* 0x0000fc0001077983 */ /* 0x000f220000300800 */
[C---:B---3--:R-:W-:Y:S01]  /*215d0*/  HMMA.1688.F32.TF32 R16, R20.reuse, R16, R8 ;  /* 0x000000101410723c */ /* 0x048fe20000081008 */
[----:B----4-:R-:W-:Y:S01]  /*215e0*/  STL.64 [R1+0x1aa0], R6 ;  /* 0x001aa00601007387 */ /* 0x010fe20000100a00 */
[----:B--2---:R1:W-:Y:S03]  /*215f0*/  STL.64 [R1+0x1a98], R4 ;  /* 0x001a980401007387 */ /* 0x0043e60000100a00 */
[----:B-1----:R-:W2:Y:S01]  /*21600*/  LDL.LU R4, [R1+0x100] ;  /* 0x0001000001047983 */ /* 0x002ea20000300800 */
[----:B------:R-:W2:Y:S02]  /*21610*/  LDL.LU R5, [R1+0x104] ;  /* 0x0001040001057983 */ /* 0x000ea40000300800 */
[----:B------:R-:W2:Y:S02]  /*21620*/  LDL.LU R6, [R1+0x108] ;  /* 0x0001080001067983 */ /* 0x000ea40000300800 */
[----:B------:R-:W2:Y:S01]  /*21630*/  LDL.LU R7, [R1+0x10c] ;  /* 0x00010c0001077983 */ /* 0x000ea20000300800 */
[----:B------:R-:W-:Y:S01]  /*21640*/  STL.64 [R1+0x2d0], R24 ;  /* 0x0002d01801007387 */ /* 0x000fe20000100a00 */
[----:B------:R1:W-:Y:S03]  /*21650*/  STL.64 [R1+0x2d8], R26 ;  /* 0x0002d81a01007387 */ /* 0x0003e60000100a00 */
[----:B-1----:R-:W3:Y:S01]  /*21660*/  LDL.LU.64 R26, [R1+0x1ad0] ;  /* 0x001ad000011a7983 */ /* 0x002ee20000300a00 */
[----:B------:R-:W3:Y:S02]  /*21670*/  LDL.LU.64 R24, [R1+0x1ac8] ;  /* 0x001ac80001187983 */ /* 0x000ee40000300a00 */
[----:B------:R1:W-:Y:S02]  /*21680*/  STL.64 [R1+0x1a40], R12 ;  /* 0x001a400c01007387 */ /* 0x0003e40000100a00 */
[----:B-1----:R-:W4:Y:S01]  /*21690*/  LDL.LU R12, [R1+0xc0] ;  /* 0x0000c000010c7983 */ /* 0x002f220000300800 */
[----:B------:R-:W4:Y:S02]  /*216a0*/  LDL.LU R13, [R1+0xc4] ;  /* 0x0000c400010d7983 */ /* 0x000f240000300800 */
[----:B------:R-:W4:Y:S02]  /*216b0*/  LDL.LU R14, [R1+0xc8] ;  /* 0x0000c800010e7983 */ /* 0x000f240000300800 */
[----:B------:R-:W4:Y:S01]  /*216c0*/  LDL.LU R15, [R1+0xcc] ;  /* 0x0000cc00010f7983 */ /* 0x000f220000300800 */
[----:B------:R-:W2:Y:S01]  /*216d0*/  LDL.LU.64 R8, [R1+0x1ac0] ;  /* 0x001ac00001087983 */ /* 0x000ea20000300a00 */
[----:B------:R1:W-:Y:S02]  /*216e0*/  STL.64 [R1+0x2c0], R16 ;  /* 0x0002c01001007387 */ /* 0x0003e40000100a00 */
[----:B------:R-:W-:Y:S01]  /*216f0*/  STL.64 [R1+0x2c8], R18 ;  /* 0x0002c81201007387 */ /* 0x000fe20000100a00 */
[----:B-1----:R-:W3:Y:S02]  /*21700*/  LDL.LU.64 R16, [R1+0x1ab8] ;  /* 0x001ab80001107983 */ /* 0x002ee40000300a00 */
[----:B---3--:R-:W-:Y:S02]  /*21710*/  HMMA.1688.F32.TF32 R20, R20, R16, R24 ;  /* 0x000000101414723c */ /* 0x008fe40000081018 */
[----:B------:R-:W2:Y:S01]  /*21720*/  LDL.LU.64 R26, [R1+0x1ab0] ;  /* 0x001ab000011a7983 */ /* 0x000ea20000300a00 */
[----:B------:R-:W2:Y:S02]  /*21730*/  LDL.LU.64 R24, [R1+0x1aa8] ;  /* 0x001aa80001187983 */ /* 0x000ea40000300a00 */
[----:B------:R1:W-:Y:S02]  /*21740*/  STL.64 [R1+0x1a38], R16 ;  /* 0x001a381001007387 */ /* 0x0003e40000100a00 */
[----:B-1----:R-:W3:Y:S11]  /*21750*/  LDL.LU R16, [R1+0xb0] ;  /* 0x0000b00001107983 */ /* 0x002ef60000300800 */
[----:B------:R-:W-:Y:S05]  /*21760*/  @!UPT UIADD3 URZ, URZ, URZ, URZ ;  /* 0x0000003f3f3ff290 */ /* 0x000fea000fffe03f */
[----:B------:R1:W-:Y:S01]  /*21770*/  STL.64 [R1+0x2b0], R20 ;  /* 0x0002b01401007387 */ /* 0x0003e20000100a00 */
[----:B------:R-:W-:Y:S02]  /*21780*/  STL.64 [R1+0x2b8], R22 ;  /* 0x0002b81601007387 */ /* 0x000fe40000100a00 */
[----:B------:R-:W3:Y:S02]  /*21790*/  LDL.LU R17, [R1+0xb4] ;  /* 0x0000b40001117983 */ /* 0x000ee40000300800 */
[----:B------:R-:W3:Y:S01]  /*217a0*/  LDL.LU R18, [R1+0xb8] ;  /* 0x0000b80001127983 */ /* 0x000ee20000300800 */
[----:B------:R-:W3:Y:S04]  /*217b0*/  LDL.LU R19, [R1+0xbc] ;  /* 0x0000bc0001137983 */ /* 0x000ee80000300800 */
[----:B------:R-:W-:Y:S04]  /*217c0*/  LDS R22, [R2+0x49300] ;  /* 0x0493000002167984 */ /* 0x000fe80000000800 */
[----:B------:R-:W-:Y:S04]  /*217d0*/  LDS R23, [R0+0x49300] ;  /* 0x0493000000177984 */ /* 0x000fe80000000800 */
[----:B-1----:R-:W3:Y:S01]  /*217e0*/  LDL.64 R20, [R1+0x70] ;  /* 0x0000700001147983 */ /* 0x002ee20000100a00 */
[C---:B--2---:R-:W-:Y:S03]  /*217f0*/  HMMA.1688.F32.TF32 R8, R24.reuse, R8, R4 ;  /* 0x000000081808723c */ /* 0x044fe60000081004 */
[----:B------:R-:W2:Y:S01]  /*21800*/  LDL.LU.64 R6, [R1+0x1aa0] ;  /* 0x001aa00001067983 */ /* 0x000ea20000300a00 */
[----:B------:R-:W2:Y:S11]  /*21810*/  LDL.LU.64 R4, [R1+0x1a98] ;  /* 0x001a980001047983 */ /* 0x000eb60000300a00 */
[----:B------:R-:W-:Y:S08]  /*21820*/  @!UPT UIADD3 URZ, URZ, URZ, URZ ;  /* 0x0000003f3f3ff290 */ /* 0x000ff0000fffe03f */
        /* <DEDUP_REMOVED lines=8> */
[----:B------:R-:W-:Y:S03]  /*218b0*/  STL.64 [R1+0x298], R10 ;  /* 0x0002980a01007387 */ /* 0x000fe60000100a00 */
        /* <DEDUP_REMOVED lines=8> */
[----:B------:R-:W2:Y:S02]  /*21940*/  LDL.LU.64 R4, [R1+0x1a68] ;  /* 0x001a680001047983 */ /* 0x000ea40000300a00 */
[----:B------:R-:W2:Y:S02]  /*21950*/  LDL.LU.64 R10, [R1+0x1a60] ;  /* 0x001a6000010a7983 */ /* 0x000ea40000300a00 */
[----:B------:R-:W2:Y:S02]  /*21960*/  LDL.LU.64 R8, [R1+0x1a58] ;  /* 0x001a580001087983 */ /* 0x000ea40000300a00 */
[C---:B--2---:R-:W-:Y:S11]  /*21970*/  HMMA.1688.F32.TF32 R4, R24.reuse, R8, R4 ;  /* 0x000000081804723c */ /* 0x044ff60000081004 */
[----:B------:R-:W-:Y:S11]  /*21980*/  @!UPT UIADD3 URZ, URZ, URZ, URZ ;  /* 0x0000003f3f3ff290 */ /* 0x000ff6000fffe03f */
[----:B------:R-:W-:Y:S01]  /*21990*/  @!UPT UIADD3 URZ, URZ, URZ, URZ ;  /* 0x0000003f3f3ff290 */ /* 0x000fe2000fffe03f */
[----:B------:R-:W-:Y:S01]  /*219a0*/  STL.64 [R1+0x270], R4 ;  /* 0x0002700401007387 */ /* 0x000fe20000100a00 */
[----:B------:R1:W-:Y:S03]  /*219b0*/  STL.64 [R1+0x278], R6 ;  /* 0x0002780601007387 */ /* 0x0003e60000100a00 */
[----:B-1----:R-:W2:Y:S01]  /*219c0*/  LDL.LU R6, [R1+0x1a50] ;  /* 0x001a500001067983 */ /* 0x002ea20000300800 */
[----:B------:R-:W4:Y:S02]  /*219d0*/  LDL.LU.64 R4, [R1+0x1a48] ;  /* 0x001a480001047983 */ /* 0x000f240000300a00 */
[----:B------:R-:W-:Y:S02]  /*219e0*/  STL.64 [R1+0x19f0], R10 ;  /* 0x0019f00a01007387 */ /* 0x000fe40000100a00 */
[----:B------:R1:W-:Y:S02]  /*219f0*/  STL.64 [R1+0x19e8], R8 ;  /* 0x0019e80801007387 */ /* 0x0003e40000100a00 */
[----:B-1----:R-:W3:Y:S01]  /*21a00*/  LDL.LU R8, [R1+0xa0] ;  /* 0x0000a00001087983 */ /* 0x002ee20000300800 */
[----:B------:R-:W3:Y:S02]  /*21a10*/  LDL.LU R9, [R1+0xa4] ;  /* 0x0000a40001097983 */ /* 0x000ee40000300800 */
[----:B------:R-:W3:Y:S02]  /*21a20*/  LDL.LU R10, [R1+0xa8] ;  /* 0x0000a800010a7983 */ /* 0x000ee40000300800 */
[----:B------:R-:W3:Y:S01]  /*21a30*/  LDL.LU R11, [R1+0xac] ;  /* 0x0000ac00010b7983 */ /* 0x000ee20000300800 */
[C---:B----4-:R-:W-:Y:S11]  /*21a40*/  HMMA.1688.F32.TF32 R12, R24.reuse, R4, R12 ;  /* 0x00000004180c723c */ /* 0x050ff6000008100c */
[----:B------:R-:W-:Y:S11]  /*21a50*/  @!UPT UIADD3 URZ, URZ, URZ, URZ ;  /* 0x0000003f3f3ff290 */ /* 0x000ff6000fffe03f */
[----:B------:R-:W-:Y:S01]  /*21a60*/  @!UPT UIADD3 URZ, URZ, URZ, URZ ;  /* 0x0000003f3f3ff290 */ /* 0x000fe2000fffe03f */
[----:B------:R1:W-:Y:S01]  /*21a70*/  STL.64 [R1+0x260], R12 ;  /* 0x0002600c01007387 */ /* 0x0003e20000100a00 */
[----:B------:R4:W-:Y:S03]  /*21a80*/  STL.64 [R1+0x268], R14 ;  /* 0x0002680e01007387 */ /* 0x0009e60000100a00 */
[----:B-1----:R-:W4:Y:S01]  /*21a90*/  LDL.LU.64 R12, [R1+0x1a40] ;  /* 0x001a4000010c7983 */ /* 0x002f220000300a00 */
[C---:B---3--:R-:W-:Y:S08]  /*21aa0*/  HMMA.1688.F32.TF32 R8, R24.reuse, R20, R8 ;  /* 0x000000141808723c */ /* 0x048ff00000081008 */
[----:B----4-:R-:W-:Y:S01]  /*21ab0*/  HMMA.1688.F32.TF32 R12, R24, R12, R16 ;  /* 0x0000000c180c723c */ /* 0x010fe20000081010 */
[----:B------:R-:W3:Y:S01]  /*21ac0*/  LDL.LU.64 R16, [R1+0x1a38] ;  /* 0x001a380001107983 */ /* 0x000ee20000300a00 */
[----:B------:R-:W-:-:S03]  /*21ad0*/  IMAD.MOV.U32 R7, RZ, RZ, R20 ;  /* 0x000000ffff077224 */ /* 0x000fc600078e0014 */
[----:B------:R-:W-:Y:S04]  /*21ae0*/  LDS R18, [R2+0x49280] ;  /* 0x0492800002127984 */ /* 0x000fe80000000800 */
[----:B------:R-:W1:Y:S01]  /*21af0*/  LDS R19, [R0+0x49280] ;  /* 0x0492800000137984 */ /* 0x000e620000000800 */
[----:B------:R-:W-:Y:S02]  /*21b00*/  IMAD.MOV.U32 R29, RZ, RZ, R21 ;  /* 0x000000ffff1d7224 */ /* 0x000fe400078e0015 */
[----:B------:R-:W-:Y:S04]  /*21b10*/  LDS R20, [R2+0x48300] ;  /* 0x0483000002147984 */ /* 0x000fe80000000800 */
[----:B------:R-:W-:Y:S07]  /*21b20*/  LDS R21, [R0+0x48300] ;  /* 0x0483000000157984 */ /* 0x000fee0000000800 */
[----:B------:R-:W-:Y:S01]  /*21b30*/  STL.64 [R1+0x250], R12 ;  /* 0x0002500c01007387 */ /* 0x000fe20000100a00 */
[----:B------:R4:W-:Y:S03]  /*21b40*/  STL.64 [R1+0x258], R14 ;  /* 0x0002580e01007387 */ /* 0x0009e60000100a00 */
[----:B----4-:R-:W3:Y:S01]  /*21b50*/  LDL.LU.64 R14, [R1+0x1a30] ;  /* 0x001a3000010e7983 */ /* 0x010ee20000300a00 */
[----:B------:R-:W3:Y:S02]  /*21b60*/  LDL.LU.64 R12, [R1+0x1a28] ;  /* 0x001a2800010c7983 */ /* 0x000ee40000300a00 */
[----:B------:R4:W-:Y:S02]  /*21b70*/  STL.64 [R1+0x150], R8 ;  /* 0x0001500801007387 */ /* 0x0009e40000100a00 */
[----:B------:R-:W-:Y:S01]  /*21b80*/  STL.64 [R1+0x158], R10 ;  /* 0x0001580a01007387 */ /* 0x000fe20000100a00 */
[----:B--2---:R-:W-:Y:S01]  /*21b90*/  STL.64 [R1+0x1a00], R6 ;  /* 0x001a000601007387 */ /* 0x004fe20000100a00 */
[----:B------:R3:W-:Y:S03]  /*21ba0*/  STL.64 [R1+0x19f8], R4 ;  /* 0x0019f80401007387 */ /* 0x0007e60000100a00 */
[----:B----4-:R-:W2:Y:S01]  /*21bb0*/  LDL.LU R8, [R1+0x3a0] ;  /* 0x0003a00001087983 */ /* 0x010ea20000300800 */
[----:B---3--:R-:W-:Y:S03]  /*21bc0*/  HMMA.1688.F32.TF32 R4, R24, R16, R12 ;  /* 0x000000101804723c */ /* 0x008fe6000008100c */
[----:B------:R-:W-:Y:S04]  /*21bd0*/  LDS R16, [R2+0x48280] ;  /* 0x0482800002107984 */ /* 0x000fe80000000800 */
[----:B------:R-:W3:Y:S04]  /*21be0*/  LDS R17, [R0+0x48280] ;  /* 0x0482800000117984 */ /* 0x000ee80000000800 */
[----:B------:R-:W-:Y:S04]  /*21bf0*/  LDS R12, [R2+0x48200] ;  /* 0x04820000020c7984 */ /* 0x000fe80000000800 */
[----:B------:R-:W-:Y:S04]  /*21c00*/  LDS R14, [R2+0x49200] ;  /* 0x04920000020e7984 */ /* 0x000fe80000000800 */
[----:B------:R-:W-:Y:S04]  /*21c10*/  LDS R13, [R0+0x48200] ;  /* 0x04820000000d7984 */ /* 0x000fe80000000800 */
[----:B------:R-:W-:Y:S04]  /*21c20*/  LDS R15, [R0+0x49200] ;  /* 0x04920000000f7984 */ /* 0x000fe80000000800 */
[----:B------:R-:W-:Y:S04]  /*21c30*/  LDS R26, [R2+0x49380] ;  /* 0x04938000021a7984 */ /* 0x000fe80000000800 */
[----:B------:R-:W2:Y:S04]  /*21c40*/  LDS R27, [R0+0x49380] ;  /* 0x04938000001b7984 */ /* 0x000ea80000000800 */
[----:B------:R-:W-:Y:S04]  /*21c50*/  LDS R24, [R2+0x48380] ;  /* 0x0483800002187984 */ /* 0x000fe80000000800 */
[----:B------:R-:W1:Y:S04]  /*21c60*/  LDS R25, [R0+0x48380] ;  /* 0x0483800000197984 */ /* 0x000e680000000800 */
[----:B------:R-:W-:Y:S01]  /*21c70*/  STL.64 [R1+0x30], R4 ;  /* 0x0000300401007387 */ /* 0x000fe20000100a00 */
[----:B------:R-:W-:Y:S02]  /*21c80*/  STL.64 [R1+0x38], R6 ;  /* 0x0000380601007387 */ /* 0x000fe40000100a00 */
[----:B------:R-:W2:Y:S02]  /*21c90*/  LDL.LU R9, [R1+0x3a4] ;  /* 0x0003a40001097983 */ /* 0x000ea40000300800 */
[----:B------:R-:W2:Y:S01]  /*21ca0*/  LDL.LU R10, [R1+0x3a8] ;  /* 0x0003a800010a7983 */ /* 0x000ea20000300800 */
[----:B------:R-:W2:Y:S04]  /*21cb0*/  LDL.LU R11, [R1+0x3ac] ;  /* 0x0003ac00010b7983 */ /* 0x000ea80000300800 */
[----:B--2---:R-:W-:Y:S01]  /*21cc0*/  STL.64 [R1+0x1a10], R10 ;  /* 0x001a100a01007387 */ /* 0x004fe20000100a00 */
[----:B------:R2:W-:Y:S03]  /*21cd0*/  STL.64 [R1+0x1a08], R8 ;  /* 0x001a080801007387 */ /* 0x0005e60000100a00 */
[----:B--2---:R-:W2:Y:S01]  /*21ce0*/  LDL.LU R8, [R1+0x1b0] ;  /* 0x0001b00001087983 */ /* 0x004ea20000300800 */
[----:B------:R-:W2:Y:S02]  /*21cf0*/  LDL.LU R9, [R1+0x1b4] ;  /* 0x0001b40001097983 */ /* 0x000ea40000300800 */
[----:B------:R-:W2:Y:S02]  /*21d00*/  LDL.LU R10, [R1+0x1b8] ;  /* 0x0001b800010a7983 */ /* 0x000ea40000300800 */
[----:B------:R-:W2:Y:S02]  /*21d10*/  LDL.LU R11, [R1+0x1bc] ;  /* 0x0001bc00010b7983 */ /* 0x000ea40000300800 */
[----:B--2---:R-:W-:Y:S01]  /*21d20*/  STL.64 [R1+0x1a20], R10 ;  /* 0x001a200a01007387 */ /* 0x004fe20000100a00 */
[----:B------:R2:W-:Y:S02]  /*21d30*/  STL.64 [R1+0x1a18], R8 ;  /* 0x001a180801007387 */ /* 0x0005e40000100a00 */
[----:B------:R-:W4:Y:S01]  /*21d40*/  LDL.64 R4, [R1+0x10] ;  /* 0x0000100001047983 */ /* 0x000f220000100a00 */
[----:B--2---:R-:W2:Y:S01]  /*21d50*/  LDL.64 R8, [R1+0x20] ;  /* 0x0000200001087983 */ /* 0x004ea20000100a00 */
[----:B-1----:R-:W-:Y:S02]  /*21d60*/  STL.64 [R1+0x19b0], R18 ;  /* 0x0019b01201007387 */ /* 0x002fe40000100a00 */
[----:B---3--:R1:W-:Y:S02]  /*21d70*/  STL.64 [R1+0x19a8], R16 ;  /* 0x0019a81001007387 */ /* 0x0083e40000100a00 */
[----:B-1----:R-:W2:Y:S01]  /*21d80*/  LDL.LU R16, [R1+0x160] ;  /* 0x0001600001107983 */ /* 0x002ea20000300800 */
[----:B------:R-:W2:Y:S02]  /*21d90*/  LDL.LU R17, [R1+0x164] ;  /* 0x0001640001117983 */ /* 0x000ea40000300800 */
[----:B------:R-:W2:Y:S02]  /*21da0*/  LDL.LU R18, [R1+0x168] ;  /* 0x0001680001127983 */ /* 0x000ea40000300800 */
[----:B------:R-:W2:Y:S01]  /*21db0*/  LDL.LU R19, [R1+0x16c] ;  /* 0x00016c0001137983 */ /* 0x000ea20000300800 */
[----:B------:R-:W-:Y:S01]  /*21dc0*/  STL.64 [R1+0x1918], R22 ;  /* 0x0019181601007387 */ /* 0x000fe20000100a00 */
[----:B------:R1:W-:Y:S03]  /*21dd0*/  STL.64 [R1+0x1910], R20 ;  /* 0x0019101401007387 */ /* 0x0003e60000100a00 */
[----:B-1----:R-:W3:Y:S01]  /*21de0*/  LDL.LU R20, [R1+0x3c0] ;  /* 0x0003c00001147983 */ /* 0x002ee20000300800 */
[----:B------:R-:W3:Y:S02]  /*21df0*/  LDL.LU R21, [R1+0x3c4] ;  /* 0x0003c40001157983 */ /* 0x000ee40000300800 */
[----:B------:R-:W3:Y:S02]  /*21e00*/  LDL.LU R22, [R1+0x3c8] ;  /* 0x0003c80001167983 */ /* 0x000ee40000300800 */
[----:B------:R-:W3:Y:S01]  /*21e10*/  LDL.LU R23, [R1+0x3cc] ;  /* 0x0003cc0001177983 */ /* 0x000ee20000300800 */
[----:B------:R-:W-:Y:S01]  /*21e20*/  STL.64 [R1+0x1880], R26 ;  /* 0x0018801a01007387 */ /* 0x000fe20000100a00 */
[----:B------:R1:W-:Y:S02]  /*21e30*/  STL.64 [R1+0x1878], R24 ;  /* 0x0018781801007387 */ /* 0x0003e40000100a00 */
[----:B-1----:R-:W-:Y:S01]  /*21e40*/  IMAD.MOV.U32 R25, RZ, RZ, R3 ;  /* 0x000000ffff197224 */ /* 0x002fe200078e0003 */
[C---:B--2---:R-:W-:Y:S01]  /*21e50*/  HMMA.1688.F32.TF32 R16, R12.reuse, R8, R16 ;  /* 0x000000080c10723c */ /* 0x044fe20000081010 */
[----:B------:R-:W-:Y:S11]  /*21e60*/  IMAD.MOV.U32 R3, RZ, RZ, R9 ;  /* 0x000000ffff037224 */ /* 0x000ff600078e0009 */
[----:B------:R-:W-:Y:S11]  /*21e70*/  @!UPT UIADD3 URZ, URZ, URZ, URZ ;  /* 0x0000003f3f3ff290 */ /* 0x000ff6000fffe03f */
[----:B------:R-:W-:Y:S01]  /*21e80*/  STL.64 [R1+0x240], R16 ;  /* 0x0002401001007387 */ /* 0x000fe20000100a00 */
[----:B------:R1:W-:Y:S02]  /*21e90*/  STL.64 [R1+0x248], R18 ;  /* 0x0002481201007387 */ /* 0x0003e40000100a00 */
[----:B------:R-:W4:Y:S02]  /*21ea0*/  LDL.LU.64 R10, [R1+0x1a20] ;  /* 0x001a2000010a7983 */ /* 0x000f240000300a00 */
[----:B-1----:R-:W-:Y:S02]  /*21eb0*/  IMAD.MOV.U32 R18, RZ, RZ, R8 ;  /* 0x000000ffff127224 */ /* 0x002fe400078e0008 */
[----:B------:R-:W4:Y:S02]  /*21ec0*/  LDL.LU.64 R8, [R1+0x1a18] ;  /* 0x001a180001087983 */ /* 0x000f240000300a00 */
[C---:B----4-:R-:W-:Y:S11]  /*21ed0*/  HMMA.1688.F32.TF32 R8, R12.reuse, R4, R8 ;  /* 0x000000040c08723c */ /* 0x050ff60000081008 */
[----:B------:R-:W-:Y:S11]  /*21ee0*/  @!UPT UIADD3 URZ, URZ, URZ, URZ ;  /* 0x0000003f3f3ff290 */ /* 0x000ff6000fffe03f */
[----:B------:R-:W-:Y:S01]  /*21ef0*/  @!UPT UIADD3 URZ, URZ, URZ, URZ ;  /* 0x0000003f3f3ff290 */ /* 0x000fe2000fffe03f */
[----:B------:R-:W-:Y:S01]  /*21f00*/  STL.64 [R1+0x230], R8 ;  /* 0x0002300801007387 */ /* 0x000fe20000100a00 */
[----:B------:R1:W-:Y:S03]  /*21f10*/  STL.64 [R1+0x238], R10 ;  /* 0x0002380a01007387 */ /* 0x0003e60000100a00 */
[----:B-1----:R-:W2:Y:S01]  /*21f20*/  LDL.LU.64 R10, [R1+0x1a10] ;  /* 0x001a1000010a7983 */ /* 0x002ea20000300a00 */
[----:B------:R-:W2:Y:S02]  /*21f30*/  LDL.LU.64 R8, [R1+0x1a08] ;  /* 0x001a080001087983 */ /* 0x000ea40000300a00 */
[----:B------:R-:W-:Y:S02]  /*21f40*/  IMAD.MOV.U32 R24, RZ, RZ, R28 ;  /* 0x000000ffff187224 */ /* 0x000fe400078e001c */
[----:B------:R-:W-:Y:S02]  /*21f50*/  IMAD.MOV.U32 R28, RZ, RZ, R4 ;  /* 0x000000ffff1c7224 */ /* 0x000fe400078e0004 */
[----:B------:R-:W-:Y:S01]  /*21f60*/  IMAD.MOV.U32 R19, RZ, RZ, R5 ;  /* 0x000000ffff137224 */ /* 0x000fe200078e0005 */
[----:B------:R-:W4:Y:S01]  /*21f70*/  LDL.LU.64 R6, [R1+0x1a00] ;  /* 0x001a000001067983 */ /* 0x000f220000300a00 */
[----:B------:R-:W3:Y:S01]  /*21f80*/  LDL.LU.64 R4, [R1+0x19f8] ;  /* 0x0019f80001047983 */ /* 0x000ee20000300a00 */
[C---:B--2---:R-:W-:Y:S02]  /*21f90*/  HMMA.1688.F32.TF32 R24, R12.reuse, R24, R8 ;  /* 0x000000180c18723c */ /* 0x044fe40000081008 */
[----:B------:R-:W2:Y:S01]  /*21fa0*/  LDL.LU.64 R10, [R1+0x19f0] ;  /* 0x0019f000010a7983 */ /* 0x000ea20000300a00 */
[----:B------:R-:W3:Y:S05]  /*21fb0*/  LDL.LU.64 R8, [R1+0x19e8] ;  /* 0x0019e80001087983 */ /* 0x000eea0000300a00 */
[----:B---3--:R-:W-:Y:S01]  /*21fc0*/  HMMA.1688.F32.TF32 R20, R12, R8, R20 ;  /* 0x000000080c14723c */ /* 0x008fe20000081014 */
[----:B--2---:R-:W-:Y:S11]  /*21fd0*/  STL.64 [R1+0x1970], R10 ;  /* 0x0019700a01007387 */ /* 0x004ff60000100a00 */
[----:B------:R-:W-:Y:S03]  /*21fe0*/  @!UPT UIADD3 URZ, URZ, URZ, URZ ;  /* 0x0000003f3f3ff290 */ /* 0x000fe6000fffe03f */
[----:B------:R-:W-:Y:S02]  /*21ff0*/  STL.64 [R1+0x220], R24 ;  /* 0x0002201801007387 */ /* 0x000fe40000100a00 */
[----:B------:R-:W-:Y:S02]  /*22000*/  STL.64 [R1+0x228], R26 ;  /* 0x0002281a01007387 */ /* 0x000fe40000100a00 */
[----:B------:R1:W-:Y:S04]  /*22010*/  STL.64 [R1+0x1968], R8 ;  /* 0x0019680801007387 */ /* 0x0003e80000100a00 */
[----:B------:R2:W-:Y:S01]  /*22020*/  STL.64 [R1+0x210], R20 ;  /* 0x0002101401007387 */ /* 0x0005e20000100a00 */
[----:B------:R3:W-:Y:S02]  /*22030*/  STL.64 [R1+0x218], R22 ;  /* 0x0002181601007387 */ /* 0x0007e40000100a00 */
[----:B-1----:R-:W4:Y:S02]  /*22040*/  LDL.LU R8, [R1+0x3f0] ;  /* 0x0003f00001087983 */ /* 0x002f240000300800 */
[----:B------:R-:W4:Y:S01]  /*22050*/  LDL.LU R9, [R1+0x3f4] ;  /* 0x0003f40001097983 */ /* 0x000f220000300800 */
[----:B------:R-:W4:Y:S01]  /*22060*/  LDL.LU R10, [R1+0x3f8] ;  /* 0x0003f800010a7983 */ /* 0x000f220000300800 */
[----:B------:R-:W4:Y:S03]  /*22070*/  LDL.LU R11, [R1+0x3fc] ;  /* 0x0003fc00010b7983 */ /* 0x000f260000300800 */
[----:B--2---:R-:W2:Y:S01]  /*22080*/  LDL.LU R20, [R1+0x4d0] ;  /* 0x0004d00001147983 */ /* 0x004ea20000300800 */
[----:B------:R-:W2:Y:S02]  /*22090*/  LDL.LU R21, [R1+0x4d4] ;  /* 0x0004d40001157983 */ /* 0x000ea40000300800 */
[----:B---3--:R-:W3:Y:S02]  /*220a0*/  LDL.LU R22, [R1+0x4d8] ;  /* 0x0004d80001167983 */ /* 0x008ee40000300800 */
[----:B------:R-:W3:Y:S02]  /*220b0*/  LDL.LU R23, [R1+0x4dc] ;  /* 0x0004dc0001177983 */ /* 0x000ee40000300800 */
[----:B---3--:R-:W-:Y:S01]  /*220c0*/  STL.64 [R1+0x1928], R22 ;  /* 0x0019281601007387 */ /* 0x008fe20000100a00 */
[----:B--2---:R4:W-:Y:S02]  /*220d0*/  STL.64 [R1+0x1920], R20 ;  /* 0x0019201401007387 */ /* 0x0049e40000100a00 */
[----:B----4-:R-:W-:-:S02]  /*220e0*/  IMAD.MOV.U32 R20, RZ, RZ, R7 ;  /* 0x000000ffff147224 */ /* 0x010fc400078e0007 */
[----:B------:R-:W-:Y:S01]  /*220f0*/  IMAD.MOV.U32 R21, RZ, RZ, R29 ;  /* 0x000000ffff157224 */ /* 0x000fe200078e001d */
[----:B------:R-:W2:Y:S01]  /*22100*/  LDL.LU R7, [R1+0x19e0] ;  /* 0x0019e00001077983 */ /* 0x000ea20000300800 */
[----:B------:R-:W3:Y:S03]  /*22110*/  LDL.LU R29, [R1+0x19dc] ;  /* 0x0019dc00011d7983 */ /* 0x000ee60000300800 */
[----:B------:R1:W-:Y:S01]  /*22120*/  STL.64 [R1+0x19d0], R20 ;  /* 0x0019d01401007387 */ /* 0x0003e20000100a00 */
[----:B------:R-:W4:Y:S02]  /*22130*/  LDL.LU R24, [R1+0x600] ;  /* 0x0006000001187983 */ /* 0x000f240000300800 */
[----:B------:R-:W4:Y:S02]  /*22140*/  LDL.LU R25, [R1+0x604] ;  /* 0x0006040001197983 */ /* 0x000f240000300800 */
[----:B------:R-:W2:Y:S01]  /*22150*/  LDL.LU R26, [R1+0x608] ;  /* 0x00060800011a7983 */ /* 0x000ea20000300800 */
[----:B------:R-:W2:Y:S01]  /*22160*/  LDL.LU R27, [R1+0x60c] ;  /* 0x00060c00011b7983 */ /* 0x000ea20000300800 */
[----:B-1----:R-:W-:Y:S03]  /*22170*/  HMMA.1688.F32.TF32 R20, R12, R4, R8 ;  /* 0x000000040c14723c */ /* 0x002fe60000081008 */
[----:B--2---:R-:W-:Y:S01]  /*22180*/  STL.64 [R1+0x18e0], R26 ;  /* 0x0018e01a01007387 */ /* 0x004fe20000100a00 */
[----:B----4-:R1:W-:Y:S03]  /*22190*/  STL.64 [R1+0x18d8], R24 ;  /* 0x0018d81801007387 */ /* 0x0103e60000100a00 */
[----:B-1----:R-:W2:Y:S04]  /*221a0*/  LDL.LU.64 R24, [R1] ;  /* 0x0000000001187983 */ /* 0x002ea80000300a00 */
[----:B--2---:R-:W-:Y:S01]  /*221b0*/  STL.64 [R1+0x1978], R24 ;  /* 0x0019781801007387 */ /* 0x004fe20000100a00 */
[----:B------:R-:W2:Y:S11]  /*221c0*/  LDL.LU R8, [R1+0x4b0] ;  /* 0x0004b00001087983 */ /* 0x000eb60000300800 */
[----:B------:R1:W-:Y:S02]  /*221d0*/  STL.64 [R1+0x200], R20 ;  /* 0x0002001401007387 */ /* 0x0003e40000100a00 */
[----:B------:R4:W-:Y:S01]  /*221e0*/  STL.64 [R1+0x208], R22 ;  /* 0x0002081601007387 */ /* 0x0009e20000100a00 */
[----:B------:R-:W2:Y:S01]  /*221f0*/  LDL.LU R9, [R1+0x4b4] ;  /* 0x0004b40001097983 */ /* 0x000ea20000300800 */
[----:B------:R-:W2:Y:S02]  /*22200*/  LDL.LU R10, [R1+0x4b8] ;  /* 0x0004b800010a7983 */ /* 0x000ea40000300800 */
[----:B------:R-:W2:Y:S01]  /*22210*/  LDL.LU R11, [R1+0x4bc] ;  /* 0x0004bc00010b7983 */ /* 0x000ea20000300800 */
[----:B-1----:R-:W3:Y:S01]  /*22220*/  LDL.LU R20, [R1+0x430] ;  /* 0x0004300001147983 */ /* 0x002ee20000300800 */
[----:B------:R-:W3:Y:S02]  /*22230*/  LDL.LU R21, [R1+0x434] ;  /* 0x0004340001157983 */ /* 0x000ee40000300800 */
[----:B----4-:R-:W3:Y:S02]  /*22240*/  LDL.LU R22, [R1+0x438] ;  /* 0x0004380001167983 */ /* 0x010ee40000300800 */
[----:B------:R-:W3:Y:S02]  /*22250*/  LDL.LU R23, [R1+0x43c] ;  /* 0x00043c0001177983 */ /* 0x000ee40000300800 */
[----:B------:R-:W-:-:S02]  /*22260*/  IMAD.MOV.U32 R24, RZ, RZ, R28 ;  /* 0x000000ffff187224 */ /* 0x000fc400078e001c */
[----:B------:R-:W-:Y:S01]  /*22270*/  IMAD.MOV.U32 R25, RZ, RZ, R19 ;  /* 0x000000ffff197224 */ /* 0x000fe200078e0013 */
[----:B------:R-:W4:Y:S04]  /*22280*/  LDL.LU.64 R16, [R1+0x60] ;  /* 0x0000600001107983 */ /* 0x000f280000300a00 */
[----:B--2---:R-:W-:Y:S01]  /*22290*/  STL.64 [R1+0x1988], R10 ;  /* 0x0019880a01007387 */ /* 0x004fe20000100a00 */
[----:B------:R1:W-:Y:S02]  /*222a0*/  STL.64 [R1+0x1980], R8 ;  /* 0x0019800801007387 */ /* 0x0003e40000100a00 */
[----:B------:R-:W2:Y:S02]  /*222b0*/  LDL.LU R28, [R1+0x19d8] ;  /* 0x0019d800011c7983 */ /* 0x000ea40000300800 */
[----:B------:R3:W-:Y:S01]  /*222c0*/  STL.64 [R1+0x1990], R24 ;  /* 0x0019901801007387 */ /* 0x0007e20000100a00 */
[----:B-1----:R-:W2:Y:S01]  /*222d0*/  LDL.LU R8, [R1+0x490] ;  /* 0x0004900001087983 */ /* 0x002ea20000300800 */
[----:B------:R-:W2:Y:S02]  /*222e0*/  LDL.LU R9, [R1+0x494] ;  /* 0x0004940001097983 */ /* 0x000ea40000300800 */
[----:B------:R-:W2:Y:S02]  /*222f0*/  LDL.LU R10, [R1+0x498] ;  /* 0x00049800010a7983 */ /* 0x000ea40000300800 */
[----:B------:R-:W2:Y:S02]  /*22300*/  LDL.LU R11, [R1+0x49c] ;  /* 0x00049c00010b7983 */ /* 0x000ea40000300800 */
[----:B---3--:R-:W-:-:S02]  /*22310*/  IMAD.MOV.U32 R24, RZ, RZ, R18 ;  /* 0x000000ffff187224 */ /* 0x008fc400078e0012 */
[----:B------:R-:W-:Y:S01]  /*22320*/  IMAD.MOV.U32 R25, RZ, RZ, R3 ;  /* 0x000000ffff197224 */ /* 0x000fe200078e0003 */
[----:B--2---:R-:W-:Y:S01]  /*22330*/  STL.64 [R1+0x19a0], R10 ;  /* 0x0019a00a01007387 */ /* 0x004fe20000100a00 */
[----:B------:R-:W-:Y:S03]  /*22340*/  STL.64 [R1+0x1998], R8 ;  /* 0x0019980801007387 */ /* 0x000fe60000100a00 */
[----:B------:R1:W-:Y:S02]  /*22350*/  STL.64 [R1+0x19b8], R24 ;  /* 0x0019b81801007387 */ /* 0x0003e40000100a00 */
        /* <DEDUP_REMOVED lines=14> */
[----:B------:R-:W-:Y:S01]  /*22440*/  STL.64 [R1+0x1960], R6 ;  /* 0x0019600601007387 */ /* 0x000fe20000100a00 */
[----:B------:R1:W-:Y:S03]  /*22450*/  STL.64 [R1+0x1958], R4 ;  /* 0x0019580401007387 */ /* 0x0003e60000100a00 */
[----:B-1----:R-:W2:Y:S02]  /*22460*/  LDL.64 R4, [R1+0x80] ;  /* 0x0000800001047983 */ /* 0x002ea40000100a00 */
[C---:B--2---:R-:W-:Y:S11]  /*22470*/  HMMA.1688.F32.TF32 R20, R12.reuse, R4, R20 ;  /* 0x000000040c14723c */ /* 0x044ff60000081014 */
[----:B------:R-:W-:Y:S11]  /*22480*/  @!UPT UIADD3 URZ, URZ, URZ, URZ ;  /* 0x0000003f3f3ff290 */ /* 0x000ff6000fffe03f */
[----:B------:R-:W-:Y:S01]  /*22490*/  @!UPT UIADD3 URZ, URZ, URZ, URZ ;  /* 0x0000003f3f3ff290 */ /* 0x000fe2000fffe03f */
[----:B------:R1:W-:Y:S01]  /*224a0*/  STL.64 [R1+0x1f0], R20 ;  /* 0x0001f01401007387 */ /* 0x0003e20000100a00 */
[----:B------:R-:W-:Y:S03]  /*224b0*/  STL.64 [R1+0x1f8], R22 ;  /* 0x0001f81601007387 */ /* 0x000fe60000100a00 */
[----:B-1----:R-:W2:Y:S01]  /*224c0*/  LDL.LU.64 R20, [R1+0x19d0] ;  /* 0x0019d00001147983 */ /* 0x002ea20000300a00 */
[----:B------:R-:W-:Y:S02]  /*224d0*/  IMAD.MOV.U32 R18, RZ, RZ, R4 ;  /* 0x000000ffff127224 */ /* 0x000fe400078e0004 */
[----:B------:R-:W-:Y:S02]  /*224e0*/  IMAD.MOV.U32 R3, RZ, RZ, R5 ;  /* 0x000000ffff037224 */ /* 0x000fe400078e0005 */
[----:B------:R-:W3:Y:S01]  /*224f0*/  LDL.LU R4, [R1+0x540] ;  /* 0x0005400001047983 */ /* 0x000ee20000300800 */
[----:B------:R-:W3:Y:S01]  /*22500*/  LDL.LU R5, [R1+0x544] ;  /* 0x0005440001057983 */ /* 0x000ee20000300800 */
[----:B------:R-:W3:Y:S02]  /*22510*/  LDL.LU R6, [R1+0x548] ;  /* 0x0005480001067983 */ /* 0x000ee40000300800 */
[----:B------:R-:W3:Y:S01]  /*22520*/  LDL.LU R7, [R1+0x54c] ;  /* 0x00054c0001077983 */ /* 0x000ee20000300800 */
        /* <DEDUP_REMOVED lines=8> */
[----:B-1----:R-:W-:Y:S02]  /*225b0*/  IMAD.MOV.U32 R20, RZ, RZ, R18 ;  /* 0x000000ffff147224 */ /* 0x002fe400078e0012 */
[----:B------:R-:W-:-:S05]  /*225c0*/  IMAD.MOV.U32 R21, RZ, RZ, R3 ;  /* 0x000000ffff157224 */ /* 0x000fca00078e0003 */
[----:B------:R1:W-:Y:S01]  /*225d0*/  STL.64 [R1+0x1950], R20 ;  /* 0x0019501401007387 */ /* 0x0003e20000100a00 */
[----:B----4-:R-:W-:-:S03]  /*225e0*/  IMAD.MOV.U32 R3, RZ, RZ, R17 ;  /* 0x000000ffff037224 */ /* 0x010fc600078e0011 */
[----:B-1----:R-:W4:Y:S01]  /*225f0*/  LDL.LU R20, [R1+0x530] ;  /* 0x0005300001147983 */ /* 0x002f220000300800 */
[----:B------:R-:W4:Y:S02]  /*22600*/  LDL.LU R21, [R1+0x534] ;  /* 0x0005340001157983 */ /* 0x000f240000300800 */
[----:B------:R-:W4:Y:S02]  /*22610*/  LDL.LU R22, [R1+0x538] ;  /* 0x0005380001167983 */ /* 0x000f240000300800 */
[----:B------:R-:W4:Y:S01]  /*22620*/  LDL.LU R23, [R1+0x53c] ;  /* 0x00053c0001177983 */ /* 0x000f220000300800 */
[----:B--2---:R-:W-:Y:S01]  /*22630*/  HMMA.1688.F32.TF32 R12, R12, R16, R24 ;  /* 0x000000100c0c723c */ /* 0x004fe20000081018 */
[----:B------:R-:W3:Y:S06]  /*22640*/  LDL.LU.64 R24, [R1+0x19b8] ;  /* 0x0019b80001187983 */ /* 0x000eec0000300a00 */
[----:B------:R-:W-:Y:S11]  /*22650*/  IMAD.MOV.U32 R26, RZ, RZ, R16 ;  /* 0x000000ffff1a7224 */ /* 0x000ff600078e0010 */
[----:B------:R-:W-:Y:S05]  /*22660*/  @!UPT UIADD3 URZ, URZ, URZ, URZ ;  /* 0x0000003f3f3ff290 */ /* 0x000fea000fffe03f */
[----:B------:R1:W-:Y:S01]  /*22670*/  STL.64 [R1+0x1d0], R12 ;  /* 0x0001d00c01007387 */ /* 0x0003e20000100a00 */
[----:B------:R-:W-:Y:S02]  /*22680*/  STL.64 [R1+0x1d8], R14 ;  /* 0x0001d80e01007387 */ /* 0x000fe40000100a00 */
[----:B------:R-:W3:Y:S02]  /*22690*/  LDL.LU.64 R18, [R1+0x19b0] ;  /* 0x0019b00001127983 */ /* 0x000ee40000300a00 */
[----:B------:R-:W3:Y:S02]  /*226a0*/  LDL.LU.64 R16, [R1+0x19a8] ;  /* 0x0019a80001107983 */ /* 0x000ee40000300a00 */
[----:B-1----:R-:W-:Y:S02]  /*226b0*/  IMAD.MOV.U32 R12, RZ, RZ, R26 ;  /* 0x000000ffff0c7224 */ /* 0x002fe400078e001a */
[----:B------:R-:W-:-:S05]  /*226c0*/  IMAD.MOV.U32 R13, RZ, RZ, R3 ;  /* 0x000000ffff0d7224 */ /* 0x000fca00078e0003 */
[----:B------:R1:W-:Y:S04]  /*226d0*/  STL.64 [R1+0x1930], R12 ;  /* 0x0019300c01007387 */ /* 0x0003e80000100a00 */
        /* <DEDUP_REMOVED lines=10> */
[----:B------:R-:W2:Y:S01]  /*22780*/  LDL.LU R15, [R1+0x52c] ;  /* 0x00052c00010f7983 */ /* 0x000ea20000300800 */
[----:B------:R-:W3:Y:S01]  /*22790*/  LDL.LU.64 R10, [R1+0x19a0] ;  /* 0x0019a000010a7983 */ /* 0x000ee20000300a00 */
[----:B------:R-:W3:Y:S11]  /*227a0*/  LDL.LU.64 R8, [R1+0x1998] ;  /* 0x0019980001087983 */ /* 0x000ef60000300a00 */
[----:B------:R1:W-:Y:S02]  /*227b0*/  STL.64 [R1+0x1c0], R24 ;  /* 0x0001c01801007387 */ /* 0x0003e40000100a00 */
[----:B------:R3:W-:Y:S01]  /*227c0*/  STL.64 [R1+0x1c8], R26 ;  /* 0x0001c81a01007387 */ /* 0x0007e20000100a00 */
[----:B-1----:R-:W3:Y:S02]  /*227d0*/  LDL.LU.64 R24, [R1+0x1990] ;  /* 0x0019900001187983 */ /* 0x002ee40000300a00 */
[C---:B---3--:R-:W-:Y:S02]  /*227e0*/  HMMA.1688.F32.TF32 R24, R16.reuse, R24, R8 ;  /* 0x000000181018723c */ /* 0x048fe40000081008 */
[----:B------:R-:W3:Y:S01]  /*227f0*/  LDL.LU.64 R10, [R1+0x1988] ;  /* 0x00198800010a7983 */ /* 0x000ee20000300a00 */
[----:B------:R-:W3:Y:S11]  /*22800*/  LDL.LU.64 R8, [R1+0x1980] ;  /* 0x0019800001087983 */ /* 0x000ef60000300a00 */
[----:B------:R-:W-:Y:S09]  /*22810*/  @!UPT UIADD3 URZ, URZ, URZ, URZ ;  /* 0x0000003f3f3ff290 */ /* 0x000ff2000fffe03f */
[----:B------:R1:W-:Y:S01]  /*22820*/  STL.64 [R1+0x1b0], R24 ;  /* 0x0001b01801007387 */ /* 0x0003e20000100a00 */
[----:B------:R-:W-:Y:S03]  /*22830*/  STL.64 [R1+0x1b8], R26 ;  /* 0x0001b81a01007387 */ /* 0x000fe60000100a00 */
[----:B-1----:R-:W3:Y:S02]  /*22840*/  LDL.LU.64 R24, [R1+0x1978] ;  /* 0x0019780001187983 */ /* 0x002ee40000300a00 */
[C---:B---3--:R-:W-:Y:S11]  /*22850*/  HMMA.1688.F32.TF32 R8, R16.reuse, R24, R8 ;  /* 0x000000181008723c */ /* 0x048ff60000081008 */
[----:B------:R-:W-:Y:S11]  /*22860*/  @!UPT UIADD3 URZ, URZ, URZ, URZ ;  /* 0x0000003f3f3ff290 */ /* 0x000ff6000fffe03f */
[----:B------:R-:W-:Y:S01]  /*22870*/  @!UPT UIADD3 URZ, URZ, URZ, URZ ;  /* 0x0000003f3f3ff290 */ /* 0x000fe2000fffe03f */
[----:B------:R-:W-:Y:S01]  /*22880*/  STL.64 [R1+0x1a0], R8 ;  /* 0x0001a00801007387 */ /* 0x000fe20000100a00 */
[----:B------:R1:W-:Y:S03]  /*22890*/  STL.64 [R1+0x1a8], R10 ;  /* 0x0001a80a01007387 */ /* 0x0003e60000100a00 */
[----:B-1----:R-:W3:Y:S01]  /*228a0*/  LDL.LU.64 R10, [R1+0x1970] ;  /* 0x00197000010a7983 */ /* 0x002ee20000300a00 */
[----:B------:R-:W2:Y:S02]  /*228b0*/  LDL.LU.64 R8, [R1+0x1968] ;  /* 0x0019680001087983 */ /* 0x000ea40000300a00 */
[----:B------:R1:W-:Y:S02]  /*228c0*/  STL.64 [R1+0x18e8], R24 ;  /* 0x0018e81801007387 */ /* 0x0003e40000100a00 */
[----:B-1----:R-:W3:Y:S01]  /*228d0*/  LDL.LU.64 R24, [R1+0x10] ;  /* 0x0000100001187983 */ /* 0x002ee20000300a00 */
[C---:B--2---:R-:W-:Y:S03]  /*228e0*/  HMMA.1688.F32.TF32 R4, R16.reuse, R8, R4 ;  /* 0x000000081004723c */ /* 0x044fe60000081004 */
[----:B---3--:R1:W-:Y:S04]  /*228f0*/  STL.64 [R1+0x1900], R24 ;  /* 0x0019001801007387 */ /* 0x0083e80000100a00 */
[----:B-1----:R-:W2:Y:S11]  /*22900*/  LDL.LU.64 R24, [R1+0x20] ;  /* 0x0000200001187983 */ /* 0x002eb60000300a00 */
[----:B------:R-:W-:Y:S05]  /*22910*/  @!UPT UIADD3 URZ, URZ, URZ, URZ ;  /* 0x0000003f3f3ff290 */ /* 0x000fea000fffe03f */
[----:B------:R-:W-:Y:S02]  /*22920*/  STL.64 [R1+0x190], R4 ;  /* 0x0001900401007387 */ /* 0x000fe40000100a00 */
[----:B------:R1:W-:Y:S02]  /*22930*/  STL.64 [R1+0x198], R6 ;  /* 0x0001980601007387 */ /* 0x0003e40000100a00 */
[----:B-1----:R-:W3:Y:S01]  /*22940*/  LDL.LU.64 R6, [R1+0x1960] ;  /* 0x0019600001067983 */ /* 0x002ee20000300a00 */
[----:B------:R-:W4:Y:S02]  /*22950*/  LDL.LU.64 R4, [R1+0x1958] ;  /* 0x0019580001047983 */ /* 0x000f240000300a00 */
[----:B------:R-:W-:Y:S02]  /*22960*/  STL.64 [R1+0x18f8], R10 ;  /* 0x0018f80a01007387 */ /* 0x000fe40000100a00 */
[----:B------:R1:W-:Y:S02]  /*22970*/  STL.64 [R1+0x18f0], R8 ;  /* 0x0018f00801007387 */ /* 0x0003e40000100a00 */
[----:B-1----:R-:W2:Y:S01]  /*22980*/  LDL.LU R8, [R1+0x550] ;  /* 0x0005500001087983 */ /* 0x002ea20000300800 */
[----:B------:R-:W2:Y:S02]  /*22990*/  LDL.LU R9, [R1+0x554] ;  /* 0x0005540001097983 */ /* 0x000ea40000300800 */
[----:B------:R-:W2:Y:S02]  /*229a0*/  LDL.LU R10, [R1+0x558] ;  /* 0x00055800010a7983 */ /* 0x000ea40000300800 */
[----:B------:R-:W2:Y:S01]  /*229b0*/  LDL.LU R11, [R1+0x55c] ;  /* 0x00055c00010b7983 */ /* 0x000ea20000300800 */
[C---:B----4-:R-:W-:Y:S11]  /*229c0*/  HMMA.1688.F32.TF32 R20, R16.reuse, R4, R20 ;  /* 0x000000041014723c */ /* 0x050ff60000081014 */
[----:B------:R-:W-:Y:S11]  /*229d0*/  @!UPT UIADD3 URZ, URZ, URZ, URZ ;  /* 0x0000003f3f3ff290 */ /* 0x000ff6000fffe03f */
[----:B------:R-:W-:Y:S01]  /*229e0*/  @!UPT UIADD3 URZ, URZ, URZ, URZ ;  /* 0x0000003f3f3ff290 */ /* 0x000fe2000fffe03f */
[----:B------:R1:W-:Y:S01]  /*229f0*/  STL.64 [R1+0x180], R20 ;  /* 0x0001801401007387 */ /* 0x0003e20000100a00 */
[----:B------:R4:W-:Y:S03]  /*22a00*/  STL.64 [R1+0x188], R22 ;  /* 0x0001881601007387 */ /* 0x0009e60000100a00 */
[----:B-1----:R-:W4:Y:S02]  /*22a10*/  LDL.LU.64 R20, [R1+0x1950] ;  /* 0x0019500001147983 */ /* 0x002f240000300a00 */
[C---:B----4-:R-:W-:Y:S02]  /*22a20*/  HMMA.1688.F32.TF32 R20, R16.reuse, R20, R12 ;  /* 0x000000141014723c */ /* 0x050fe4000008100c */
[----:B------:R-:W4:Y:S01]  /*22a30*/  LDL.LU.64 R14, [R1+0x1948] ;  /* 0x00194800010e7983 */ /* 0x000f220000300a00 */
[----:B------:R-:W4:Y:S11]  /*22a40*/  LDL.LU.64 R12, [R1+0x1940] ;  /* 0x00194000010c7983 */ /* 0x000f360000300a00 */
[----:B------:R-:W-:Y:S09]  /*22a50*/  @!UPT UIADD3 URZ, URZ, URZ, URZ ;  /* 0x0000003f3f3ff290 */ /* 0x000ff2000fffe03f */
[----:B------:R1:W-:Y:S01]  /*22a60*/  STL.64 [R1+0x170], R20 ;  /* 0x0001701401007387 */ /* 0x0003e20000100a00 */
[----:B------:R4:W-:Y:S03]  /*22a70*/  STL.64 [R1+0x178], R22 ;  /* 0x0001781601007387 */ /* 0x0009e60000100a00 */
[----:B-1----:R-:W4:Y:S02]  /*22a80*/  LDL.LU.64 R20, [R1+0x1938] ;  /* 0x0019380001147983 */ /* 0x002f240000300a00 */
[C---:B----4-:R-:W-:Y:S02]  /*22a90*/  HMMA.1688.F32.TF32 R20, R16.reuse, R20, R12 ;  /* 0x000000141014723c */ /* 0x050fe4000008100c */
[----:B------:R-:W4:Y:S11]  /*22aa0*/  LDL.LU.64 R12, [R1+0x1930] ;  /* 0x00193000010c7983 */ /* 0x000f360000300a00 */
[----:B------:R-:W-:Y:S10]  /*22ab0*/  @!UPT UIADD3 URZ, URZ, URZ, URZ ;  /* 0x0000003f3f3ff290 */ /* 0x000ff4000fffe03f */
[----:B------:R-:W-:Y:S01]  /*22ac0*/  STL.64 [R1+0x160], R20 ;  /* 0x0001601401007387 */ /* 0x000fe20000100a00 */
[----:B------:R1:W-:Y:S03]  /*22ad0*/  STL.64 [R1+0x168], R22 ;  /* 0x0001681601007387 */ /* 0x0003e60000100a00 */
[----:B-1----:R-:W4:Y:S01]  /*22ae0*/  LDL.LU.64 R22, [R1+0x1928] ;  /* 0x0019280001167983 */ /* 0x002f220000300a00 */
[----:B------:R-:W4:Y:S02]  /*22af0*/  LDL.LU.64 R20, [R1+0x1920] ;  /* 0x0019200001147983 */ /* 0x000f240000300a00 */
[----:B----4-:R-:W-:Y:S01]  /*22b00*/  HMMA.1688.F32.TF32 R16, R16, R12, R20 ;  /* 0x0000000c1010723c */ /* 0x010fe20000081014 */
[----:B------:R-:W4:Y:S01]  /*22b10*/  LDL.LU.64 R22, [R1+0x1918] ;  /* 0x0019180001167983 */ /* 0x000f220000300a00 */
[----:B------:R-:W4:Y:S02]  /*22b20*/  LDL.LU.64 R20, [R1+0x1910] ;  /* 0x0019100001147983 */ /* 0x000f240000300a00 */
[----:B------:R1:W-:Y:S02]  /*22b30*/  STL.64 [R1+0x18b0], R12 ;  /* 0x0018b00c01007387 */ /* 0x0003e40000100a00 */
[----:B-1----:R-:W4:Y:S11]  /*22b40*/  LDL.LU R12, [R1+0x500] ;  /* 0x00050000010c7983 */ /* 0x002f360000300800 */
[----:B------:R-:W-:Y:S06]  /*22b50*/  @!UPT UIADD3 URZ, URZ, URZ, URZ ;  /* 0x0000003f3f3ff290 */ /* 0x000fec000fffe03f */
[----:B------:R1:W-:Y:S01]  /*22b60*/  STL.64 [R1+0x140], R16 ;  /* 0x0001401001007387 */ /* 0x0003e20000100a00 */
[----:B------:R2:W-:Y:S02]  /*22b70*/  STL.64 [R1+0x148], R18 ;  /* 0x0001481201007387 */ /* 0x0005e40000100a00 */
[----:B------:R-:W4:Y:S02]  /*22b80*/  LDL.LU R13, [R1+0x504] ;  /* 0x00050400010d7983 */ /* 0x000f240000300800 */
[----:B------:R-:W4:Y:S01]  /*22b90*/  LDL.LU R14, [R1+0x508] ;  /* 0x00050800010e7983 */ /* 0x000f220000300800 */
[----:B------:R-:W4:Y:S04]  /*22ba0*/  LDL.LU R15, [R1+0x50c] ;  /* 0x00050c00010f7983 */ /* 0x000f280000300800 */
[----:B-1----:R-:W3:Y:S01]  /*22bb0*/  LDL.LU R16, [R1+0x480] ;  /* 0x0004800001107983 */ /* 0x002ee20000300800 */
[----:B------:R-:W3:Y:S02]  /*22bc0*/  LDL.LU R17, [R1+0x484] ;  /* 0x0004840001117983 */ /* 0x000ee40000300800 */
[----:B--2---:R-:W-:-:S02]  /*22bd0*/  IMAD.MOV.U32 R18, RZ, RZ, R28 ;  /* 0x000000ffff127224 */ /* 0x004fc400078e001c */
[----:B------:R-:W-:Y:S01]  /*22be0*/  IMAD.MOV.U32 R19, RZ, RZ, R29 ;  /* 0x000000ffff137224 */ /* 0x000fe200078e001d */
[----:B------:R-:W2:Y:S01]  /*22bf0*/  LDL.LU R28, [R1+0x190c] ;  /* 0x00190c00011c7983 */ /* 0x000ea20000300800 */
[----:B------:R-:W2:Y:S03]  /*22c00*/  LDL.LU R29, [R1+0x1908] ;  /* 0x00190800011d7983 */ /* 0x000ea60000300800 */
[----:B------:R-:W-:Y:S01]  /*22c10*/  STL.64 [R1+0x1800], R18 ;  /* 0x0018001201007387 */ /* 0x000fe20000100a00 */
[----:B------:R-:W-:Y:S01]  /*22c20*/  IMAD.MOV.U32 R3, RZ, RZ, R25 ;  /* 0x000000ffff037224 */ /* 0x000fe200078e0019 */
[C---:B----4-:R-:W-:Y:S02]  /*22c30*/  HMMA.1688.F32.TF32 R12, R20.reuse, R24, R12 ;  /* 0x00000018140c723c */ /* 0x050fe4000008100c */
[----:B---3--:R1:W-:Y:S04]  /*22c40*/  STL.64 [R1+0x17f8], R16 ;  /* 0x0017f81001007387 */ /* 0x0083e80000100a00 */
[----:B-1----:R-:W3:Y:S01]  /*22c50*/  LDL.LU R16, [R1+0x5c0] ;  /* 0x0005c00001107983 */ /* 0x002ee20000300800 */
[----:B------:R-:W3:Y:S02]  /*22c60*/  LDL.LU R17, [R1+0x5c4] ;  /* 0x0005c40001117983 */ /* 0x000ee40000300800 */
[----:B------:R-:W3:Y:S02]  /*22c70*/  LDL.LU R18, [R1+0x5c8] ;  /* 0x0005c80001127983 */ /* 0x000ee40000300800 */
[----:B------:R-:W3:Y:S11]  /*22c80*/  LDL.LU R19, [R1+0x5cc] ;  /* 0x0005cc0001137983 */ /* 0x000ef60000300800 */
[----:B------:R-:W-:Y:S01]  /*22c90*/  @!UPT UIADD3 URZ, URZ, URZ, URZ ;  /* 0x0000003f3f3ff290 */ /* 0x000fe2000fffe03f */
[----:B------:R1:W-:Y:S01]  /*22ca0*/  STL.64 [R1+0x130], R12 ;  /* 0x0001300c01007387 */ /* 0x0003e20000100a00 */
[----:B------:R4:W-:Y:S02]  /*22cb0*/  STL.64 [R1+0x138], R14 ;  /* 0x0001380e01007387 */ /* 0x0009e40000100a00 */
[----:B-1----:R-:W-:Y:S02]  /*22cc0*/  IMAD.MOV.U32 R12, RZ, RZ, R24 ;  /* 0x000000ffff0c7224 */ /* 0x002fe400078e0018 */
[----:B------:R-:W2:Y:S02]  /*22cd0*/  LDL.LU.64 R24, [R1+0x1900] ;  /* 0x0019000001187983 */ /* 0x000ea40000300a00 */
[C---:B--2---:R-:W-:Y:S01]  /*22ce0*/  HMMA.1688.F32.TF32 R8, R20.reuse, R24, R8 ;  /* 0x000000181408723c */ /* 0x044fe20000081008 */
[----:B----4-:R-:W-:Y:S02]  /*22cf0*/  IMAD.MOV.U32 R14, RZ, RZ, R24 ;  /* 0x000000ffff0e7224 */ /* 0x010fe400078e0018 */
[----:B------:R-:W-:Y:S11]  /*22d00*/  IMAD.MOV.U32 R13, RZ, RZ, R25 ;  /* 0x000000ffff0d7224 */ /* 0x000ff600078e0019 */
[----:B------:R-:W-:Y:S09]  /*22d10*/  @!UPT UIADD3 URZ, URZ, URZ, URZ ;  /* 0x0000003f3f3ff290 */ /* 0x000ff2000fffe03f */
[----:B------:R-:W-:Y:S01]  /*22d20*/  STL.64 [R1+0x120], R8 ;  /* 0x0001200801007387 */ /* 0x000fe20000100a00 */
[----:B------:R1:W-:Y:S03]  /*22d30*/  STL.64 [R1+0x128], R10 ;  /* 0x0001280a01007387 */ /* 0x0003e60000100a00 */
[----:B-1----:R-:W2:Y:S01]  /*22d40*/  LDL.LU.64 R10, [R1+0x18f8] ;  /* 0x0018f800010a7983 */ /* 0x002ea20000300a00 */
[----:B------:R-:W4:Y:S02]  /*22d50*/  LDL.LU.64 R8, [R1+0x18f0] ;  /* 0x0018f00001087983 */ /* 0x000f240000300a00 */
[----:B------:R-:W3:Y:S02]  /*22d60*/  LDL.LU.64 R24, [R1+0x18e8] ;  /* 0x0018e80001187983 */ /* 0x000ee40000300a00 */
[C---:B---3--:R-:W-:Y:S01]  /*22d70*/  HMMA.1688.F32.TF32 R16, R20.reuse, R24, R16 ;  /* 0x000000181410723c */ /* 0x048fe20000081010 */
[----:B------:R-:W-:Y:S11]  /*22d80*/  IMAD.MOV.U32 R15, RZ, RZ, R25 ;  /* 0x000000ffff0f7224 */ /* 0x000ff600078e0019 */
[----:B------:R-:W-:Y:S11]  /*22d90*/  @!UPT UIADD3 URZ, URZ, URZ, URZ ;  /* 0x0000003f3f3ff290 */ /* 0x000ff6000fffe03f */
[----:B------:R1:W-:Y:S01]  /*22da0*/  STL.64 [R1+0x110], R16 ;  /* 0x0001101001007387 */ /* 0x0003e20000100a00 */
[----:B------:R-:W-:Y:S02]  /*22db0*/  STL.64 [R1+0x118], R18 ;  /* 0x0001181201007387 */ /* 0x000fe40000100a00 */
[----:B------:R-:W3:Y:S02]  /*22dc0*/  LDL.LU.64 R26, [R1+0x18e0] ;  /* 0x0018e000011a7983 */ /* 0x000ee40000300a00 */
[----:B-1----:R-:W-:Y:S02]  /*22dd0*/  IMAD.MOV.U32 R16, RZ, RZ, R24 ;  /* 0x000000ffff107224 */ /* 0x002fe400078e0018 */
[----:B------:R-:W3:Y:S01]  /*22de0*/  LDL.LU.64 R24, [R1+0x18d8] ;  /* 0x0018d80001187983 */ /* 0x000ee20000300a00 */
[----:B--2---:R-:W-:Y:S02]  /*22df0*/  STL.64 [R1+0x1830], R10 ;  /* 0x0018300a01007387 */ /* 0x004fe40000100a00 */
[----:B----4-:R1:W-:Y:S01]  /*22e00*/  STL.64 [R1+0x1828], R8 ;  /* 0x0018280801007387 */ /* 0x0103e20000100a00 */
[----:B---3--:R-:W-:Y:S07]  /*22e10*/  HMMA.1688.F32.TF32 R24, R20, R8, R24 ;  /* 0x000000081418723c */ /* 0x008fee0000081018 */
[----:B-1----:R-:W-:-:S02]  /*22e20*/  IMAD.MOV.U32 R8, RZ, RZ, R16 ;  /* 0x000000ffff087224 */ /* 0x002fc400078e0010 */
[----:B------:R-:W-:Y:S11]  /*22e30*/  IMAD.MOV.U32 R9, RZ, RZ, R15 ;  /* 0x000000ffff097224 */ /* 0x000ff600078e000f */
[----:B------:R-:W-:Y:S03]  /*22e40*/  @!UPT UIADD3 URZ, URZ, URZ, URZ ;  /* 0x0000003f3f3ff290 */ /* 0x000fe6000fffe03f */
[----:B------:R-:W-:Y:S01]  /*22e50*/  STL.64 [R1+0x100], R24 ;  /* 0x0001001801007387 */ /* 0x000fe20000100a00 */
[----:B------:R-:W-:Y:S02]  /*22e60*/  STL.64 [R1+0x108], R26 ;  /* 0x0001081a01007387 */ /* 0x000fe40000100a00 */
[----:B------:R1:W-:Y:S02]  /*22e70*/  STL.64 [R1+0x1848], R8 ;  /* 0x0018480801007387 */ /* 0x0003e40000100a00 */
[----:B------:R-:W2:Y:S01]  /*22e80*/  LDL.LU R16, [R1+0x560] ;  /* 0x0005600001107983 */ /* 0x000ea20000300800 */
[----:B------:R-:W2:Y:S01]  /*22e90*/  LDL.LU R17, [R1+0x564] ;  /* 0x0005640001117983 */ /* 0x000ea20000300800 */
[----:B------:R-:W3:Y:S02]  /*22ea0*/  LDL.LU R18, [R1+0x568] ;  /* 0x0005680001127983 */ /* 0x000ee40000300800 */
[----:B------:R-:W3:Y:S02]  /*22eb0*/  LDL.LU R19, [R1+0x56c] ;  /* 0x00056c0001137983 */ /* 0x000ee40000300800 */
[----:B-1----:R-:W-:-:S02]  /*22ec0*/  IMAD.MOV.U32 R8, RZ, RZ, R14 ;  /* 0x000000ffff087224 */ /* 0x002fc400078e000e */
[----:B------:R-:W-:-:S05]  /*22ed0*/  IMAD.MOV.U32 R9, RZ, RZ, R13 ;  /* 0x000000ffff097224 */ /* 0x000fca00078e000d */
[----:B------:R1:W-:Y:S02]  /*22ee0*/  STL.64 [R1+0x1860], R8 ;  /* 0x0018600801007387 */ /* 0x0003e40000100a00 */
[----:B-1----:R-:W-:Y:S02]  /*22ef0*/  IMAD.MOV.U32 R8, RZ, RZ, R12 ;  /* 0x000000ffff087224 */ /* 0x002fe400078e000c */
[----:B------:R-:W-:-:S05]  /*22f00*/  IMAD.MOV.U32 R9, RZ, RZ, R3 ;  /* 0x000000ffff097224 */ /* 0x000fca00078e0003 */
[----:B------:R-:W-:Y:S04]  /*22f10*/  STL.64 [R1+0x1898], R8 ;  /* 0x0018980801007387 */ /* 0x000fe80000100a00 */
[----:B---3--:R1:W-:Y:S01]  /*22f20*/  STL.64 [R1+0x1810], R18 ;  /* 0x0018101201007387 */ /* 0x0083e20000100a00 */
[----:B--2---:R2:W-:Y:S02]  /*22f30*/  STL.64 [R1+0x1808], R16 ;  /* 0x0018081001007387 */ /* 0x0045e40000100a00 */
[----:B-1----:R-:W-:Y:S01]  /*22f40*/  IMAD.MOV.U32 R18, RZ, RZ, R29 ;  /* 0x000000ffff127224 */ /* 0x002fe200078e001d */
[----:B--2---:R-:W2:Y:S01]  /*22f50*/  LDL.LU R16, [R1+0x570] ;  /* 0x0005700001107983 */ /* 0x004ea20000300800 */
[----:B------:R-:W2:Y:S02]  /*22f60*/  LDL.LU R17, [R1+0x574] ;  /* 0x0005740001117983 */ /* 0x000ea40000300800 */
[----:B------:R-:W3:Y:S02]  /*22f70*/  LDL.LU R29, [R1+0x18d4] ;  /* 0x0018d400011d7983 */ /* 0x000ee40000300800 */
[----:B------:R-:W-:-:S02]  /*22f80*/  IMAD.MOV.U32 R19, RZ, RZ, R28 ;  /* 0x000000ffff137224 */ /* 0x000fc400078e001c */
[----:B------:R-:W4:Y:S01]  /*22f90*/  LDL.LU R28, [R1+0x18d0] ;  /* 0x0018d000011c7983 */ /* 0x000f220000300800 */
[----:B------:R-:W2:Y:S02]  /*22fa0*/  LDL.LU R24, [R1+0x5b0] ;  /* 0x0005b00001187983 */ /* 0x000ea40000300800 */
[----:B------:R-:W2:Y:S02]  /*22fb0*/  LDL.LU R25, [R1+0x5b4] ;  /* 0x0005b40001197983 */ /* 0x000ea40000300800 */
[----:B------:R-:W2:Y:S01]  /*22fc0*/  LDL.LU R26, [R1+0x5b8] ;  /* 0x0005b800011a7983 */ /* 0x000ea20000300800 */
[----:B------:R-:W2:Y:S01]  /*22fd0*/  LDL.LU R27, [R1+0x5bc] ;  /* 0x0005bc00011b7983 */ /* 0x000ea20000300800 */
[----:B------:R-:W2:Y:S02]  /*22fe0*/  LDL.LU R8, [R1+0x5d0] ;  /* 0x0005d00001087983 */ /* 0x000ea40000300800 */
[----:B------:R-:W2:Y:S02]  /*22ff0*/  LDL.LU R9, [R1+0x5d4] ;  /* 0x0005d40001097983 */ /* 0x000ea40000300800 */
[----:B------:R-:W2:Y:S01]  /*23000*/  LDL.LU R10, [R1+0x5d8] ;  /* 0x0005d800010a7983 */ /* 0x000ea20000300800 */
[----:B------:R-:W2:Y:S01]  /*23010*/  LDL.LU R11, [R1+0x5dc] ;  /* 0x0005dc00010b7983 */ /* 0x000ea20000300800 */
        /* <DEDUP_REMOVED lines=10> */
[----:B------:R-:W-:Y:S01]  /*230c0*/  STL.64 [R1+0x18a8], R10 ;  /* 0x0018a80a01007387 */ /* 0x000fe20000100a00 */
[----:B------:R1:W-:Y:S03]  /*230d0*/  STL.64 [R1+0x18a0], R8 ;  /* 0x0018a00801007387 */ /* 0x0003e60000100a00 */
[----:B-1----:R-:W2:Y:S01]  /*230e0*/  LDL.LU.64 R8, [R1+0x80] ;  /* 0x0000800001087983 */ /* 0x002ea20000300a00 */
[----:B------:R-:W-:Y:S02]  /*230f0*/  STL.64 [R1+0x1890], R26 ;  /* 0x0018901a01007387 */ /* 0x000fe40000100a00 */
[----:B------:R1:W-:Y:S02]  /*23100*/  STL.64 [R1+0x1888], R24 ;  /* 0x0018881801007387 */ /* 0x0003e40000100a00 */
[----:B-1----:R-:W2:Y:S01]  /*23110*/  LDL.LU.64 R24, [R1+0x70] ;  /* 0x0000700001187983 */ /* 0x002ea20000300a00 */
[----:B------:R-:W-:Y:S02]  /*23120*/  STL.64 [R1+0x1820], R18 ;  /* 0x0018201201007387 */ /* 0x000fe40000100a00 */
[----:B------:R1:W-:Y:S02]  /*23130*/  STL.64 [R1+0x1818], R16 ;  /* 0x0018181001007387 */ /* 0x0003e40000100a00 */
        /* <DEDUP_REMOVED lines=8> */
[----:B----4-:R-:W-:-:S02]  /*231c0*/  IMAD.MOV.U32 R18, RZ, RZ, R28 ;  /* 0x000000ffff127224 */ /* 0x010fc400078e001c */
[----:B---3--:R-:W-:Y:S01]  /*231d0*/  IMAD.MOV.U32 R19, RZ, RZ, R29 ;  /* 0x000000ffff137224 */ /* 0x008fe200078e001d */
[----:B------:R-:W2:Y:S01]  /*231e0*/  LDL.LU R28, [R1+0x18cc] ;  /* 0x0018cc00011c7983 */ /* 0x000ea20000300800 */
[----:B------:R-:W4:Y:S03]  /*231f0*/  LDL.LU R29, [R1+0x18c8] ;  /* 0x0018c800011d7983 */ /* 0x000f260000300800 */
[----:B------:R-:W-:Y:S01]  /*23200*/  STL.64 [R1+0x1858], R18 ;  /* 0x0018581201007387 */ /* 0x000fe20000100a00 */
[C---:B------:R-:W-:Y:S03]  /*23210*/  HMMA.1688.F32.TF32 R12, R20.reuse, R4, R12 ;  /* 0x00000004140c723c */ /* 0x040fe6000008100c */
        /* <DEDUP_REMOVED lines=8> */
[----:B------:R-:W2:Y:S04]  /*232a0*/  LDL.LU R17, [R1+0x5a4] ;  /* 0x0005a40001117983 */ /* 0x000ea80000300800 */
[----:B------:R-:W-:Y:S02]  /*232b0*/  STL.64 [R1+0xf0], R12 ;  /* 0x0000f00c01007387 */ /* 0x000fe40000100a00 */
[----:B------:R1:W-:Y:S02]  /*232c0*/  STL.64 [R1+0xf8], R14 ;  /* 0x0000f80e01007387 */ /* 0x0003e40000100a00 */
[----:B-1----:R-:W2:Y:S01]  /*232d0*/  LDL.LU.64 R14, [R1+0x18c0] ;  /* 0x0018c000010e7983 */ /* 0x002ea20000300a00 */
[----:B------:R-:W2:Y:S02]  /*232e0*/  LDL.LU.64 R12, [R1+0x18b8] ;  /* 0x0018b800010c7983 */ /* 0x000ea40000300a00 */
[C---:B--2---:R-:W-:Y:S11]  /*232f0*/  HMMA.1688.F32.TF32 R12, R20.reuse, R8, R12 ;  /* 0x00000008140c723c */ /* 0x044ff6000008100c */
[----:B------:R-:W-:Y:S11]  /*23300*/  @!UPT UIADD3 URZ, URZ, URZ, URZ ;  /* 0x0000003f3f3ff290 */ /* 0x000ff6000fffe03f */
[----:B------:R-:W-:Y:S01]  /*23310*/  @!UPT UIADD3 URZ, URZ, URZ, URZ ;  /* 0x0000003f3f3ff290 */ /* 0x000fe2000fffe03f */
[----:B------:R1:W-:Y:S01]  /*23320*/  STL.64 [R1+0xe0], R12 ;  /* 0x0000e00c01007387 */ /* 0x0003e20000100a00 */
[----:B------:R2:W-:Y:S03]  /*23330*/  STL.64 [R1+0xe8], R14 ;  /* 0x0000e80e01007387 */ /* 0x0005e60000100a00 */
[----:B-1----:R-:W2:Y:S02]  /*23340*/  LDL.LU.64 R12, [R1+0x18b0] ;  /* 0x0018b000010c7983 */ /* 0x002ea40000300a00 */
[----:B--2---:R-:W-:Y:S02]  /*23350*/  IMAD.MOV.U32 R15, RZ, RZ, R8 ;  /* 0x000000ffff0f7224 */ /* 0x004fe400078e0008 */
[----:B------:R-:W-:Y:S01]  /*23360*/  IMAD.MOV.U32 R14, RZ, RZ, R9 ;  /* 0x000000ffff0e7224 */ /* 0x000fe200078e0009 */
[----:B------:R-:W2:Y:S04]  /*23370*/  LDL.LU.64 R10, [R1+0x18a8] ;  /* 0x0018a800010a7983 */ /* 0x000ea80000300a00 */
[----:B------:R-:W2:Y:S01]  /*23380*/  LDL.LU.64 R8, [R1+0x18a0] ;  /* 0x0018a00001087983 */ /* 0x000ea20000300a00 */
[----:B------:R-:W-:Y:S01]  /*23390*/  IMAD.MOV.U32 R3, RZ, RZ, R25 ;  /* 0x000000ffff037224 */ /* 0x000fe200078e0019 */
[----:B--2---:R-:W-:Y:S11]  /*233a0*/  HMMA.1688.F32.TF32 R8, R20, R24, R8 ;  /* 0x000000181408723c */ /* 0x004ff60000081008 */
[----:B------:R-:W-:Y:S11]  /*233b0*/  @!UPT UIADD3 URZ, URZ, URZ, URZ ;  /* 0x0000003f3f3ff290 */ /* 0x000ff6000fffe03f */
[----:B------:R-:W-:Y:S01]  /*233c0*/  @!UPT UIADD3 URZ, URZ, URZ, URZ ;  /* 0x0000003f3f3ff290 */ /* 0x000fe2000fffe03f */
[----:B------:R1:W-:Y:S01]  /*233d0*/  STL.64 [R1+0xd0], R8 ;  /* 0x0000d00801007387 */ /* 0x0003e20000100a00 */
[----:B------:R2:W-:Y:S03]  /*233e0*/  STL.64 [R1+0xd8], R10 ;  /* 0x0000d80a01007387 */ /* 0x0005e60000100a00 */
[----:B-1----:R-:W3:Y:S01]  /*233f0*/  LDL.LU.64 R8, [R1+0x1898] ;  /* 0x0018980001087983 */ /* 0x002ee20000300a00 */
[----:B--2---:R-:W-:Y:S02]  /*23400*/  IMAD.MOV.U32 R10, RZ, RZ, R24 ;  /* 0x000000ffff0a7224 */ /* 0x004fe400078e0018 */
[----:B------:R-:W2:Y:S02]  /*23410*/  LDL.LU.64 R26, [R1+0x1890] ;  /* 0x00189000011a7983 */ /* 0x000ea40000300a00 */
[----:B------:R-:W2:Y:S02]  /*23420*/  LDL.LU.64 R24, [R1+0x1888] ;  /* 0x0018880001187983 */ /* 0x000ea40000300a00 */
[----:B----4-:R-:W-:-:S02]  /*23430*/  IMAD.MOV.U32 R18, RZ, RZ, R29 ;  /* 0x000000ffff127224 */ /* 0x010fc400078e001d */
[----:B------:R-:W-:Y:S01]  /*23440*/  IMAD.MOV.U32 R19, RZ, RZ, R28 ;  /* 0x000000ffff137224 */ /* 0x000fe200078e001c */
[----:B--2---:R-:W-:Y:S01]  /*23450*/  HMMA.1688.F32.TF32 R20, R20, R12, R24 ;  /* 0x0000000c1414723c */ /* 0x004fe20000081018 */
[----:B------:R-:W3:Y:S01]  /*23460*/  LDL.LU.64 R26, [R1+0x1880] ;  /* 0x00188000011a7983 */ /* 0x000ee20000300a00 */
[----:B------:R-:W3:Y:S11]  /*23470*/  LDL.LU.64 R24, [R1+0x1878] ;  /* 0x0018780001187983 */ /* 0x000ef60000300a00 */
[----:B------:R-:W-:Y:S10]  /*23480*/  @!UPT UIADD3 URZ, URZ, URZ, URZ ;  /* 0x0000003f3f3ff290 */ /* 0x000ff4000fffe03f */
[----:B------:R1:W-:Y:S02]  /*23490*/  STL.64 [R1+0xc0], R20 ;  /* 0x0000c01401007387 */ /* 0x0003e40000100a00 */
[----:B-1----:R-:W-:Y:S02]  /*234a0*/  IMAD.MOV.U32 R20, RZ, RZ, R10 ;  /* 0x000000ffff147224 */ /* 0x002fe400078e000a */
[----:B------:R-:W-:Y:S01]  /*234b0*/  STL.64 [R1+0xc8], R22 ;  /* 0x0000c81601007387 */ /* 0x000fe20000100a00 */
[----:B------:R-:W-:Y:S02]  /*234c0*/  IMAD.MOV.U32 R21, RZ, RZ, R3 ;  /* 0x000000ffff157224 */ /* 0x000fe400078e0003 */
[----:B------:R-:W-:Y:S04]  /*234d0*/  LDS R22, [R2+0x4b100] ;  /* 0x04b1000002167984 */ /* 0x000fe80000000800 */
[----:B------:R-:W-:Y:S01]  /*234e0*/  LDS R23, [R0+0x4b100] ;  /* 0x04b1000000177984 */ /* 0x000fe20000000800 */
[----:B---3--:R-:W-:Y:S01]  /*234f0*/  HMMA.1688.F32.TF32 R8, R24, R8, R16 ;  /* 0x000000081808723c */ /* 0x008fe20000081010 */
[----:B------:R-:W2:Y:S02]  /*23500*/  LDL.LU.64 R18, [R1+0x1870] ;  /* 0x0018700001127983 */ /* 0x000ea40000300a00 */
[----:B------:R-:W2:Y:S11]  /*23510*/  LDL.LU.64 R16, [R1+0x1868] ;  /* 0x0018680001107983 */ /* 0x000eb60000300a00 */
[----:B------:R-:W-:Y:S09]  /*23520*/  @!UPT UIADD3 URZ, URZ, URZ, URZ ;  /* 0x0000003f3f3ff290 */ /* 0x000ff2000fffe03f */
[----:B------:R1:W-:Y:S01]  /*23530*/  STL [R1+0xb0], R8 ;  /* 0x0000b00801007387 */ /* 0x0003e20000100800 */
[----:B------:R-:W-:-:S03]  /*23540*/  IMAD.MOV.U32 R29, RZ, RZ, R9 ;  /* 0x000000ffff1d7224 */ /* 0x000fc600078e0009 */
[----:B-1----:R-:W2:Y:S01]  /*23550*/  LDL.LU.64 R8, [R1+0x1860] ;  /* 0x0018600001087983 */ /* 0x002ea20000300a00 */
[----:B------:R-:W-:Y:S02]  /*23560*/  IMAD.MOV.U32 R28, RZ, RZ, R10 ;  /* 0x000000ffff1c7224 */ /* 0x000fe400078e000a */
[----:B------:R-:W-:-:S05]  /*23570*/  IMAD.MOV.U32 R3, RZ, RZ, R11 ;  /* 0x000000ffff037224 */ /* 0x000fca00078e000b */
[----:B------:R-:W-:Y:S01]  /*23580*/  STL [R1+0x1518], R3 ;  /* 0x0015180301007387 */ /* 0x000fe20000100800 */
[----:B------:R-:W-:Y:S02]  /*23590*/  STL [R1+0x1514], R28 ;  /* 0x0015141c01007387 */ /* 0x000fe40000100800 */
[----:B------:R-:W-:Y:S01]  /*235a0*/  STL [R1+0x1510], R29 ;  /* 0x0015101d01007387 */ /* 0x000fe20000100800 */
        /* <DEDUP_REMOVED lines=13> */
[----:B-1----:R-:W3:Y:S01]  /*23680*/  LDL.LU.64 R10, [R1+0x1830] ;  /* 0x00183000010a7983 */ /* 0x002ee20000300a00 */
[----:B------:R-:W2:Y:S02]  /*23690*/  LDL.LU.64 R8, [R1+0x1828] ;  /* 0x0018280001087983 */ /* 0x000ea40000300a00 */
        /* <DEDUP_REMOVED lines=8> */
[----:B-1----:R-:W2:Y:S01]  /*23720*/  LDL.LU.64 R16, [R1+0x1818] ;  /* 0x0018180001107983 */ /* 0x002ea20000300a00 */
[----:B---3--:R1:W-:Y:S02]  /*23730*/  STL.64 [R1+0x17d8], R10 ;  /* 0x0017d80a01007387 */ /* 0x0083e40000100a00 */
[----:B------:R-:W3:Y:S02]  /*23740*/  LDL.LU R8, [R1+0x4f0] ;  /* 0x0004f00001087983 */ /* 0x000ee40000300800 */
[----:B------:R-:W3:Y:S01]  /*23750*/  LDL.LU R9, [R1+0x4f4] ;  /* 0x0004f40001097983 */ /* 0x000ee20000300800 */
[----:B-1----:R-:W3:Y:S01]  /*23760*/  LDL.LU R10, [R1+0x4f8] ;  /* 0x0004f800010a7983 */ /* 0x002ee20000300800 */
[----:B------:R-:W3:Y:S02]  /*23770*/  LDL.LU R11, [R1+0x4fc] ;  /* 0x0004fc00010b7983 */ /* 0x000ee40000300800 */
[----:B------:R-:W-:Y:S02]  /*23780*/  STL [R1+0x159c], R28 ;  /* 0x00159c1c01007387 */ /* 0x000fe40000100800 */
[----:B------:R-:W-:Y:S01]  /*23790*/  STL [R1+0x1598], R3 ;  /* 0x0015980301007387 */ /* 0x000fe20000100800 */
[C---:B--2---:R-:W-:Y:S11]  /*237a0*/  HMMA.1688.F32.TF32 R16, R24.reuse, R4, R16 ;  /* 0x000000041810723c */ /* 0x044ff60000081010 */
[----:B------:R-:W-:Y:S11]  /*237b0*/  @!UPT UIADD3 URZ, URZ, URZ, URZ ;  /* 0x0000003f3f3ff290 */ /* 0x000ff6000fffe03f */
[----:B------:R-:W-:Y:S01]  /*237c0*/  @!UPT UIADD3 URZ, URZ, URZ, URZ ;  /* 0x0000003f3f3ff290 */ /* 0x000fe2000fffe03f */
[----:B------:R-:W-:Y:S01]  /*237d0*/  STL.64 [R1+0x40], R16 ;  /* 0x0000401001007387 */ /* 0x000fe20000100a00 */
[----:B------:R1:W-:Y:S03]  /*237e0*/  STL.64 [R1+0x48], R18 ;  /* 0x0000481201007387 */ /* 0x0003e60000100a00 */
[----:B-1----:R-:W2:Y:S01]  /*237f0*/  LDL.LU.64 R18, [R1+0x1810] ;  /* 0x0018100001127983 */ /* 0x002ea20000300a00 */
[----:B------:R-:W2:Y:S02]  /*23800*/  LDL.LU.64 R16, [R1+0x1808] ;  /* 0x0018080001107983 */ /* 0x000ea40000300a00 */
[----:B------:R-:W-:Y:S02]  /*23810*/  IMAD.MOV.U32 R4, RZ, RZ, R15 ;  /* 0x000000ffff047224 */ /* 0x000fe400078e000f */
[----:B------:R-:W-:Y:S01]  /*23820*/  IMAD.MOV.U32 R5, RZ, RZ, R14 ;  /* 0x000000ffff057224 */ /* 0x000fe200078e000e */
[----:B------:R2:W-:Y:S01]  /*23830*/  STL.64 [R1+0x17b8], R6 ;  /* 0x0017b80601007387 */ /* 0x0005e20000100a00 */
[C---:B---3--:R-:W-:Y:S01]  /*23840*/  HMMA.1688.F32.TF32 R8, R24.reuse, R20, R8 ;  /* 0x000000141808723c */ /* 0x048fe20000081008 */
[----:B------:R-:W-:Y:S04]  /*23850*/  LDS R20, [R2+0x4a100] ;  /* 0x04a1000002147984 */ /* 0x000fe80000000800 */
[----:B------:R-:W-:Y:S01]  /*23860*/  LDS R21, [R0+0x4a100] ;  /* 0x04a1000000157984 */ /* 0x000fe20000000800 */
[----:B------:R-:W-:Y:S04]  /*23870*/  LDS R14, [R2+0x4b000] ;  /* 0x04b00000020e7984 */ /* 0x000fe80000000800 */
[----:B------:R-:W-:Y:S01]  /*23880*/  LDS R15, [R0+0x4b000] ;  /* 0x04b00000000f7984 */ /* 0x000fe20000000800 */
[C---:B--2---:R-:W-:Y:S03]  /*23890*/  HMMA.1688.F32.TF32 R4, R24.reuse, R4, R16 ;  /* 0x000000041804723c */ /* 0x044fe60000081010 */
[----:B------:R-:W2:Y:S01]  /*238a0*/  LDL.LU.64 R18, [R1+0x1800] ;  /* 0x0018000001127983 */ /* 0x000ea20000300a00 */
[----:B------:R-:W2:Y:S11]  /*238b0*/  LDL.LU.64 R16, [R1+0x17f8] ;  /* 0x0017f80001107983 */ /* 0x000eb60000300a00 */
[----:B------:R-:W-:Y:S08]  /*238c0*/  @!UPT UIADD3 URZ, URZ, URZ, URZ ;  /* 0x0000003f3f3ff290 */ /* 0x000ff0000fffe03f */
[----:B------:R-:W-:Y:S01]  /*238d0*/  STL.64 [R1+0x400], R4 ;  /* 0x0004000401007387 */ /* 0x000fe20000100a00 */
[----:B------:R2:W-:Y:S02]  /*238e0*/  STL.64 [R1+0x408], R6 ;  /* 0x0004080601007387 */ /* 0x0005e40000100a00 */
[----:B------:R-:W-:Y:S02]  /*238f0*/  STL.64 [R1+0x3f0], R8 ;  /* 0x0003f00801007387 */ /* 0x000fe40000100a00 */
[----:B------:R-:W-:Y:S01]  /*23900*/  STL.64 [R1+0x3f8], R10 ;  /* 0x0003f80a01007387 */ /* 0x000fe20000100a00 */
[----:B--2---:R-:W-:Y:S01]  /*23910*/  HMMA.1688.F32.TF32 R4, R24, R12, R16 ;  /* 0x0000000c1804723c */ /* 0x004fe20000081010 */
[----:B------:R-:W-:Y:S04]  /*23920*/  LDS R18, [R2+0x4b080] ;  /* 0x04b0800002127984 */ /* 0x000fe80000000800 */
[----:B------:R-:W1:Y:S04]  /*23930*/  LDS R19, [R0+0x4b080] ;  /* 0x04b0800000137984 */ /* 0x000e680000000800 */
[----:B------:R-:W-:Y:S04]  /*23940*/  LDS R16, [R2+0x4a080] ;  /* 0x04a0800002107984 */ /* 0x000fe80000000800 */
[----:B------:R-:W2:Y:S04]  /*23950*/  LDS R17, [R0+0x4a080] ;  /* 0x04a0800000117984 */ /* 0x000ea80000000800 */
[----:B------:R-:W-:Y:S04]  /*23960*/  LDS R12, [R2+0x4a000] ;  /* 0x04a00000020c7984 */ /* 0x000fe80000000800 */
[----:B------:R-:W3:Y:S04]  /*23970*/  LDS R13, [R0+0x4a000] ;  /* 0x04a00000000d7984 */ /* 0x000ee80000000800 */
[----:B------:R-:W-:Y:S04]  /*23980*/  LDS R26, [R2+0x4b180] ;  /* 0x04b18000021a7984 */ /* 0x000fe80000000800 */
[----:B------:R-:W4:Y:S04]  /*23990*/  LDS R27, [R0+0x4b180] ;  /* 0x04b18000001b7984 */ /* 0x000f280000000800 */
[----:B------:R-:W-:Y:S04]  /*239a0*/  LDS R24, [R2+0x4a180] ;  /* 0x04a1800002187984 */ /* 0x000fe80000000800 */
[----:B------:R-:W3:Y:S04]  /*239b0*/  LDS R25, [R0+0x4a180] ;  /* 0x04a1800000197984 */ /* 0x000ee80000000800 */
[----:B------:R-:W-:Y:S01]  /*239c0*/  STL.64 [R1+0x610], R4 ;  /* 0x0006100401007387 */ /* 0x000fe20000100a00 */
[----:B------:R-:W-:Y:S03]  /*239d0*/  STL.64 [R1+0x618], R6 ;  /* 0x0006180601007387 */ /* 0x000fe60000100a00 */
[----:B-1----:R1:W-:Y:S01]  /*239e0*/  STL.64 [R1+0x1790], R18 ;  /* 0x0017901201007387 */ /* 0x0023e20000100a00 */
[----:B--2---:R-:W-:Y:S03]  /*239f0*/  STL.64 [R1+0x1788], R16 ;  /* 0x0017881001007387 */ /* 0x004fe60000100a00 */
[----:B-1----:R-:W2:Y:S04]  /*23a00*/  LDL.64 R18, [R1+0x78] ;  /* 0x0000780001127983 */ /* 0x002ea80000100a00 */
[----:B--2---:R1:W-:Y:S04]  /*23a10*/  STL.64 [R1+0x1798], R18 ;  /* 0x0017981201007387 */ /* 0x0043e80000100a00 */
[----:B-1----:R-:W2:Y:S04]  /*23a20*/  LDL R18, [R1+0x88] ;  /* 0x0000880001127983 */ /* 0x002ea80000100800 */
[----:B------:R-:W2:Y:S01]  /*23a30*/  LDL R19, [R1+0x8c] ;  /* 0x00008c0001137983 */ /* 0x000ea20000100800 */
        /* <DEDUP_REMOVED lines=8> */
[----:B--2---:R1:W-:Y:S01]  /*23ac0*/  STL.64 [R1+0x17e8], R10 ;  /* 0x0017e80a01007387 */ /* 0x0043e20000100a00 */
[----:B------:R-:W-:Y:S03]  /*23ad0*/  STL.64 [R1+0x17e0], R8 ;  /* 0x0017e00801007387 */ /* 0x000fe60000100a00 */
[----:B-1----:R-:W3:Y:S04]  /*23ae0*/  LDL R10, [R1+0x28] ;  /* 0x00002800010a7983 */ /* 0x002ee80000100800 */
[----:B------:R-:W3:Y:S01]  /*23af0*/  LDL R11, [R1+0x2c] ;  /* 0x00002c00010b7983 */ /* 0x000ee20000100800 */
[----:B------:R1:W-:Y:S02]  /*23b00*/  STL.64 [R1+0x17c8], R6 ;  /* 0x0017c80601007387 */ /* 0x0003e40000100a00 */
[----:B------:R-:W-:Y:S01]  /*23b10*/  STL.64 [R1+0x17c0], R4 ;  /* 0x0017c00401007387 */ /* 0x000fe20000100a00 */
[----:B-1----:R-:W2:Y:S04]  /*23b20*/  LDL.64 R6, [R1+0x8] ;  /* 0x0000080001067983 */ /* 0x002ea80000100a00 */
[----:B--2---:R1:W-:Y:S04]  /*23b30*/  STL.64 [R1+0x17d0], R6 ;  /* 0x0017d00601007387 */ /* 0x0043e80000100a00 */
[----:B-1----:R-:W2:Y:S04]  /*23b40*/  LDL.64 R6, [R1+0x18] ;  /* 0x0000180001067983 */ /* 0x002ea80000100a00 */
[----:B--2---:R1:W-:Y:S01]  /*23b50*/  STL.64 [R1+0x17f0], R6 ;  /* 0x0017f00601007387 */ /* 0x0043e20000100a00 */
[----:B------:R-:W3:Y:S02]  /*23b60*/  LDL.LU R4, [R1+0x4e0] ;  /* 0x0004e00001047983 */ /* 0x000ee40000300800 */
[----:B------:R-:W3:Y:S01]  /*23b70*/  LDL.LU R5, [R1+0x4e4] ;  /* 0x0004e40001057983 */ /* 0x000ee20000300800 */
[----:B-1----:R-:W3:Y:S01]  /*23b80*/  LDL.LU R6, [R1+0x4e8] ;  /* 0x0004e80001067983 */ /* 0x002ee20000300800 */
[----:B------:R-:W3:Y:S02]  /*23b90*/  LDL.LU R7, [R1+0x4ec] ;  /* 0x0004ec0001077983 */ /* 0x000ee40000300800 */
[----:B------:R1:W-:Y:S02]  /*23ba0*/  STL.64 [R1+0x17b0], R18 ;  /* 0x0017b01201007387 */ /* 0x0003e40000100a00 */
[----:B------:R-:W2:Y:S01]  /*23bb0*/  LDL.LU R16, [R1+0x460] ;  /* 0x0004600001107983 */ /* 0x000ea20000300800 */
[----:B------:R-:W2:Y:S04]  /*23bc0*/  LDL.LU R17, [R1+0x464] ;  /* 0x0004640001117983 */ /* 0x000ea80000300800 */
[----:B-1----:R-:W2:Y:S01]  /*23bd0*/  LDL.LU R18, [R1+0x468] ;  /* 0x0004680001127983 */ /* 0x002ea20000300800 */
[----:B------:R-:W2:Y:S02]  /*23be0*/  LDL.LU R19, [R1+0x46c] ;  /* 0x00046c0001137983 */ /* 0x000ea40000300800 */
[----:B------:R-:W-:Y:S02]  /*23bf0*/  STL.64 [R1+0x1708], R22 ;  /* 0x0017081601007387 */ /* 0x000fe40000100a00 */
        /* <DEDUP_REMOVED lines=12> */
[----:B----4-:R-:W-:Y:S01]  /*23cc0*/  STL.64 [R1+0x16a8], R26 ;  /* 0x0016a81a01007387 */ /* 0x010fe20000100a00 */
[----:B------:R1:W-:Y:S03]  /*23cd0*/  STL.64 [R1+0x16a0], R24 ;  /* 0x0016a01801007387 */ /* 0x0003e60000100a00 */
[----:B-1----:R-:W3:Y:S01]  /*23ce0*/  LDL.LU R24, [R1+0x4a0] ;  /* 0x0004a00001187983 */ /* 0x002ee20000300800 */
[----:B------:R-:W3:Y:S02]  /*23cf0*/  LDL.LU R25, [R1+0x4a4] ;  /* 0x0004a40001197983 */ /* 0x000ee40000300800 */
[----:B------:R-:W3:Y:S02]  /*23d00*/  LDL.LU R26, [R1+0x4a8] ;  /* 0x0004a800011a7983 */ /* 0x000ee40000300800 */
[----:B------:R-:W3:Y:S01]  /*23d10*/  LDL.LU R27, [R1+0x4ac] ;  /* 0x0004ac00011b7983 */ /* 0x000ee20000300800 */
[----:B------:R-:W4:Y:S02]  /*23d20*/  LDL.LU.64 R6, [R1+0x17f0] ;  /* 0x0017f00001067983 */ /* 0x000f240000300a00 */
[----:B------:R-:W-:Y:S02]  /*23d30*/  STL.64 [R1+0x600], R8 ;  /* 0x0006000801007387 */ /* 0x000fe40000100a00 */
[----:B------:R1:W-:Y:S02]  /*23d40*/  STL.64 [R1+0x608], R10 ;  /* 0x0006080a01007387 */ /* 0x0003e40000100a00 */
[----:B-1----:R-:W4:Y:S01]  /*23d50*/  LDL.LU.64 R10, [R1+0x17e8] ;  /* 0x0017e800010a7983 */ /* 0x002f220000300a00 */
[----:B------:R-:W4:Y:S02]  /*23d60*/  LDL.LU.64 R8, [R1+0x17e0] ;  /* 0x0017e00001087983 */ /* 0x000f240000300a00 */
[C---:B----4-:R-:W-:Y:S01]  /*23d70*/  HMMA.1688.F32.TF32 R8, R12.reuse, R6, R8 ;  /* 0x000000060c08723c */ /* 0x050fe20000081008 */
[----:B------:R-:W-:Y:S11]  /*23d80*/  IMAD.MOV.U32 R3, RZ, RZ, R7 ;  /* 0x000000ffff037224 */ /* 0x000ff600078e0007 */
[----:B------:R-:W-:Y:S11]  /*23d90*/  @!UPT UIADD3 URZ, URZ, URZ, URZ ;  /* 0x0000003f3f3ff290 */ /* 0x000ff6000fffe03f */
[----:B------:R1:W-:Y:S01]  /*23da0*/  STL.64 [R1+0x5f0], R8 ;  /* 0x0005f00801007387 */ /* 0x0003e20000100a00 */
[----:B------:R4:W-:Y:S02]  /*23db0*/  STL.64 [R1+0x5f8], R10 ;  /* 0x0005f80a01007387 */ /* 0x0009e40000100a00 */
[----:B-1----:R-:W-:Y:S01]  /*23dc0*/  IMAD.MOV.U32 R8, RZ, RZ, R6 ;  /* 0x000000ffff087224 */ /* 0x002fe200078e0006 */
[----:B----4-:R-:W4:Y:S01]  /*23dd0*/  LDL.LU.64 R10, [R1+0x17d8] ;  /* 0x0017d800010a7983 */ /* 0x010f220000300a00 */
[----:B------:R-:W3:Y:S02]  /*23de0*/  LDL.LU.64 R6, [R1+0x17d0] ;  /* 0x0017d00001067983 */ /* 0x000ee40000300a00 */
[C---:B---3--:R-:W-:Y:S11]  /*23df0*/  HMMA.1688.F32.TF32 R24, R12.reuse, R6, R24 ;  /* 0x000000060c18723c */ /* 0x048ff60000081018 */
[----:B------:R-:W-:Y:S11]  /*23e00*/  @!UPT UIADD3 URZ, URZ, URZ, URZ ;  /* 0x0000003f3f3ff290 */ /* 0x000ff6000fffe03f */
[----:B------:R-:W-:Y:S01]  /*23e10*/  @!UPT UIADD3 URZ, URZ, URZ, URZ ;  /* 0x0000003f3f3ff290 */ /* 0x000fe2000fffe03f */
[----:B------:R1:W-:Y:S01]  /*23e20*/  STL.64 [R1+0x5e0], R24 ;  /* 0x0005e01801007387 */ /* 0x0003e20000100a00 */
[----:B------:R-:W-:Y:S02]  /*23e30*/  STL.64 [R1+0x5e8], R26 ;  /* 0x0005e81a01007387 */ /* 0x000fe40000100a00 */
[----:B-1----:R-:W-:Y:S02]  /*23e40*/  IMAD.MOV.U32 R25, RZ, RZ, R6 ;  /* 0x000000ffff197224 */ /* 0x002fe400078e0006 */
[----:B------:R-:W-:Y:S02]  /*23e50*/  IMAD.MOV.U32 R24, RZ, RZ, R7 ;  /* 0x000000ffff187224 */ /* 0x000fe400078e0007 */
[----:B------:R-:W4:Y:S01]  /*23e60*/  LDL.LU.64 R6, [R1+0x17c8] ;  /* 0x0017c80001067983 */ /* 0x000f220000300a00 */
[----:B------:R-:W4:Y:S02]  /*23e70*/  LDL.LU.64 R4, [R1+0x17c0] ;  /* 0x0017c00001047983 */ /* 0x000f240000300a00 */
[C---:B----4-:R-:W-:Y:S11]  /*23e80*/  HMMA.1688.F32.TF32 R4, R12.reuse, R10, R4 ;  /* 0x0000000a0c04723c */ /* 0x050ff60000081004 */
[----:B------:R-:W-:Y:S11]  /*23e90*/  @!UPT UIADD3 URZ, URZ, URZ, URZ ;  /* 0x0000003f3f3ff290 */ /* 0x000ff6000fffe03f */
[----:B------:R-:W-:Y:S01]  /*23ea0*/  @!UPT UIADD3 URZ, URZ, URZ, URZ ;  /* 0x0000003f3f3ff290 */ /* 0x000fe2000fffe03f */
[----:B------:R-:W-:Y:S01]  /*23eb0*/  STL.64 [R1+0x5d0], R4 ;  /* 0x0005d00401007387 */ /* 0x000fe20000100a00 */
[----:B------:R1:W-:Y:S03]  /*23ec0*/  STL.64 [R1+0x5d8], R6 ;  /* 0x0005d80601007387 */ /* 0x0003e60000100a00 */
[----:B-1----:R-:W3:Y:S02]  /*23ed0*/  LDL.LU.64 R6, [R1+0x17b8] ;  /* 0x0017b80001067983 */ /* 0x002ee40000300a00 */
[C---:B---3--:R-:W-:Y:S11]  /*23ee0*/  HMMA.1688.F32.TF32 R16, R12.reuse, R6, R16 ;  /* 0x000000060c10723c */ /* 0x048ff60000081010 */
[----:B------:R-:W-:Y:S11]  /*23ef0*/  @!UPT UIADD3 URZ, URZ, URZ, URZ ;  /* 0x0000003f3f3ff290 */ /* 0x000ff6000fffe03f */
[----:B------:R-:W-:Y:S01]  /*23f00*/  @!UPT UIADD3 URZ, URZ, URZ, URZ ;  /* 0x0000003f3f3ff290 */ /* 0x000fe2000fffe03f */
[----:B------:R-:W-:Y:S01]  /*23f10*/  STL.64 [R1+0x5c0], R16 ;  /* 0x0005c01001007387 */ /* 0x000fe20000100a00 */
[----:B------:R1:W-:Y:S03]  /*23f20*/  STL.64 [R1+0x5c8], R18 ;  /* 0x0005c81201007387 */ /* 0x0003e60000100a00 */
[----:B-1----:R-:W2:Y:S01]  /*23f30*/  LDL.LU.64 R18, [R1+0x17b0] ;  /* 0x0017b00001127983 */ /* 0x002ea20000300a00 */
[----:B------:R1:W-:Y:S03]  /*23f40*/  STL.64 [R1+0x1740], R6 ;  /* 0x0017400601007387 */ /* 0x0003e60000100a00 */
[----:B-1----:R-:W3:Y:S04]  /*23f50*/  LDL R6, [R1+0x68] ;  /* 0x0000680001067983 */ /* 0x002ee80000100800 */
[----:B------:R-:W3:Y:S01]  /*23f60*/  LDL R7, [R1+0x6c] ;  /* 0x00006c0001077983 */ /* 0x000ee20000100800 */
[C---:B--2---:R-:W-:Y:S03]  /*23f70*/  HMMA.1688.F32.TF32 R16, R12.reuse, R18, R20 ;  /* 0x000000120c10723c */ /* 0x044fe60000081014 */
[----:B------:R-:W2:Y:S01]  /*23f80*/  LDL.LU.64 R22, [R1+0x17a8] ;  /* 0x0017a80001167983 */ /* 0x000ea20000300a00 */
[----:B------:R-:W2:Y:S11]  /*23f90*/  LDL.LU.64 R20, [R1+0x17a0] ;  /* 0x0017a00001147983 */ /* 0x000eb60000300a00 */
[----:B------:R-:W-:Y:S08]  /*23fa0*/  @!UPT UIADD3 URZ, URZ, URZ, URZ ;  /* 0x0000003f3f3ff290 */ /* 0x000ff0000fffe03f */
[----:B------:R-:W-:Y:S01]  /*23fb0*/  STL.64 [R1+0x5b0], R16 ;  /* 0x0005b01001007387 */ /* 0x000fe20000100a00 */
[----:B------:R1:W-:Y:S03]  /*23fc0*/  STL.64 [R1+0x5b8], R18 ;  /* 0x0005b81201007387 */ /* 0x0003e60000100a00 */
[----:B-1----:R-:W2:Y:S02]  /*23fd0*/  LDL.LU.64 R18, [R1+0x1798] ;  /* 0x0017980001127983 */ /* 0x002ea40000300a00 */
[C---:B--2---:R-:W-:Y:S01]  /*23fe0*/  HMMA.1688.F32.TF32 R20, R12.reuse, R18, R20 ;  /* 0x000000120c14723c */ /* 0x044fe20000081014 */
[----:B------:R-:W-:Y:S11]  /*23ff0*/  IMAD.MOV.U32 R9, RZ, RZ, R19 ;  /* 0x000000ffff097224 */ /* 0x000ff600078e0013 */
[----:B------:R-:W-:Y:S11]  /*24000*/  @!UPT UIADD3 URZ, URZ, URZ, URZ ;  /* 0x0000003f3f3ff290 */ /* 0x000ff6000fffe03f */
[----:B------:R1:W-:Y:S01]  /*24010*/  STL.64 [R1+0x5a0], R20 ;  /* 0x0005a01401007387 */ /* 0x0003e20000100a00 */
[----:B------:R-:W-:Y:S02]  /*24020*/  STL.64 [R1+0x5a8], R22 ;  /* 0x0005a81601007387 */ /* 0x000fe40000100a00 */
[----:B-1----:R-:W-:Y:S02]  /*24030*/  IMAD.MOV.U32 R20, RZ, RZ, R18 ;  /* 0x000000ffff147224 */ /* 0x002fe400078e0012 */
[----:B------:R-:W2:Y:S01]  /*24040*/  LDL.LU.64 R18, [R1+0x1790] ;  /* 0x0017900001127983 */ /* 0x000ea20000300a00 */
[----:B------:R-:W2:Y:S02]  /*24050*/  LDL.LU.64 R16, [R1+0x1788] ;  /* 0x0017880001107983 */ /* 0x000ea40000300a00 */
[----:B------:R1:W-:Y:S02]  /*24060*/  STL [R1+0x1780], R20 ;  /* 0x0017801401007387 */ /* 0x0003e40000100800 */
[----:B-1----:R-:W3:Y:S01]  /*24070*/  LDL.LU R20, [R1+0x3d0] ;  /* 0x0003d00001147983 */ /* 0x002ee20000300800 */
[----:B------:R-:W3:Y:S02]  /*24080*/  LDL.LU R21, [R1+0x3d4] ;  /* 0x0003d40001157983 */ /* 0x000ee40000300800 */
[----:B------:R-:W3:Y:S02]  /*24090*/  LDL.LU R22, [R1+0x3d8] ;  /* 0x0003d80001167983 */ /* 0x000ee40000300800 */
[----:B------:R-:W3:Y:S01]  /*240a0*/  LDL.LU R23, [R1+0x3dc] ;  /* 0x0003dc0001177983 */ /* 0x000ee20000300800 */
[----:B------:R-:W4:Y:S01]  /*240b0*/  LDL.LU R4, [R1+0x370] ;  /* 0x0003700001047983 */ /* 0x000f220000300800 */
[----:B---3--:R-:W-:Y:S11]  /*240c0*/  HMMA.1688.F32.TF32 R12, R12, R6, R20 ;  /* 0x000000060c0c723c */ /* 0x008ff60000081014 */
[----:B------:R-:W-:Y:S11]  /*240d0*/  @!UPT UIADD3 URZ, URZ, URZ, URZ ;  /* 0x0000003f3f3ff290 */ /* 0x000ff6000fffe03f */
[----:B------:R-:W-:Y:S01]  /*240e0*/  @!UPT UIADD3 URZ, URZ, URZ, URZ ;  /* 0x0000003f3f3ff290 */ /* 0x000fe2000fffe03f */
[----:B------:R-:W-:Y:S01]  /*240f0*/  STL.64 [R1+0x530], R12 ;  /* 0x0005300c01007387 */ /* 0x000fe20000100a00 */
[----:B------:R-:W-:Y:S02]  /*24100*/  STL.64 [R1+0x538], R14 ;  /* 0x0005380e01007387 */ /* 0x000fe40000100a00 */
[----:B------:R-:W4:Y:S02]  /*24110*/  LDL.LU R5, [R1+0x374] ;  /* 0x0003740001057983 */ /* 0x000f240000300800 */
[----:B------:R-:W3:Y:S01]  /*24120*/  LDL.LU R6, [R1+0x378] ;  /* 0x0003780001067983 */ /* 0x000ee20000300800 */
[----:B------:R-:W3:Y:S01]  /*24130*/  LDL.LU R7, [R1+0x37c] ;  /* 0x00037c0001077983 */ /* 0x000ee20000300800 */
[----:B------:R-:W2:Y:S02]  /*24140*/  LDL.LU R20, [R1+0x3b0] ;  /* 0x0003b00001147983 */ /* 0x000ea40000300800 */
[----:B------:R-:W2:Y:S02]  /*24150*/  LDL.LU R21, [R1+0x3b4] ;  /* 0x0003b40001157983 */ /* 0x000ea40000300800 */
[----:B------:R-:W2:Y:S01]  /*24160*/  LDL.LU R22, [R1+0x3b8] ;  /* 0x0003b80001167983 */ /* 0x000ea20000300800 */
[----:B------:R-:W2:Y:S04]  /*24170*/  LDL.LU R23, [R1+0x3bc] ;  /* 0x0003bc0001177983 */ /* 0x000ea80000300800 */
[----:B---3--:R1:W-:Y:S01]  /*24180*/  STL.64 [R1+0x1750], R6 ;  /* 0x0017500601007387 */ /* 0x0083e20000100a00 */
[----:B----4-:R-:W-:Y:S02]  /*24190*/  STL.64 [R1+0x1748], R4 ;  /* 0x0017480401007387 */ /* 0x010fe40000100a00 */
[----:B-1----:R-:W-:-:S02]  /*241a0*/  IMAD.MOV.U32 R6, RZ, RZ, R25 ;  /* 0x000000ffff067224 */ /* 0x002fc400078e0019 */
[----:B------:R-:W-:-:S05]  /*241b0*/  IMAD.MOV.U32 R7, RZ, RZ, R24 ;  /* 0x000000ffff077224 */ /* 0x000fca00078e0018 */
[----:B------:R-:W-:Y:S01]  /*241c0*/  STL.64 [R1+0x1768], R6 ;  /* 0x0017680601007387 */ /* 0x000fe20000100a00 */
[----:B------:R-:W3:Y:S02]  /*241d0*/  LDL.LU R24, [R1+0x350] ;  /* 0x0003500001187983 */ /* 0x000ee40000300800 */
[----:B------:R-:W3:Y:S02]  /*241e0*/  LDL.LU R25, [R1+0x354] ;  /* 0x0003540001197983 */ /* 0x000ee40000300800 */
[----:B------:R-:W4:Y:S01]  /*241f0*/  LDL.LU R26, [R1+0x358] ;  /* 0x00035800011a7983 */ /* 0x000f220000300800 */
[----:B------:R-:W4:Y:S04]  /*24200*/  LDL.LU R27, [R1+0x35c] ;  /* 0x00035c00011b7983 */ /* 0x000f280000300800 */
[----:B----4-:R-:W-:Y:S01]  /*24210*/  STL.64 [R1+0x1738], R26 ;  /* 0x0017381a01007387 */ /* 0x010fe20000100a00 */
[----:B---3--:R1:W-:Y:S03]  /*24220*/  STL.64 [R1+0x1730], R24 ;  /* 0x0017301801007387 */ /* 0x0083e60000100a00 */
[----:B-1----:R-:W3:Y:S01]  /*24230*/  LDL.LU R24, [R1+0x360] ;  /* 0x0003600001187983 */ /* 0x002ee20000300800 */
[----:B------:R-:W3:Y:S02]  /*24240*/  LDL.LU R25, [R1+0x364] ;  /* 0x0003640001197983 */ /* 0x000ee40000300800 */
[----:B------:R-:W4:Y:S02]  /*24250*/  LDL.LU R26, [R1+0x368] ;  /* 0x00036800011a7983 */ /* 0x000f240000300800 */
[----:B------:R-:W4:Y:S02]  /*24260*/  LDL.LU R27, [R1+0x36c] ;  /* 0x00036c00011b7983 */ /* 0x000f240000300800 */
        /* <DEDUP_REMOVED lines=10> */
[----:B------:R-:W3:Y:S02]  /*24310*/  LDL.LU R26, [R1+0x398] ;  /* 0x00039800011a7983 */ /* 0x000ee40000300800 */
[----:B------:R-:W3:Y:S01]  /*24320*/  LDL.LU R27, [R1+0x39c] ;  /* 0x00039c00011b7983 */ /* 0x000ee20000300800 */
[----:B------:R-:W4:Y:S04]  /*24330*/  LDL.64 R14, [R1+0x68] ;  /* 0x00006800010e7983 */ /* 0x000f280000100a00 */
[----:B----4-:R1:W-:Y:S04]  /*24340*/  STL.64 [R1+0x1710], R14 ;  /* 0x0017100e01007387 */ /* 0x0103e80000100a00 */
[----:B-1----:R-:W2:Y:S02]  /*24350*/  LDL.64 R14, [R1+0x28] ;  /* 0x00002800010e7983 */ /* 0x002ea40000100a00 */
[----:B--2---:R-:W-:Y:S11]  /*24360*/  HMMA.1688.F32.TF32 R20, R16, R14, R20 ;  /* 0x0000000e1014723c */ /* 0x004ff60000081014 */
[----:B------:R-:W-:Y:S11]  /*24370*/  @!UPT UIADD3 URZ, URZ, URZ, URZ ;  /* 0x0000003f3f3ff290 */ /* 0x000ff6000fffe03f */
[----:B------:R-:W-:Y:S01]  /*24380*/  @!UPT UIADD3 URZ, URZ, URZ, URZ ;  /* 0x0000003f3f3ff290 */ /* 0x000fe2000fffe03f */
[----:B------:R1:W-:Y:S01]  /*24390*/  STL.64 [R1+0x520], R20 ;  /* 0x0005201401007387 */ /* 0x0003e20000100a00 */
[----:B------:R-:W-:Y:S03]  /*243a0*/  STL.64 [R1+0x528], R22 ;  /* 0x0005281601007387 */ /* 0x000fe60000100a00 */
[----:B-1----:R-:W2:Y:S01]  /*243b0*/  LDL.LU R20, [R1+0x1780] ;  /* 0x0017800001147983 */ /* 0x002ea20000300800 */
[----:B------:R-:W-:Y:S02]  /*243c0*/  IMAD.MOV.U32 R6, RZ, RZ, R8 ;  /* 0x000000ffff067224 */ /* 0x000fe400078e0008 */
[----:B------:R-:W-:Y:S02]  /*243d0*/  IMAD.MOV.U32 R7, RZ, RZ, R3 ;  /* 0x000000ffff077224 */ /* 0x000fe400078e0003 */
[----:B------:R-:W-:Y:S02]  /*243e0*/  IMAD.MOV.U32 R8, RZ, RZ, R14 ;  /* 0x000000ffff087224 */ /* 0x000fe400078e000e */
[----:B------:R-:W-:-:S02]  /*243f0*/  IMAD.MOV.U32 R3, RZ, RZ, R15 ;  /* 0x000000ffff037224 */ /* 0x000fc400078e000f */
[----:B------:R-:W-:Y:S02]  /*24400*/  IMAD.MOV.U32 R15, RZ, RZ, R9 ;  /* 0x000000ffff0f7224 */ /* 0x000fe400078e0009 */
[----:B--2---:R-:W-:-:S05]  /*24410*/  IMAD.MOV.U32 R14, RZ, RZ, R20 ;  /* 0x000000ffff0e7224 */ /* 0x004fca00078e0014 */
[----:B------:R1:W-:Y:S04]  /*24420*/  STL.64 [R1+0x1728], R14 ;  /* 0x0017280e01007387 */ /* 0x0003e80000100a00 */
[----:B-1----:R-:W2:Y:S01]  /*24430*/  LDL.64 R14, [R1+0x88] ;  /* 0x00008800010e7983 */ /* 0x002ea20000100a00 */
[----:B------:R-:W4:Y:S02]  /*24440*/  LDL.LU R20, [R1+0x330] ;  /* 0x0003300001147983 */ /* 0x000f240000300800 */
[----:B------:R-:W4:Y:S02]  /*24450*/  LDL.LU R21, [R1+0x334] ;  /* 0x0003340001157983 */ /* 0x000f240000300800 */
[----:B------:R-:W2:Y:S01]  /*24460*/  LDL.LU R22, [R1+0x338] ;  /* 0x0003380001167983 */ /* 0x000ea20000300800 */
[----:B------:R-:W2:Y:S01]  /*24470*/  LDL.LU R23, [R1+0x33c] ;  /* 0x00033c0001177983 */ /* 0x000ea20000300800 */
[C---:B---3--:R-:W-:Y:S03]  /*24480*/  HMMA.1688.F32.TF32 R4, R16.reuse, R6, R24 ;  /* 0x000000061004723c */ /* 0x048fe60000081018 */
[----:B--2---:R-:W-:Y:S01]  /*24490*/  STL.64 [R1+0x1720], R22 ;  /* 0x0017201601007387 */ /* 0x004fe20000100a00 */
[----:B----4-:R1:W-:Y:S03]  /*244a0*/  STL.64 [R1+0x1718], R20 ;  /* 0x0017181401007387 */ /* 0x0103e60000100a00 */
[----:B-1----:R-:W2:Y:S01]  /*244b0*/  LDL.LU R20, [R1+0x340] ;  /* 0x0003400001147983 */ /* 0x002ea20000300800 */
[----:B------:R-:W2:Y:S02]  /*244c0*/  LDL.LU R21, [R1+0x344] ;  /* 0x0003440001157983 */ /* 0x000ea40000300800 */
[----:B------:R-:W2:Y:S02]  /*244d0*/  LDL.LU R22, [R1+0x348] ;  /* 0x0003480001167983 */ /* 0x000ea40000300800 */
[----:B------:R-:W2:Y:S01]  /*244e0*/  LDL.LU R23, [R1+0x34c] ;  /* 0x00034c0001177983 */ /* 0x000ea20000300800 */
[----:B------:R-:W3:Y:S01]  /*244f0*/  LDL.LU.64 R26, [R1+0x1778] ;  /* 0x00177800011a7983 */ /* 0x000ee20000300a00 */
[----:B------:R-:W3:Y:S09]  /*24500*/  LDL.LU.64 R24, [R1+0x1770] ;  /* 0x0017700001187983 */ /* 0x000ef20000300a00 */
[----:B------:R-:W-:Y:S02]  /*24510*/  STL.64 [R1+0x510], R4 ;  /* 0x0005100401007387 */ /* 0x000fe40000100a00 */
[----:B------:R1:W-:Y:S02]  /*24520*/  STL.64 [R1+0x518], R6 ;  /* 0x0005180601007387 */ /* 0x0003e40000100a00 */
[----:B-1----:R-:W3:Y:S02]  /*24530*/  LDL.LU.64 R6, [R1+0x1768] ;  /* 0x0017680001067983 */ /* 0x002ee40000300a00 */
[C---:B---3--:R-:W-:Y:S02]  /*24540*/  HMMA.1688.F32.TF32 R4, R16.reuse, R6, R24 ;  /* 0x000000061004723c */ /* 0x048fe40000081018 */
[----:B------:R-:W3:Y:S01]  /*24550*/  LDL.LU.64 R26, [R1+0x1760] ;  /* 0x00176000011a7983 */ /* 0x000ee20000300a00 */
[----:B------:R-:W3:Y:S11]  /*24560*/  LDL.LU.64 R24, [R1+0x1758] ;  /* 0x0017580001187983 */ /* 0x000ef60000300a00 */
[----:B------:R-:W-:Y:S09]  /*24570*/  @!UPT UIADD3 URZ, URZ, URZ, URZ ;  /* 0x0000003f3f3ff290 */ /* 0x000ff2000fffe03f */
[----:B------:R-:W-:Y:S01]  /*24580*/  STL.64 [R1+0x500], R4 ;  /* 0x0005000401007387 */ /* 0x000fe20000100a00 */
[----:B------:R1:W-:Y:S03]  /*24590*/  STL.64 [R1+0x508], R6 ;  /* 0x0005080601007387 */ /* 0x0003e60000100a00 */
[----:B-1----:R-:W4:Y:S01]  /*245a0*/  LDL.LU.64 R6, [R1+0x1750] ;  /* 0x0017500001067983 */ /* 0x002f220000300a00 */
        /* <DEDUP_REMOVED lines=12> */
[----:B-1----:R-:W3:Y:S01]  /*24670*/  LDL.LU.64 R26, [R1+0x1738] ;  /* 0x00173800011a7983 */ /* 0x002ee20000300a00 */
[----:B------:R-:W3:Y:S02]  /*24680*/  LDL.LU.64 R24, [R1+0x1730] ;  /* 0x0017300001187983 */ /* 0x000ee40000300a00 */
[----:B------:R1:W-:Y:S02]  /*24690*/  STL.64 [R1+0x16e0], R6 ;  /* 0x0016e00601007387 */ /* 0x0003e40000100a00 */
[----:B------:R-:W4:Y:S01]  /*246a0*/  LDL.LU R4, [R1+0x310] ;  /* 0x0003100001047983 */ /* 0x000f220000300800 */
[----:B------:R-:W4:Y:S04]  /*246b0*/  LDL.LU R5, [R1+0x314] ;  /* 0x0003140001057983 */ /* 0x000f280000300800 */
[----:B-1----:R-:W2:Y:S01]  /*246c0*/  LDL.LU R6, [R1+0x318] ;  /* 0x0003180001067983 */ /* 0x002ea20000300800 */
[----:B------:R-:W2:Y:S02]  /*246d0*/  LDL.LU R7, [R1+0x31c] ;  /* 0x00031c0001077983 */ /* 0x000ea40000300800 */
[----:B------:R-:W-:Y:S01]  /*246e0*/  IMAD.MOV.U32 R9, RZ, RZ, R15 ;  /* 0x000000ffff097224 */ /* 0x000fe200078e000f */
[C---:B---3--:R-:W-:Y:S01]  /*246f0*/  HMMA.1688.F32.TF32 R24, R16.reuse, R14, R24 ;  /* 0x0000000e1018723c */ /* 0x048fe20000081018 */
[----:B--2---:R-:W-:Y:S01]  /*24700*/  STL.64 [R1+0x16f0], R6 ;  /* 0x0016f00601007387 */ /* 0x004fe20000100a00 */
[----:B----4-:R-:W-:Y:S11]  /*24710*/  STL.64 [R1+0x16e8], R4 ;  /* 0x0016e80401007387 */ /* 0x010ff60000100a00 */
[----:B------:R-:W-:Y:S10]  /*24720*/  @!UPT UIADD3 URZ, URZ, URZ, URZ ;  /* 0x0000003f3f3ff290 */ /* 0x000ff4000fffe03f */
[----:B------:R1:W-:Y:S01]  /*24730*/  STL.64 [R1+0x3d0], R24 ;  /* 0x0003d01801007387 */ /* 0x0003e20000100a00 */
[----:B------:R-:W-:Y:S02]  /*24740*/  STL.64 [R1+0x3d8], R26 ;  /* 0x0003d81a01007387 */ /* 0x000fe40000100a00 */
[----:B-1----:R-:W-:Y:S02]  /*24750*/  IMAD.MOV.U32 R24, RZ, RZ, R14 ;  /* 0x000000ffff187224 */ /* 0x002fe400078e000e */
[----:B------:R-:W2:Y:S01]  /*24760*/  LDL.LU.64 R14, [R1+0x1728] ;  /* 0x00172800010e7983 */ /* 0x000ea20000300a00 */
[----:B------:R1:W-:Y:S02]  /*24770*/  STL.64 [R1+0x16d8], R10 ;  /* 0x0016d80a01007387 */ /* 0x0003e40000100a00 */
[----:B------:R3:W-:Y:S01]  /*24780*/  STL [R1+0x16d4], R9 ;  /* 0x0016d40901007387 */ /* 0x0007e20000100800 */
[----:B-1----:R-:W4:Y:S01]  /*24790*/  LDL.64 R10, [R1+0x18] ;  /* 0x00001800010a7983 */ /* 0x002f220000100a00 */
[----:B------:R-:W-:Y:S01]  /*247a0*/  IMAD.MOV.U32 R6, RZ, RZ, R8 ;  /* 0x000000ffff067224 */ /* 0x000fe200078e0008 */
[C---:B--2---:R-:W-:Y:S02]  /*247b0*/  HMMA.1688.F32.TF32 R12, R16.reuse, R14, R20 ;  /* 0x0000000e100c723c */ /* 0x044fe40000081014 */
[----:B----4-:R1:W-:Y:S01]  /*247c0*/  STL.64 [R1+0x16f8], R10 ;  /* 0x0016f80a01007387 */ /* 0x0103e20000100a00 */
[----:B------:R-:W2:Y:S02]  /*247d0*/  LDL.LU R8, [R1+0x320] ;  /* 0x0003200001087983 */ /* 0x000ea40000300800 */
[----:B---3--:R-:W2:Y:S01]  /*247e0*/  LDL.LU R9, [R1+0x324] ;  /* 0x0003240001097983 */ /* 0x008ea20000300800 */
[----:B-1----:R-:W2:Y:S01]  /*247f0*/  LDL.LU R10, [R1+0x328] ;  /* 0x00032800010a7983 */ /* 0x002ea20000300800 */
[----:B------:R-:W2:Y:S02]  /*24800*/  LDL.LU R11, [R1+0x32c] ;  /* 0x00032c00010b7983 */ /* 0x000ea40000300800 */
[----:B------:R1:W-:Y:S02]  /*24810*/  STL [R1+0x16d0], R24 ;  /* 0x0016d01801007387 */ /* 0x0003e40000100800 */
[----:B-1----:R-:W3:Y:S01]  /*24820*/  LDL.LU R24, [R1+0x300] ;  /* 0x0003000001187983 */ /* 0x002ee20000300800 */
[----:B------:R-:W3:Y:S02]  /*24830*/  LDL.LU R25, [R1+0x304] ;  /* 0x0003040001197983 */ /* 0x000ee40000300800 */
[----:B------:R-:W3:Y:S02]  /*24840*/  LDL.LU R26, [R1+0x308] ;  /* 0x00030800011a7983 */ /* 0x000ee40000300800 */
[----:B------:R-:W3:Y:S01]  /*24850*/  LDL.LU R27, [R1+0x30c] ;  /* 0x00030c00011b7983 */ /* 0x000ee20000300800 */
[----:B------:R-:W4:Y:S01]  /*24860*/  LDL.LU.64 R22, [R1+0x1720] ;  /* 0x0017200001167983 */ /* 0x000f220000300a00 */
[----:B------:R-:W4:Y:S05]  /*24870*/  LDL.LU.64 R20, [R1+0x1718] ;  /* 0x0017180001147983 */ /* 0x000f2a0000300a00 */
[----:B------:R-:W-:Y:S02]  /*24880*/  STL.64 [R1+0x3c0], R12 ;  /* 0x0003c00c01007387 */ /* 0x000fe40000100a00 */
[----:B------:R1:W-:Y:S02]  /*24890*/  STL.64 [R1+0x3c8], R14 ;  /* 0x0003c80e01007387 */ /* 0x0003e40000100a00 */
[----:B-1----:R-:W4:Y:S02]  /*248a0*/  LDL.LU.64 R14, [R1+0x1710] ;  /* 0x00171000010e7983 */ /* 0x002f240000300a00 */
[----:B----4-:R-:W-:Y:S02]  /*248b0*/  HMMA.1688.F32.TF32 R16, R16, R14, R20 ;  /* 0x0000000e1010723c */ /* 0x010fe40000081014 */
[----:B------:R-:W2:Y:S01]  /*248c0*/  LDL.LU.64 R22, [R1+0x1708] ;  /* 0x0017080001167983 */ /* 0x000ea20000300a00 */
[----:B------:R-:W2:Y:S02]  /*248d0*/  LDL.LU.64 R20, [R1+0x1700] ;  /* 0x0017000001147983 */ /* 0x000ea40000300a00 */
[----:B------:R1:W-:Y:S02]  /*248e0*/  STL.64 [R1+0x16b0], R14 ;  /* 0x0016b00e01007387 */ /* 0x0003e40000100a00 */
[----:B------:R-:W4:Y:S11]  /*248f0*/  LDL.LU R12, [R1+0x2f0] ;  /* 0x0002f000010c7983 */ /* 0x000f360000300800 */
[----:B------:R-:W-:Y:S05]  /*24900*/  @!UPT UIADD3 URZ, URZ, URZ, URZ ;  /* 0x0000003f3f3ff290 */ /* 0x000fea000fffe03f */
[----:B------:R3:W-:Y:S01]  /*24910*/  STL.64 [R1+0x3b0], R16 ;  /* 0x0003b01001007387 */ /* 0x0007e20000100a00 */
[----:B------:R3:W-:Y:S02]  /*24920*/  STL.64 [R1+0x3b8], R18 ;  /* 0x0003b81201007387 */ /* 0x0007e40000100a00 */
[----:B------:R-:W4:Y:S02]  /*24930*/  LDL.LU R13, [R1+0x2f4] ;  /* 0x0002f400010d7983 */ /* 0x000f240000300800 */
[----:B-1----:R-:W4:Y:S01]  /*24940*/  LDL.LU R14, [R1+0x2f8] ;  /* 0x0002f800010e7983 */ /* 0x002f220000300800 */
[----:B------:R-:W4:Y:S04]  /*24950*/  LDL.LU R15, [R1+0x2fc] ;  /* 0x0002fc00010f7983 */ /* 0x000f280000300800 */
[----:B---3--:R-:W3:Y:S01]  /*24960*/  LDL.LU R16, [R1+0x30] ;  /* 0x0000300001107983 */ /* 0x008ee20000300800 */
[----:B------:R-:W3:Y:S02]  /*24970*/  LDL.LU R17, [R1+0x34] ;  /* 0x0000340001117983 */ /* 0x000ee40000300800 */
[----:B------:R-:W2:Y:S02]  /*24980*/  LDL.LU R18, [R1+0x38] ;  /* 0x0000380001127983 */ /* 0x000ea40000300800 */
[----:B------:R-:W2:Y:S02]  /*24990*/  LDL.LU R19, [R1+0x3c] ;  /* 0x00003c0001137983 */ /* 0x000ea40000300800 */
[----:B------:R-:W-:Y:S01]  /*249a0*/  IMAD.MOV.U32 R7, RZ, RZ, R3 ;  /* 0x000000ffff077224 */ /* 0x000fe200078e0003 */
[----:B--2---:R1:W-:Y:S01]  /*249b0*/  STL.64 [R1+0x1640], R18 ;  /* 0x0016401201007387 */ /* 0x0043e20000100a00 */
[----:B---3--:R-:W-:Y:S03]  /*249c0*/  STL.64 [R1+0x1638], R16 ;  /* 0x0016381001007387 */ /* 0x008fe60000100a00 */
[----:B-1----:R-:W2:Y:S02]  /*249d0*/  LDL.64 R18, [R1+0x78] ;  /* 0x0000780001127983 */ /* 0x002ea40000100a00 */
[C---:B------:R-:W-:Y:S02]  /*249e0*/  HMMA.1688.F32.TF32 R4, R20.reuse, R6, R8 ;  /* 0x000000061404723c */ /* 0x040fe40000081008 */
[----:B--2---:R1:W-:Y:S04]  /*249f0*/  STL.64 [R1+0x16b8], R18 ;  /* 0x0016b81201007387 */ /* 0x0043e80000100a00 */
[----:B-1----:R-:W2:Y:S01]  /*24a00*/  LDL.64 R18, [R1+0x8] ;  /* 0x0000080001127983 */ /* 0x002ea20000100a00 */
[----:B------:R-:W3:Y:S11]  /*24a10*/  LDL.LU.64 R10, [R1+0x16f8] ;  /* 0x0016f800010a7983 */ /* 0x000ef60000300a00 */
[----:B------:R-:W-:Y:S05]  /*24a20*/  @!UPT UIADD3 URZ, URZ, URZ, URZ ;  /* 0x0000003f3f3ff290 */ /* 0x000fea000fffe03f */
[----:B------:R-:W-:Y:S02]  /*24a30*/  STL.64 [R1+0x3a0], R4 ;  /* 0x0003a00401007387 */ /* 0x000fe40000100a00 */
[----:B------:R1:W-:Y:S02]  /*24a40*/  STL.64 [R1+0x3a8], R6 ;  /* 0x0003a80601007387 */ /* 0x0003e40000100a00 */
[----:B-1----:R-:W3:Y:S01]  /*24a50*/  LDL.LU.64 R6, [R1+0x16f0] ;  /* 0x0016f00001067983 */ /* 0x002ee20000300a00 */
[----:B------:R-:W3:Y:S02]  /*24a60*/  LDL.LU.64 R4, [R1+0x16e8] ;  /* 0x0016e80001047983 */ /* 0x000ee40000300a00 */
[C---:B---3--:R-:W-:Y:S01]  /*24a70*/  HMMA.1688.F32.TF32 R4, R20.reuse, R10, R4 ;  /* 0x0000000a1404723c */ /* 0x048fe20000081004 */
[----:B------:R-:W-:Y:S11]  /*24a80*/  IMAD.MOV.U32 R3, RZ, RZ, R11 ;  /* 0x000000ffff037224 */ /* 0x000ff600078e000b */
[----:B------:R-:W-:Y:S11]  /*24a90*/  @!UPT UIADD3 URZ, URZ, URZ, URZ ;  /* 0x0000003f3f3ff290 */ /* 0x000ff6000fffe03f */
[----:B------:R1:W-:Y:S01]  /*24aa0*/  STL.64 [R1+0x390], R4 ;  /* 0x0003900401007387 */ /* 0x0003e20000100a00 */
[----:B------:R3:W-:Y:S02]  /*24ab0*/  STL.64 [R1+0x398], R6 ;  /* 0x0003980601007387 */ /* 0x0007e40000100a00 */
[----:B-1----:R-:W-:Y:S01]  /*24ac0*/  IMAD.MOV.U32 R4, RZ, RZ, R10 ;  /* 0x000000ffff047224 */ /* 0x002fe200078e000a */
[----:B---3--:R-:W3:Y:S01]  /*24ad0*/  LDL.LU.64 R6, [R1+0x16e0] ;  /* 0x0016e00001067983 */ /* 0x008ee20000300a00 */
[----:B------:R-:W4:Y:S01]  /*24ae0*/  LDL.LU.64 R10, [R1+0x16d8] ;  /* 0x0016d800010a7983 */ /* 0x000f220000300a00 */
[C---:B--2---:R-:W-:Y:S01]  /*24af0*/  HMMA.1688.F32.TF32 R24, R20.reuse, R18, R24 ;  /* 0x000000121418723c */ /* 0x044fe20000081018 */
[----:B------:R-:W-:Y:S02]  /*24b00*/  IMAD.MOV.U32 R8, RZ, RZ, R18 ;  /* 0x000000ffff087224 */ /* 0x000fe400078e0012 */
[----:B------:R-:W-:Y:S01]  /*24b10*/  IMAD.MOV.U32 R5, RZ, RZ, R19 ;  /* 0x000000ffff057224 */ /* 0x000fe200078e0013 */
[----:B------:R-:W2:Y:S11]  /*24b20*/  LDL.LU R9, [R1+0x16d4] ;  /* 0x0016d40001097983 */ /* 0x000eb60000300800 */
[----:B------:R-:W-:Y:S08]  /*24b30*/  @!UPT UIADD3 URZ, URZ, URZ, URZ ;  /* 0x0000003f3f3ff290 */ /* 0x000ff0000fffe03f */
[----:B------:R1:W-:Y:S01]  /*24b40*/  STL.64 [R1+0x380], R24 ;  /* 0x0003801801007387 */ /* 0x0003e20000100a00 */
[----:B------:R-:W-:Y:S03]  /*24b50*/  STL.64 [R1+0x388], R26 ;  /* 0x0003881a01007387 */ /* 0x000fe60000100a00 */
[----:B-1----:R-:W2:Y:S01]  /*24b60*/  LDL.LU R24, [R1+0x16d0] ;  /* 0x0016d00001187983 */ /* 0x002ea20000300800 */
[----:B----4-:R-:W-:Y:S03]  /*24b70*/  HMMA.1688.F32.TF32 R16, R20, R10, R12 ;  /* 0x0000000a1410723c */ /* 0x010fe6000008100c */
[----:B------:R-:W4:Y:S11]  /*24b80*/  LDL.LU R12, [R1+0x2c0] ;  /* 0x0002c000010c7983 */ /* 0x000f360000300800 */
[----:B------:R-:W-:Y:S09]  /*24b90*/  @!UPT UIADD3 URZ, URZ, URZ, URZ ;  /* 0x0000003f3f3ff290 */ /* 0x000ff2000fffe03f */
[----:B------:R-:W-:Y:S01]  /*24ba0*/  STL.64 [R1+0x2f0], R16 ;  /* 0x0002f01001007387 */ /* 0x000fe20000100a00 */
[----:B------:R2:W-:Y:S02]  /*24bb0*/  STL.64 [R1+0x2f8], R18 ;  /* 0x0002f81201007387 */ /* 0x0005e40000100a00 */
[----:B------:R-:W4:Y:S02]  /*24bc0*/  LDL.LU R13, [R1+0x2c4] ;  /* 0x0002c400010d7983 */ /* 0x000f240000300800 */
[----:B------:R-:W3:Y:S01]  /*24bd0*/  LDL.LU R14, [R1+0x2c8] ;  /* 0x0002c800010e7983 */ /* 0x000ee20000300800 */
[----:B------:R-:W3:Y:S01]  /*24be0*/  LDL.LU R15, [R1+0x2cc] ;  /* 0x0002cc00010f7983 */ /* 0x000ee20000300800 */
[----:B--2---:R-:W-:Y:S02]  /*24bf0*/  IMAD.MOV.U32 R18, RZ, RZ, R24 ;  /* 0x000000ffff127224 */ /* 0x004fe400078e0018 */
[----:B------:R-:W-:Y:S01]  /*24c00*/  IMAD.MOV.U32 R19, RZ, RZ, R9 ;  /* 0x000000ffff137224 */ /* 0x000fe200078e0009 */
[----:B---3--:R-:W-:Y:S01]  /*24c10*/  STL.64 [R1+0x16c8], R14 ;  /* 0x0016c80e01007387 */ /* 0x008fe20000100a00 */
[----:B----4-:R1:W-:Y:S03]  /*24c20*/  STL.64 [R1+0x16c0], R12 ;  /* 0x0016c00c01007387 */ /* 0x0103e60000100a00 */
[----:B-1----:R-:W2:Y:S01]  /*24c30*/  LDL.LU R12, [R1+0x2d0] ;  /* 0x0002d000010c7983 */ /* 0x002ea20000300800 */
[----:B------:R-:W2:Y:S02]  /*24c40*/  LDL.LU R13, [R1+0x2d4] ;  /* 0x0002d400010d7983 */ /* 0x000ea40000300800 */
[----:B------:R-:W2:Y:S02]  /*24c50*/  LDL.LU R14, [R1+0x2d8] ;  /* 0x0002d800010e7983 */ /* 0x000ea40000300800 */
[----:B------:R-:W2:Y:S01]  /*24c60*/  LDL.LU R15, [R1+0x2dc] ;  /* 0x0002dc00010f7983 */ /* 0x000ea20000300800 */
[----:B------:R1:W-:Y:S01]  /*24c70*/  STL.64 [R1+0x1668], R10 ;  /* 0x0016680a01007387 */ /* 0x0003e20000100a00 */
[----:B------:R-:W3:Y:S02]  /*24c80*/  LDL.LU R24, [R1+0x2b0] ;  /* 0x0002b00001187983 */ /* 0x000ee40000300800 */
[----:B------:R-:W3:Y:S02]  /*24c90*/  LDL.LU R25, [R1+0x2b4] ;  /* 0x0002b40001197983 */ /* 0x000ee40000300800 */
[----:B------:R-:W3:Y:S01]  /*24ca0*/  LDL.LU R26, [R1+0x2b8] ;  /* 0x0002b800011a7983 */ /* 0x000ee20000300800 */
[----:B------:R-:W3:Y:S01]  /*24cb0*/  LDL.LU R27, [R1+0x2bc] ;  /* 0x0002bc00011b7983 */ /* 0x000ee20000300800 */
[----:B-1----:R-:W-:-:S02]  /*24cc0*/  IMAD.MOV.U32 R10, RZ, RZ, R8 ;  /* 0x000000ffff0a7224 */ /* 0x002fc400078e0008 */
[----:B------:R-:W-:-:S05]  /*24cd0*/  IMAD.MOV.U32 R11, RZ, RZ, R5 ;  /* 0x000000ffff0b7224 */ /* 0x000fca00078e0005 */
[----:B------:R1:W-:Y:S02]  /*24ce0*/  STL.64 [R1+0x1680], R10 ;  /* 0x0016800a01007387 */ /* 0x0003e40000100a00 */
[----:B-1----:R-:W-:Y:S02]  /*24cf0*/  IMAD.MOV.U32 R10, RZ, RZ, R4 ;  /* 0x000000ffff0a7224 */ /* 0x002fe400078e0004 */
[----:B------:R-:W-:-:S05]  /*24d00*/  IMAD.MOV.U32 R11, RZ, RZ, R3 ;  /* 0x000000ffff0b7224 */ /* 0x000fca00078e0003 */
[----:B------:R1:W-:Y:S01]  /*24d10*/  STL.64 [R1+0x1698], R10 ;  /* 0x0016980a01007387 */ /* 0x0003e20000100a00 */
[----:B------:R-:W4:Y:S02]  /*24d20*/  LDL.LU R8, [R1+0x2e0] ;  /* 0x0002e00001087983 */ /* 0x000f240000300800 */
[----:B------:R-:W4:Y:S01]  /*24d30*/  LDL.LU R9, [R1+0x2e4] ;  /* 0x0002e40001097983 */ /* 0x000f220000300800 */
[----:B-1----:R-:W4:Y:S01]  /*24d40*/  LDL.LU R10, [R1+0x2e8] ;  /* 0x0002e800010a7983 */ /* 0x002f220000300800 */
[----:B------:R-:W4:Y:S02]  /*24d50*/  LDL.LU R11, [R1+0x2ec] ;  /* 0x0002ec00010b7983 */ /* 0x000f240000300800 */
[C---:B----4-:R-:W-:Y:S11]  /*24d60*/  HMMA.1688.F32.TF32 R8, R20.reuse, R6, R8 ;  /* 0x000000061408723c */ /* 0x050ff60000081008 */
[----:B------:R-:W-:Y:S11]  /*24d70*/  @!UPT UIADD3 URZ, URZ, URZ, URZ ;  /* 0x0000003f3f3ff290 */ /* 0x000ff6000fffe03f */
[----:B------:R-:W-:Y:S01]  /*24d80*/  @!UPT UIADD3 URZ, URZ, URZ, URZ ;  /* 0x0000003f3f3ff290 */ /* 0x000fe2000fffe03f */
[----:B------:R-:W-:Y:S01]  /*24d90*/  STL.64 [R1+0x2e0], R8 ;  /* 0x0002e00801007387 */ /* 0x000fe20000100a00 */
[----:B------:R1:W-:Y:S03]  /*24da0*/  STL.64 [R1+0x2e8], R10 ;  /* 0x0002e80a01007387 */ /* 0x0003e60000100a00 */
[----:B-1----:R-:W4:Y:S01]  /*24db0*/  LDL.64 R10, [R1+0x28] ;  /* 0x00002800010a7983 */ /* 0x002f220000100a00 */
[----:B------:R1:W-:Y:S02]  /*24dc0*/  STL.64 [R1+0x1660], R6 ;  /* 0x0016600601007387 */ /* 0x0003e40000100a00 */
[----:B------:R-:W3:Y:S02]  /*24dd0*/  LDL.LU R4, [R1+0x270] ;  /* 0x0002700001047983 */ /* 0x000ee40000300800 */
[----:B------:R-:W3:Y:S01]  /*24de0*/  LDL.LU R5, [R1+0x274] ;  /* 0x0002740001057983 */ /* 0x000ee20000300800 */
[----:B-1----:R-:W3:Y:S01]  /*24df0*/  LDL.LU R6, [R1+0x278] ;  /* 0x0002780001067983 */ /* 0x002ee20000300800 */
[----:B------:R-:W3:Y:S01]  /*24e00*/  LDL.LU R7, [R1+0x27c] ;  /* 0x00027c0001077983 */ /* 0x000ee20000300800 */
[C---:B--2---:R-:W-:Y:S02]  /*24e10*/  HMMA.1688.F32.TF32 R16, R20.reuse, R18, R12 ;  /* 0x000000121410723c */ /* 0x044fe4000008100c */
[----:B---3--:R-:W-:Y:S01]  /*24e20*/  STL.64 [R1+0x1678], R6 ;  /* 0x0016780601007387 */ /* 0x008fe20000100a00 */
        /* <DEDUP_REMOVED lines=15> */
[----:B-1----:R-:W3:Y:S02]  /*24f20*/  LDL.LU.64 R18, [R1+0x16b8] ;  /* 0x0016b80001127983 */ /* 0x002ee40000300a00 */
[C---:B---3--:R-:W-:Y:S11]  /*24f30*/  HMMA.1688.F32.TF32 R12, R20.reuse, R18, R12 ;  /* 0x00000012140c723c */ /* 0x048ff6000008100c */
[----:B------:R-:W-:Y:S11]  /*24f40*/  @!UPT UIADD3 URZ, URZ, URZ, URZ ;  /* 0x0000003f3f3ff290 */ /* 0x000ff6000fffe03f */
[----:B------:R-:W-:Y:S01]  /*24f50*/  @!UPT UIADD3 URZ, URZ, URZ, URZ ;  /* 0x0000003f3f3ff290 */ /* 0x000fe2000fffe03f */
[----:B------:R-:W-:Y:S01]  /*24f60*/  STL.64 [R1+0x2c0], R12 ;  /* 0x0002c00c01007387 */ /* 0x000fe20000100a00 */
[----:B------:R1:W-:Y:S03]  /*24f70*/  STL.64 [R1+0x2c8], R14 ;  /* 0x0002c80e01007387 */ /* 0x0003e60000100a00 */
[----:B-1----:R-:W3:Y:S01]  /*24f80*/  LDL.LU.64 R14, [R1+0x16b0] ;  /* 0x0016b000010e7983 */ /* 0x002ee20000300a00 */
[----:B------:R1:W-:Y:S03]  /*24f90*/  STL.64 [R1+0x1650], R18 ;  /* 0x0016501201007387 */ /* 0x0003e60000100a00 */
[----:B-1----:R-:W2:Y:S01]  /*24fa0*/  LDL.64 R18, [R1+0x88] ;  /* 0x0000880001127983 */ /* 0x002ea20000100a00 */
[----:B---3--:R-:W-:Y:S03]  /*24fb0*/  HMMA.1688.F32.TF32 R20, R20, R14, R24 ;  /* 0x0000000e1414723c */ /* 0x008fe60000081018 */
[----:B--2---:R1:W-:Y:S01]  /*24fc0*/  STL.64 [R1+0x1658], R18 ;  /* 0x0016581201007387 */ /* 0x0043e20000100a00 */
[----:B------:R-:W2:Y:S02]  /*24fd0*/  LDL.LU R16, [R1+0x260] ;  /* 0x0002600001107983 */ /* 0x000ea40000300800 */
[----:B------:R-:W2:Y:S01]  /*24fe0*/  LDL.LU R17, [R1+0x264] ;  /* 0x0002640001117983 */ /* 0x000ea20000300800 */
[----:B-1----:R-:W2:Y:S01]  /*24ff0*/  LDL.LU R18, [R1+0x268] ;  /* 0x0002680001127983 */ /* 0x002ea20000300800 */
[----:B------:R-:W2:Y:S02]  /*25000*/  LDL.LU R19, [R1+0x26c] ;  /* 0x00026c0001137983 */ /* 0x000ea40000300800 */
[----:B------:R-:W4:Y:S02]  /*25010*/  LDL.LU.64 R26, [R1+0x16a8] ;  /* 0x0016a800011a7983 */ /* 0x000f240000300a00 */
[----:B------:R-:W4:Y:S11]  /*25020*/  LDL.LU.64 R24, [R1+0x16a0] ;  /* 0x0016a00001187983 */ /* 0x000f360000300a00 */
[----:B------:R1:W-:Y:S01]  /*25030*/  STL.64 [R1+0x2b0], R20 ;  /* 0x0002b01401007387 */ /* 0x0003e20000100a00 */
[----:B------:R3:W-:Y:S03]  /*25040*/  STL.64 [R1+0x2b8], R22 ;  /* 0x0002b81601007387 */ /* 0x0007e60000100a00 */
[----:B-1----:R-:W4:Y:S01]  /*25050*/  LDL.LU R20, [R1+0x2a0] ;  /* 0x0002a00001147983 */ /* 0x002f220000300800 */
[----:B------:R-:W4:Y:S02]  /*25060*/  LDL.LU R21, [R1+0x2a4] ;  /* 0x0002a40001157983 */ /* 0x000f240000300800 */
[----:B---3--:R-:W4:Y:S02]  /*25070*/  LDL.LU R22, [R1+0x2a8] ;  /* 0x0002a80001167983 */ /* 0x008f240000300800 */
[----:B------:R-:W4:Y:S01]  /*25080*/  LDL.LU R23, [R1+0x2ac] ;  /* 0x0002ac0001177983 */ /* 0x000f220000300800 */
[----:B------:R1:W-:Y:S01]  /*25090*/  STL.64 [R1+0x1648], R14 ;  /* 0x0016480e01007387 */ /* 0x0003e20000100a00 */
[----:B------:R-:W3:Y:S02]  /*250a0*/  LDL.LU R12, [R1+0x150] ;  /* 0x00015000010c7983 */ /* 0x000ee40000300800 */
[----:B------:R-:W3:Y:S01]  /*250b0*/  LDL.LU R13, [R1+0x154] ;  /* 0x00015400010d7983 */ /* 0x000ee20000300800 */
[----:B-1----:R-:W3:Y:S01]  /*250c0*/  LDL.LU R14, [R1+0x158] ;  /* 0x00015800010e7983 */ /* 0x002ee20000300800 */
[----:B------:R-:W3:Y:S01]  /*250d0*/  LDL.LU R15, [R1+0x15c] ;  /* 0x00015c00010f7983 */ /* 0x000ee20000300800 */
[----:B----4-:R-:W-:Y:S11]  /*250e0*/  HMMA.1688.F32.TF32 R20, R24, R10, R20 ;  /* 0x0000000a1814723c */ /* 0x010ff60000081014 */
[----:B------:R-:W-:Y:S11]  /*250f0*/  @!UPT UIADD3 URZ, URZ, URZ, URZ ;  /* 0x0000003f3f3ff290 */ /* 0x000ff6000fffe03f */
[----:B------:R-:W-:Y:S01]  /*25100*/  @!UPT UIADD3 URZ, URZ, URZ, URZ ;  /* 0x0000003f3f3ff290 */ /* 0x000fe2000fffe03f */
[----:B------:R1:W-:Y:S01]  /*25110*/  STL.64 [R1+0x680], R20 ;  /* 0x0006801401007387 */ /* 0x0003e20000100a00 */
[----:B------:R-:W-:Y:S02]  /*25120*/  STL.64 [R1+0x688], R22 ;  /* 0x0006881601007387 */ /* 0x000fe40000100a00 */
[----:B------:R-:W-:Y:S04]  /*25130*/  LDS R22, [R2+0x4b380] ;  /* 0x04b3800002167984 */ /* 0x000fe80000000800 */
[----:B------:R-:W-:Y:S04]  /*25140*/  LDS R23, [R0+0x4b380] ;  /* 0x04b3800000177984 */ /* 0x000fe80000000800 */
[----:B-1----:R-:W-:-:S02]  /*25150*/  IMAD.MOV.U32 R21, RZ, RZ, R10 ;  /* 0x000000ffff157224 */ /* 0x002fc400078e000a */
[----:B------:R-:W-:Y:S02]  /*25160*/  IMAD.MOV.U32 R20, RZ, RZ, R11 ;  /* 0x000000ffff147224 */ /* 0x000fe400078e000b */
[----:B------:R-:W4:Y:S02]  /*25170*/  LDL.LU.64 R10, [R1+0x1698] ;  /* 0x00169800010a7983 */ /* 0x000f240000300a00 */
[C---:B----4-:R-:W-:Y:S02]  /*25180*/  HMMA.1688.F32.TF32 R8, R24.reuse, R10, R4 ;  /* 0x0000000a1808723c */ /* 0x050fe40000081004 */
[----:B------:R-:W4:Y:S01]  /*25190*/  LDL.LU.64 R6, [R1+0x1690] ;  /* 0x0016900001067983 */ /* 0x000f220000300a00 */
[----:B------:R-:W4:Y:S11]  /*251a0*/  LDL.LU.64 R4, [R1+0x1688] ;  /* 0x0016880001047983 */ /* 0x000f360000300a00 */
[----:B------:R-:W-:Y:S09]  /*251b0*/  @!UPT UIADD3 URZ, URZ, URZ, URZ ;  /* 0x0000003f3f3ff290 */ /* 0x000ff2000fffe03f */
[----:B------:R-:W-:Y:S01]  /*251c0*/  STL.64 [R1+0x670], R8 ;  /* 0x0006700801007387 */ /* 0x000fe20000100a00 */
[----:B------:R1:W-:Y:S03]  /*251d0*/  STL.64 [R1+0x678], R10 ;  /* 0x0006780a01007387 */ /* 0x0003e60000100a00 */
[----:B-1----:R-:W4:Y:S02]  /*251e0*/  LDL.LU.64 R10, [R1+0x1680] ;  /* 0x00168000010a7983 */ /* 0x002f240000300a00 */
[C---:B----4-:R-:W-:Y:S02]  /*251f0*/  HMMA.1688.F32.TF32 R8, R24.reuse, R10, R4 ;  /* 0x0000000a1808723c */ /* 0x050fe40000081004 */
[----:B------:R-:W4:Y:S01]  /*25200*/  LDL.LU.64 R6, [R1+0x1678] ;  /* 0x0016780001067983 */ /* 0x000f220000300a00 */
[----:B------:R-:W4:Y:S11]  /*25210*/  LDL.LU.64 R4, [R1+0x1670] ;  /* 0x0016700001047983 */ /* 0x000f360000300a00 */
[----:B------:R-:W-:Y:S09]  /*25220*/  @!UPT UIADD3 URZ, URZ, URZ, URZ ;  /* 0x0000003f3f3ff290 */ /* 0x000ff2000fffe03f */
[----:B------:R-:W-:Y:S01]  /*25230*/  STL.64 [R1+0x660], R8 ;  /* 0x0006600801007387 */ /* 0x000fe20000100a00 */
[----:B------:R1:W-:Y:S03]  /*25240*/  STL.64 [R1+0x668], R10 ;  /* 0x0006680a01007387 */ /* 0x0003e60000100a00 */
[----:B-1----:R-:W4:Y:S02]  /*25250*/  LDL.LU.64 R10, [R1+0x1668] ;  /* 0x00166800010a7983 */ /* 0x002f240000300a00 */
[C---:B----4-:R-:W-:Y:S11]  /*25260*/  HMMA.1688.F32.TF32 R4, R24.reuse, R10, R4 ;  /* 0x0000000a1804723c */ /* 0x050ff60000081004 */
[----:B------:R-:W-:Y:S11]  /*25270*/  @!UPT UIADD3 URZ, URZ, URZ, URZ ;  /* 0x0000003f3f3ff290 */ /* 0x000ff6000fffe03f */
[----:B------:R-:W-:Y:S01]  /*25280*/  @!UPT UIADD3 URZ, URZ, URZ, URZ ;  /* 0x0000003f3f3ff290 */ /* 0x000fe2000fffe03f */
[----:B------:R-:W-:Y:S01]  /*25290*/  STL.64 [R1+0x650], R4 ;  /* 0x0006500401007387 */ /* 0x000fe20000100a00 */
[----:B------:R1:W-:Y:S03]  /*252a0*/  STL.64 [R1+0x658], R6 ;  /* 0x0006580601007387 */ /* 0x0003e60000100a00 */
[----:B-1----:R-:W2:Y:S01]  /*252b0*/  LDL.LU.64 R6, [R1+0x1660] ;  /* 0x0016600001067983 */ /* 0x002ea20000300a00 */
[----:B------:R1:W-:Y:S02]  /*252c0*/  STL.64 [R1+0x1600], R10 ;  /* 0x0016000a01007387 */ /* 0x0003e40000100a00 */
[----:B------:R-:W4:Y:S02]  /*252d0*/  LDL.LU R8, [R1+0x250] ;  /* 0x0002500001087983 */ /* 0x000f240000300800 */
[----:B------:R-:W4:Y:S01]  /*252e0*/  LDL.LU R9, [R1+0x254] ;  /* 0x0002540001097983 */ /* 0x000f220000300800 */
[----:B-1----:R-:W4:Y:S01]  /*252f0*/  LDL.LU R10, [R1+0x258] ;  /* 0x00025800010a7983 */ /* 0x002f220000300800 */
[----:B------:R-:W4:Y:S01]  /*25300*/  LDL.LU R11, [R1+0x25c] ;  /* 0x00025c00010b7983 */ /* 0x000f220000300800 */
[C---:B--2---:R-:W-:Y:S11]  /*25310*/  HMMA.1688.F32.TF32 R16, R24.reuse, R6, R16 ;  /* 0x000000061810723c */ /* 0x044ff60000081010 */
[----:B------:R-:W-:Y:S11]  /*25320*/  @!UPT UIADD3 URZ, URZ, URZ, URZ ;  /* 0x0000003f3f3ff290 */ /* 0x000ff6000fffe03f */
[----:B------:R-:W-:Y:S01]  /*25330*/  @!UPT UIADD3 URZ, URZ, URZ, URZ ;  /* 0x0000003f3f3ff290 */ /* 0x000fe2000fffe03f */
[----:B------:R-:W-:Y:S01]  /*25340*/  STL.64 [R1+0x640], R16 ;  /* 0x0006401001007387 */ /* 0x000fe20000100a00 */
[----:B------:R1:W-:Y:S03]  /*25350*/  STL.64 [R1+0x648], R18 ;  /* 0x0006481201007387 */ /* 0x0003e60000100a00 */
[----:B-1----:R-:W4:Y:S02]  /*25360*/  LDL.LU.64 R18, [R1+0x1658] ;  /* 0x0016580001127983 */ /* 0x002f240000300a00 */
[C---:B----4-:R-:W-:Y:S11]  /*25370*/  HMMA.1688.F32.TF32 R8, R24.reuse, R18, R8 ;  /* 0x000000121808723c */ /* 0x050ff60000081008 */
[----:B------:R-:W-:Y:S11]  /*25380*/  @!UPT UIADD3 URZ, URZ, URZ, URZ ;  /* 0x0000003f3f3ff290 */ /* 0x000ff6000fffe03f */
[----:B------:R-:W-:Y:S01]  /*25390*/  @!UPT UIADD3 URZ, URZ, URZ, URZ ;  /* 0x0000003f3f3ff290 */ /* 0x000fe2000fffe03f */
[----:B------:R1:W-:Y:S01]  /*253a0*/  STL.64 [R1+0x630], R8 ;  /* 0x0006300801007387 */ /* 0x0003e20000100a00 */
[----:B------:R-:W-:Y:S02]  /*253b0*/  STL.64 [R1+0x638], R10 ;  /* 0x0006380a01007387 */ /* 0x000fe40000100a00 */
[----:B-1----:R-:W-:Y:S02]  /*253c0*/  IMAD.MOV.U32 R9, RZ, RZ, R18 ;  /* 0x000000ffff097224 */ /* 0x002fe400078e0012 */
[----:B------:R-:W-:Y:S02]  /*253d0*/  IMAD.MOV.U32 R8, RZ, RZ, R19 ;  /* 0x000000ffff087224 */ /* 0x000fe400078e0013 */
[----:B------:R-:W3:Y:S02]  /*253e0*/  LDL.LU.64 R18, [R1+0x1650] ;  /* 0x0016500001127983 */ /* 0x000ee40000300a00 */
[----:B---3--:R-:W-:Y:S01]  /*253f0*/  HMMA.1688.F32.TF32 R12, R24, R18, R12 ;  /* 0x00000012180c723c */ /* 0x008fe2000008100c */
[----:B------:R-:W-:-:S02]  /*25400*/  IMAD.MOV.U32 R5, RZ, RZ, R18 ;  /* 0x000000ffff057224 */ /* 0x000fc400078e0012 */
[----:B------:R-:W-:Y:S11]  /*25410*/  IMAD.MOV.U32 R4, RZ, RZ, R19 ;  /* 0x000000ffff047224 */ /* 0x000ff600078e0013 */
[----:B------:R-:W-:Y:S09]  /*25420*/  @!UPT UIADD3 URZ, URZ, URZ, URZ ;  /* 0x0000003f3f3ff290 */ /* 0x000ff2000fffe03f */
[----:B------:R-:W-:Y:S01]  /*25430*/  STL.64 [R1+0x620], R12 ;  /* 0x0006200c01007387 */ /* 0x000fe20000100a00 */
[----:B------:R1:W-:Y:S02]  /*25440*/  STL.64 [R1+0x628], R14 ;  /* 0x0006280e01007387 */ /* 0x0003e40000100a00 */
[----:B------:R-:W-:Y:S04]  /*25450*/  LDS R12, [R2+0x4a200] ;  /* 0x04a20000020c7984 */ /* 0x000fe80000000800 */
[----:B------:R-:W-:Y:S01]  /*25460*/  LDS R13, [R0+0x4a200] ;  /* 0x04a20000000d7984 */ /* 0x000fe20000000800 */
[----:B-1----:R-:W2:Y:S03]  /*25470*/  LDL.LU.64 R14, [R1+0x1648] ;  /* 0x00164800010e7983 */ /* 0x002ea60000300a00 */
[----:B------:R-:W2:Y:S02]  /*25480*/  LDL.LU.64 R18, [R1+0x1640] ;  /* 0x0016400001127983 */ /* 0x000ea40000300a00 */
[----:B------:R-:W2:Y:S02]  /*25490*/  LDL.LU.64 R16, [R1+0x1638] ;  /* 0x0016380001107983 */ /* 0x000ea40000300a00 */
[----:B------:R-:W-:Y:S01]  /*254a0*/  STL.64 [R1+0x15e8], R6 ;  /* 0x0015e80601007387 */ /* 0x000fe20000100a00 */
[----:B------:R2:W-:Y:S02]  /*254b0*/  STL.64 [R1+0x15e0], R4 ;  /* 0x0015e00401007387 */ /* 0x0005e40000100a00 */
[----:B--2---:R-:W-:Y:S02]  /*254c0*/  HMMA.1688.F32.TF32 R4, R24, R14, R16 ;  /* 0x0000000e1804723c */ /* 0x004fe40000081010 */
        /* <DEDUP_REMOVED lines=8> */
[----:B------:R-:W-:Y:S01]  /*25550*/  STL.64 [R1+0x590], R4 ;  /* 0x0005900401007387 */ /* 0x000fe20000100a00 */
[----:B------:R-:W-:Y:S03]  /*25560*/  STL.64 [R1+0x598], R6 ;  /* 0x0005980601007387 */ /* 0x000fe60000100a00 */
[----:B-1----:R-:W-:Y:S01]  /*25570*/  STL.64 [R1+0x15b0], R18 ;  /* 0x0015b01201007387 */ /* 0x002fe20000100a00 */
[----:B--2---:R1:W-:Y:S03]  /*25580*/  STL.64 [R1+0x15a8], R16 ;  /* 0x0015a81001007387 */ /* 0x0043e60000100a00 */
[----:B-1----:R-:W2:Y:S01]  /*25590*/  LDL.LU R16, [R1+0x1e0] ;  /* 0x0001e00001107983 */ /* 0x002ea20000300800 */
[----:B------:R-:W2:Y:S02]  /*255a0*/  LDL.LU R17, [R1+0x1e4] ;  /* 0x0001e40001117983 */ /* 0x000ea40000300800 */
[----:B------:R-:W2:Y:S02]  /*255b0*/  LDL.LU R18, [R1+0x1e8] ;  /* 0x0001e80001127983 */ /* 0x000ea40000300800 */
[----:B------:R-:W2:Y:S02]  /*255c0*/  LDL.LU R19, [R1+0x1ec] ;  /* 0x0001ec0001137983 */ /* 0x000ea40000300800 */
[----:B--2---:R1:W-:Y:S01]  /*255d0*/  STL.64 [R1+0x15c0], R18 ;  /* 0x0015c01201007387 */ /* 0x0043e20000100a00 */
[----:B------:R2:W-:Y:S02]  /*255e0*/  STL.64 [R1+0x15b8], R16 ;  /* 0x0015b81001007387 */ /* 0x0005e40000100a00 */
[----:B-1----:R-:W-:-:S02]  /*255f0*/  IMAD.MOV.U32 R18, RZ, RZ, R9 ;  /* 0x000000ffff127224 */ /* 0x002fc400078e0009 */
[----:B------:R-:W-:-:S05]  /*25600*/  IMAD.MOV.U32 R19, RZ, RZ, R8 ;  /* 0x000000ffff137224 */ /* 0x000fca00078e0008 */
[----:B------:R1:W-:Y:S01]  /*25610*/  STL.64 [R1+0x15d8], R18 ;  /* 0x0015d81201007387 */ /* 0x0003e20000100a00 */
[----:B--2---:R-:W2:Y:S02]  /*25620*/  LDL.LU R16, [R1+0x200] ;  /* 0x0002000001107983 */ /* 0x004ea40000300800 */
[----:B------:R-:W2:Y:S01]  /*25630*/  LDL.LU R17, [R1+0x204] ;  /* 0x0002040001117983 */ /* 0x000ea20000300800 */
[----:B-1----:R-:W2:Y:S01]  /*25640*/  LDL.LU R18, [R1+0x208] ;  /* 0x0002080001127983 */ /* 0x002ea20000300800 */
[----:B------:R-:W2:Y:S02]  /*25650*/  LDL.LU R19, [R1+0x20c] ;  /* 0x00020c0001137983 */ /* 0x000ea40000300800 */
[----:B------:R-:W2:Y:S02]  /*25660*/  LDL.LU R8, [R1+0x220] ;  /* 0x0002200001087983 */ /* 0x000ea40000300800 */
[----:B------:R-:W2:Y:S01]  /*25670*/  LDL.LU R9, [R1+0x224] ;  /* 0x0002240001097983 */ /* 0x000ea20000300800 */
[----:B------:R-:W2:Y:S01]  /*25680*/  LDL.LU R10, [R1+0x228] ;  /* 0x00022800010a7983 */ /* 0x000ea20000300800 */
[----:B------:R-:W2:Y:S03]  /*25690*/  LDL.LU R11, [R1+0x22c] ;  /* 0x00022c00010b7983 */ /* 0x000ea60000300800 */
[----:B--2---:R1:W-:Y:S01]  /*256a0*/  STL.64 [R1+0x1610], R10 ;  /* 0x0016100a01007387 */ /* 0x0043e20000100a00 */
[----:B------:R-:W-:Y:S03]  /*256b0*/  STL.64 [R1+0x1608], R8 ;  /* 0x0016080801007387 */ /* 0x000fe60000100a00 */
[----:B-1----:R-:W2:Y:S04]  /*256c0*/  LDL.LU.64 R10, [R1+0x18] ;  /* 0x00001800010a7983 */ /* 0x002ea80000300a00 */
[----:B--2---:R-:W-:Y:S01]  /*256d0*/  STL.64 [R1+0x1620], R10 ;  /* 0x0016200a01007387 */ /* 0x004fe20000100a00 */
[----:B------:R1:W-:Y:S02]  /*256e0*/  STL.64 [R1+0x15f8], R18 ;  /* 0x0015f81201007387 */ /* 0x0003e40000100a00 */
[----:B------:R2:W-:Y:S01]  /*256f0*/  STL.64 [R1+0x15f0], R16 ;  /* 0x0015f01001007387 */ /* 0x0005e20000100a00 */
[----:B-1----:R-:W2:Y:S04]  /*25700*/  LDL.64 R18, [R1+0x8] ;  /* 0x0000080001127983 */ /* 0x002ea80000100a00 */
[----:B--2---:R1:W-:Y:S01]  /*25710*/  STL.64 [R1+0x1618], R18 ;  /* 0x0016181201007387 */ /* 0x0043e20000100a00 */
[----:B------:R-:W2:Y:S02]  /*25720*/  LDL.LU R16, [R1+0x230] ;  /* 0x0002300001107983 */ /* 0x000ea40000300800 */
[----:B------:R-:W2:Y:S01]  /*25730*/  LDL.LU R17, [R1+0x234] ;  /* 0x0002340001117983 */ /* 0x000ea20000300800 */
[----:B-1----:R-:W2:Y:S01]  /*25740*/  LDL.LU R18, [R1+0x238] ;  /* 0x0002380001127983 */ /* 0x002ea20000300800 */
[----:B------:R-:W2:Y:S02]  /*25750*/  LDL.LU R19, [R1+0x23c] ;  /* 0x00023c0001137983 */ /* 0x000ea40000300800 */
[----:B------:R-:W-:-:S02]  /*25760*/  IMAD.MOV.U32 R28, RZ, RZ, R14 ;  /* 0x000000ffff1c7224 */ /* 0x000fc400078e000e */
[----:B------:R-:W-:Y:S01]  /*25770*/  IMAD.MOV.U32 R3, RZ, RZ, R15 ;  /* 0x000000ffff037224 */ /* 0x000fe200078e000f */
[----:B------:R-:W-:Y:S04]  /*25780*/  LDS R14, [R2+0x4b200] ;  /* 0x04b20000020e7984 */ /* 0x000fe80000000800 */
[----:B------:R-:W1:Y:S01]  /*25790*/  LDS R15, [R0+0x4b200] ;  /* 0x04b20000000f7984 */ /* 0x000e620000000800 */
[----:B------:R-:W-:Y:S02]  /*257a0*/  IMAD.MOV.U32 R10, RZ, RZ, R21 ;  /* 0x000000ffff0a7224 */ /* 0x000fe400078e0015 */
[----:B------:R-:W-:Y:S02]  /*257b0*/  IMAD.MOV.U32 R11, RZ, RZ, R20 ;  /* 0x000000ffff0b7224 */ /* 0x000fe400078e0014 */
[----:B------:R-:W-:Y:S01]  /*257c0*/  LDS R21, [R0+0x4a380] ;  /* 0x04a3800000157984 */ /* 0x000fe20000000800 */
[----:B------:R-:W1:Y:S04]  /*257d0*/  LDS R20, [R2+0x4a380] ;  /* 0x04a3800002147984 */ /* 0x000e680000000800 */
[----:B--2---:R-:W-:Y:S01]  /*257e0*/  STL.64 [R1+0x1630], R18 ;  /* 0x0016301201007387 */ /* 0x004fe20000100a00 */
[----:B------:R2:W-:Y:S03]  /*257f0*/  STL.64 [R1+0x1628], R16 ;  /* 0x0016281001007387 */ /* 0x0005e60000100a00 */
[----:B--2---:R-:W1:Y:S01]  /*25800*/  LDL.LU R16, [R1+0x240] ;  /* 0x0002400001107983 */ /* 0x004e620000300800 */
[----:B------:R-:W1:Y:S02]  /*25810*/  LDL.LU R17, [R1+0x244] ;  /* 0x0002440001117983 */ /* 0x000e640000300800 */
[----:B------:R-:W1:Y:S02]  /*25820*/  LDL.LU R18, [R1+0x248] ;  /* 0x0002480001127983 */ /* 0x000e640000300800 */
[----:B------:R-:W1:Y:S01]  /*25830*/  LDL.LU R19, [R1+0x24c] ;  /* 0x00024c0001137983 */ /* 0x000e620000300800 */
[----:B------:R-:W2:Y:S01]  /*25840*/  LDL.LU R4, [R1+0x210] ;  /* 0x0002100001047983 */ /* 0x000ea20000300800 */
[----:B------:R-:W2:Y:S02]  /*25850*/  LDL.LU R5, [R1+0x214] ;  /* 0x0002140001057983 */ /* 0x000ea40000300800 */
[----:B------:R-:W2:Y:S02]  /*25860*/  LDL.LU R6, [R1+0x218] ;  /* 0x0002180001067983 */ /* 0x000ea40000300800 */
[----:B------:R-:W2:Y:S01]  /*25870*/  LDL.LU R7, [R1+0x21c] ;  /* 0x00021c0001077983 */ /* 0x000ea20000300800 */
[----:B---3--:R-:W-:Y:S01]  /*25880*/  STL.64 [R1+0x1528], R26 ;  /* 0x0015281a01007387 */ /* 0x008fe20000100a00 */
[----:B----4-:R3:W-:Y:S03]  /*25890*/  STL.64 [R1+0x1520], R24 ;  /* 0x0015201801007387 */ /* 0x0107e60000100a00 */
[----:B---3--:R-:W3:Y:S01]  /*258a0*/  LDL.LU R24, [R1+0x1d0] ;  /* 0x0001d00001187983 */ /* 0x008ee20000300800 */
[----:B------:R-:W3:Y:S02]  /*258b0*/  LDL.LU R25, [R1+0x1d4] ;  /* 0x0001d40001197983 */ /* 0x000ee40000300800 */
[----:B------:R-:W4:Y:S02]  /*258c0*/  LDL.LU R26, [R1+0x1d8] ;  /* 0x0001d800011a7983 */ /* 0x000f240000300800 */
[----:B------:R-:W4:Y:S01]  /*258d0*/  LDL.LU R27, [R1+0x1dc] ;  /* 0x0001dc00011b7983 */ /* 0x000f220000300800 */
[----:B-1----:R-:W-:Y:S01]  /*258e0*/  HMMA.1688.F32.TF32 R8, R12, R10, R16 ;  /* 0x0000000a0c08723c */ /* 0x002fe20000081010 */
[----:B----4-:R-:W-:Y:S01]  /*258f0*/  STL.64 [R1+0x15d0], R26 ;  /* 0x0015d01a01007387 */ /* 0x010fe20000100a00 */
[----:B---3--:R1:W-:Y:S03]  /*25900*/  STL.64 [R1+0x15c8], R24 ;  /* 0x0015c81801007387 */ /* 0x0083e60000100a00 */
[----:B-1----:R-:W3:Y:S01]  /*25910*/  LDL.LU R24, [R1+0x1f0] ;  /* 0x0001f00001187983 */ /* 0x002ee20000300800 */
[----:B------:R-:W3:Y:S02]  /*25920*/  LDL.LU R25, [R1+0x1f4] ;  /* 0x0001f40001197983 */ /* 0x000ee40000300800 */
[----:B------:R-:W3:Y:S02]  /*25930*/  LDL.LU R26, [R1+0x1f8] ;  /* 0x0001f800011a7983 */ /* 0x000ee40000300800 */
[----:B------:R-:W3:Y:S01]  /*25940*/  LDL.LU R27, [R1+0x1fc] ;  /* 0x0001fc00011b7983 */ /* 0x000ee20000300800 */
[----:B------:R-:W-:Y:S01]  /*25950*/  STL.64 [R1+0x1490], R22 ;  /* 0x0014901601007387 */ /* 0x000fe20000100a00 */
[----:B------:R-:W-:Y:S02]  /*25960*/  STL.64 [R1+0x1488], R20 ;  /* 0x0014881401007387 */ /* 0x000fe40000100a00 */
[----:B------:R-:W4:Y:S02]  /*25970*/  LDL.LU.64 R18, [R1+0x1630] ;  /* 0x0016300001127983 */ /* 0x000f240000300a00 */
[----:B------:R-:W4:Y:S07]  /*25980*/  LDL.LU.64 R16, [R1+0x1628] ;  /* 0x0016280001107983 */ /* 0x000f2e0000300a00 */
[----:B------:R-:W-:Y:S01]  /*25990*/  STL.64 [R1+0x580], R8 ;  /* 0x0005800801007387 */ /* 0x000fe20000100a00 */
[----:B------:R1:W-:Y:S03]  /*259a0*/  STL.64 [R1+0x588], R10 ;  /* 0x0005880a01007387 */ /* 0x0003e60000100a00 */
[----:B-1----:R-:W4:Y:S01]  /*259b0*/  LDL.LU.64 R10, [R1+0x1620] ;  /* 0x00162000010a7983 */ /* 0x002f220000300a00 */
[----:B------:R-:W-:-:S02]  /*259c0*/  IMAD.MOV.U32 R22, RZ, RZ, R28 ;  /* 0x000000ffff167224 */ /* 0x000fc400078e001c */
[----:B------:R-:W-:Y:S01]  /*259d0*/  IMAD.MOV.U32 R23, RZ, RZ, R3 ;  /* 0x000000ffff177224 */ /* 0x000fe200078e0003 */
        /* <DEDUP_REMOVED lines=9> */
[C---:B----4-:R-:W-:Y:S11]  /*25a70*/  HMMA.1688.F32.TF32 R8, R12.reuse, R18, R8 ;  /* 0x000000120c08723c */ /* 0x050ff60000081008 */
[----:B------:R-:W-:Y:S11]  /*25a80*/  @!UPT UIADD3 URZ, URZ, URZ, URZ ;  /* 0x0000003f3f3ff290 */ /* 0x000ff6000fffe03f */
[----:B------:R-:W-:Y:S01]  /*25a90*/  @!UPT UIADD3 URZ, URZ, URZ, URZ ;  /* 0x0000003f3f3ff290 */ /* 0x000fe2000fffe03f */
[----:B------:R-:W-:Y:S01]  /*25aa0*/  STL.64 [R1+0x560], R8 ;  /* 0x0005600801007387 */ /* 0x000fe20000100a00 */
[----:B------:R1:W-:Y:S03]  /*25ab0*/  STL.64 [R1+0x568], R10 ;  /* 0x0005680a01007387 */ /* 0x0003e60000100a00 */
[----:B-1----:R-:W2:Y:S01]  /*25ac0*/  LDL.LU.64 R10, [R1+0x1600] ;  /* 0x00160000010a7983 */ /* 0x002ea20000300a00 */
[----:B------:R-:W-:Y:S02]  /*25ad0*/  IMAD.MOV.U32 R9, RZ, RZ, R18 ;  /* 0x000000ffff097224 */ /* 0x000fe400078e0012 */
[----:B------:R-:W-:Y:S02]  /*25ae0*/  IMAD.MOV.U32 R8, RZ, RZ, R19 ;  /* 0x000000ffff087224 */ /* 0x000fe400078e0013 */
[----:B------:R-:W4:Y:S01]  /*25af0*/  LDL.LU.64 R18, [R1+0x15f8] ;  /* 0x0015f80001127983 */ /* 0x000f220000300a00 */
[----:B------:R-:W4:Y:S01]  /*25b00*/  LDL.LU.64 R16, [R1+0x15f0] ;  /* 0x0015f00001107983 */ /* 0x000f220000300a00 */
[C---:B--2---:R-:W-:Y:S11]  /*25b10*/  HMMA.1688.F32.TF32 R4, R12.reuse, R10, R4 ;  /* 0x0000000a0c04723c */ /* 0x044ff60000081004 */
[----:B------:R-:W-:Y:S11]  /*25b20*/  @!UPT UIADD3 URZ, URZ, URZ, URZ ;  /* 0x0000003f3f3ff290 */ /* 0x000ff6000fffe03f */
[----:B------:R-:W-:Y:S01]  /*25b30*/  @!UPT UIADD3 URZ, URZ, URZ, URZ ;  /* 0x0000003f3f3ff290 */ /* 0x000fe2000fffe03f */
[----:B------:R-:W-:Y:S01]  /*25b40*/  STL.64 [R1+0x550], R4 ;  /* 0x0005500401007387 */ /* 0x000fe20000100a00 */
[----:B------:R1:W-:Y:S03]  /*25b50*/  STL.64 [R1+0x558], R6 ;  /* 0x0005580601007387 */ /* 0x0003e60000100a00 */
[----:B-1----:R-:W4:Y:S01]  /*25b60*/  LDL.LU.64 R6, [R1+0x15e8] ;  /* 0x0015e80001067983 */ /* 0x002f220000300a00 */
[----:B------:R-:W2:Y:S02]  /*25b70*/  LDL.LU.64 R4, [R1+0x15e0] ;  /* 0x0015e00001047983 */ /* 0x000ea40000300a00 */
[----:B------:R-:W-:Y:S01]  /*25b80*/  STL.64 [R1+0x15a0], R10 ;  /* 0x0015a00a01007387 */ /* 0x000fe20000100a00 */
[C---:B----4-:R-:W-:Y:S11]  /*25b90*/  HMMA.1688.F32.TF32 R16, R12.reuse, R6, R16 ;  /* 0x000000060c10723c */ /* 0x050ff60000081010 */
[----:B------:R-:W-:Y:S11]  /*25ba0*/  @!UPT UIADD3 URZ, URZ, URZ, URZ ;  /* 0x0000003f3f3ff290 */ /* 0x000ff6000fffe03f */
[----:B------:R-:W-:Y:S01]  /*25bb0*/  @!UPT UIADD3 URZ, URZ, URZ, URZ ;  /* 0x0000003f3f3ff290 */ /* 0x000fe2000fffe03f */
[----:B------:R-:W-:Y:S01]  /*25bc0*/  STL.64 [R1+0x2a0], R16 ;  /* 0x0002a01001007387 */ /* 0x000fe20000100a00 */
[----:B------:R1:W-:Y:S03]  /*25bd0*/  STL.64 [R1+0x2a8], R18 ;  /* 0x0002a81201007387 */ /* 0x0003e60000100a00 */
[----:B-1----:R-:W3:Y:S01]  /*25be0*/  LDL.LU.64 R18, [R1+0x15d8] ;  /* 0x0015d80001127983 */ /* 0x002ee20000300a00 */
[----:B------:R-:W-:Y:S01]  /*25bf0*/  STL.64 [R1+0x1568], R6 ;  /* 0x0015680601007387 */ /* 0x000fe20000100a00 */
[----:B---3--:R-:W-:Y:S02]  /*25c00*/  HMMA.1688.F32.TF32 R16, R12, R18, R24 ;  /* 0x000000120c10723c */ /* 0x008fe40000081018 */
[----:B------:R-:W3:Y:S01]  /*25c10*/  LDL.LU.64 R26, [R1+0x15d0] ;  /* 0x0015d000011a7983 */ /* 0x000ee20000300a00 */
[----:B------:R-:W3:Y:S11]  /*25c20*/  LDL.LU.64 R24, [R1+0x15c8] ;  /* 0x0015c80001187983 */ /* 0x000ef60000300a00 */
[----:B------:R-:W-:Y:S09]  /*25c30*/  @!UPT UIADD3 URZ, URZ, URZ, URZ ;  /* 0x0000003f3f3ff290 */ /* 0x000ff2000fffe03f */
[----:B------:R-:W-:Y:S01]  /*25c40*/  STL.64 [R1+0x290], R16 ;  /* 0x0002901001007387 */ /* 0x000fe20000100a00 */
[----:B------:R1:W-:Y:S03]  /*25c50*/  STL.64 [R1+0x298], R18 ;  /* 0x0002981201007387 */ /* 0x0003e60000100a00 */
[----:B-1----:R-:W4:Y:S01]  /*25c60*/  LDL.LU.64 R18, [R1+0x15c0] ;  /* 0x0015c00001127983 */ /* 0x002f220000300a00 */
[----:B------:R-:W4:Y:S02]  /*25c70*/  LDL.LU.64 R16, [R1+0x15b8] ;  /* 0x0015b80001107983 */ /* 0x000f240000300a00 */
[----:B--2---:R-:W-:Y:S02]  /*25c80*/  IMAD.MOV.U32 R6, RZ, RZ, R5 ;  /* 0x000000ffff067224 */ /* 0x004fe400078e0005 */
[----:B------:R-:W-:-:S07]  /*25c90*/  IMAD.MOV.U32 R7, RZ, RZ, R4 ;  /* 0x000000ffff077224 */ /* 0x000fce00078e0004 */
[C---:B----4-:R-:W-:Y:S01]  /*25ca0*/  HMMA.1688.F32.TF32 R4, R12.reuse, R6, R16 ;  /* 0x000000060c04723c */ /* 0x050fe20000081010 */
[----:B------:R-:W2:Y:S01]  /*25cb0*/  LDL.LU.64 R18, [R1+0x15b0] ;  /* 0x0015b00001127983 */ /* 0x000ea20000300a00 */
[----:B------:R-:W2:Y:S11]  /*25cc0*/  LDL.LU.64 R16, [R1+0x15a8] ;  /* 0x0015a80001107983 */ /* 0x000eb60000300a00 */
[----:B------:R-:W-:Y:S10]  /*25cd0*/  @!UPT UIADD3 URZ, URZ, URZ, URZ ;  /* 0x0000003f3f3ff290 */ /* 0x000ff4000fffe03f */
[----:B------:R-:W-:Y:S01]  /*25ce0*/  STL.64 [R1+0x280], R4 ;  /* 0x0002800401007387 */ /* 0x000fe20000100a00 */
[----:B------:R3:W-:Y:S02]  /*25cf0*/  STL.64 [R1+0x288], R6 ;  /* 0x0002880601007387 */ /* 0x0007e40000100a00 */
[----:B---3--:R-:W-:Y:S01]  /*25d00*/  HMMA.1688.F32.TF32 R4, R12, R22, R24 ;  /* 0x000000160c04723c */ /* 0x008fe20000081018 */
[----:B------:R1:W-:Y:S01]  /*25d10*/  STL.64 [R1+0x1540], R22 ;  /* 0x0015401601007387 */ /* 0x0003e20000100a00 */
[----:B------:R-:W3:Y:S11]  /*25d20*/  LDL.LU R24, [R1+0x140] ;  /* 0x0001400001187983 */ /* 0x000ef60000300800 */
[----:B------:R-:W-:Y:S10]  /*25d30*/  @!UPT UIADD3 URZ, URZ, URZ, URZ ;  /* 0x0000003f3f3ff290 */ /* 0x000ff4000fffe03f */
[----:B------:R4:W-:Y:S01]  /*25d40*/  STL.64 [R1+0x1f0], R4 ;  /* 0x0001f00401007387 */ /* 0x0009e20000100a00 */
[----:B------:R4:W-:Y:S02]  /*25d50*/  STL.64 [R1+0x1f8], R6 ;  /* 0x0001f80601007387 */ /* 0x0009e40000100a00 */
[----:B------:R-:W3:Y:S02]  /*25d60*/  LDL.LU R25, [R1+0x144] ;  /* 0x0001440001197983 */ /* 0x000ee40000300800 */
[----:B------:R-:W2:Y:S01]  /*25d70*/  LDL.LU R26, [R1+0x148] ;  /* 0x00014800011a7983 */ /* 0x000ea20000300800 */
[----:B------:R-:W2:Y:S01]  /*25d80*/  LDL.LU R27, [R1+0x14c] ;  /* 0x00014c00011b7983 */ /* 0x000ea20000300800 */
[----:B------:R-:W2:Y:S02]  /*25d90*/  LDL.LU R20, [R1+0x160] ;  /* 0x0001600001147983 */ /* 0x000ea40000300800 */
[----:B------:R-:W2:Y:S02]  /*25da0*/  LDL.LU R21, [R1+0x164] ;  /* 0x0001640001157983 */ /* 0x000ea40000300800 */
[----:B-1----:R-:W2:Y:S01]  /*25db0*/  LDL.LU R22, [R1+0x168] ;  /* 0x0001680001167983 */ /* 0x002ea20000300800 */
[----:B------:R-:W2:Y:S04]  /*25dc0*/  LDL.LU R23, [R1+0x16c] ;  /* 0x00016c0001177983 */ /* 0x000ea80000300800 */
[----:B----4-:R-:W4:Y:S01]  /*25dd0*/  LDL.LU R4, [R1+0x190] ;  /* 0x0001900001047983 */ /* 0x010f220000300800 */
[----:B------:R-:W4:Y:S02]  /*25de0*/  LDL.LU R5, [R1+0x194] ;  /* 0x0001940001057983 */ /* 0x000f240000300800 */
[----:B------:R-:W2:Y:S02]  /*25df0*/  LDL.LU R6, [R1+0x198] ;  /* 0x0001980001067983 */ /* 0x000ea40000300800 */
[----:B------:R-:W2:Y:S02]  /*25e00*/  LDL.LU R7, [R1+0x19c] ;  /* 0x00019c0001077983 */ /* 0x000ea40000300800 */
[----:B--2---:R1:W-:Y:S01]  /*25e10*/  STL.64 [R1+0x1578], R6 ;  /* 0x0015780601007387 */ /* 0x0043e20000100a00 */
[----:B----4-:R-:W-:Y:S02]  /*25e20*/  STL.64 [R1+0x1570], R4 ;  /* 0x0015700401007387 */ /* 0x010fe40000100a00 */
[----:B-1----:R-:W-:-:S02]  /*25e30*/  IMAD.MOV.U32 R6, RZ, RZ, R9 ;  /* 0x000000ffff067224 */ /* 0x002fc400078e0009 */
[----:B------:R-:W-:Y:S02]  /*25e40*/  IMAD.MOV.U32 R7, RZ, RZ, R8 ;  /* 0x000000ffff077224 */ /* 0x000fe400078e0008 */
[----:B------:R-:W2:Y:S01]  /*25e50*/  LDL.LU R8, [R1+0x1c0] ;  /* 0x0001c00001087983 */ /* 0x000ea20000300800 */
[----:B------:R-:W2:Y:S02]  /*25e60*/  LDL.LU R9, [R1+0x1c4] ;  /* 0x0001c40001097983 */ /* 0x000ea40000300800 */
[----:B------:R-:W2:Y:S02]  /*25e70*/  LDL.LU R10, [R1+0x1c8] ;  /* 0x0001c800010a7983 */ /* 0x000ea40000300800 */
[----:B------:R-:W2:Y:S01]  /*25e80*/  LDL.LU R11, [R1+0x1cc] ;  /* 0x0001cc00010b7983 */ /* 0x000ea20000300800 */
[----:B------:R-:W-:Y:S01]  /*25e90*/  STL.64 [R1+0x1590], R6 ;  /* 0x0015900601007387 */ /* 0x000fe20000100a00 */
[----:B------:R1:W-:Y:S02]  /*25ea0*/  STL.64 [R1+0x1550], R22 ;  /* 0x0015501601007387 */ /* 0x0003e40000100a00 */
[----:B------:R4:W-:Y:S01]  /*25eb0*/  STL.64 [R1+0x1548], R20 ;  /* 0x0015481401007387 */ /* 0x0009e20000100a00 */
[----:B-1----:R-:W2:Y:S04]  /*25ec0*/  LDL.64 R22, [R1+0x88] ;  /* 0x0000880001167983 */ /* 0x002ea80000100a00 */
[----:B--2---:R1:W-:Y:S01]  /*25ed0*/  STL.64 [R1+0x1560], R22 ;  /* 0x0015601601007387 */ /* 0x0043e20000100a00 */
[----:B----4-:R-:W2:Y:S02]  /*25ee0*/  LDL.LU R20, [R1+0x180] ;  /* 0x0001800001147983 */ /* 0x010ea40000300800 */
[----:B------:R-:W2:Y:S01]  /*25ef0*/  LDL.LU R21, [R1+0x184] ;  /* 0x0001840001157983 */ /* 0x000ea20000300800 */
[----:B-1----:R-:W4:Y:S01]  /*25f00*/  LDL.LU R22, [R1+0x188] ;  /* 0x0001880001167983 */ /* 0x002f220000300800 */
[----:B------:R-:W4:Y:S02]  /*25f10*/  LDL.LU R23, [R1+0x18c] ;  /* 0x00018c0001177983 */ /* 0x000f240000300800 */
[----:B------:R-:W2:Y:S02]  /*25f20*/  LDL.LU R4, [R1+0x1b0] ;  /* 0x0001b00001047983 */ /* 0x000ea40000300800 */
[----:B------:R-:W3:Y:S01]  /*25f30*/  LDL.LU R5, [R1+0x1b4] ;  /* 0x0001b40001057983 */ /* 0x000ee20000300800 */
[----:B------:R-:W3:Y:S01]  /*25f40*/  LDL.LU R6, [R1+0x1b8] ;  /* 0x0001b80001067983 */ /* 0x000ee20000300800 */
[----:B------:R-:W3:Y:S03]  /*25f50*/  LDL.LU R7, [R1+0x1bc] ;  /* 0x0001bc0001077983 */ /* 0x000ee60000300800 */
[----:B----4-:R-:W-:Y:S01]  /*25f60*/  STL.64 [R1+0x1588], R22 ;  /* 0x0015881601007387 */ /* 0x010fe20000100a00 */
[----:B--2---:R1:W-:Y:S03]  /*25f70*/  STL.64 [R1+0x1580], R20 ;  /* 0x0015801401007387 */ /* 0x0043e60000100a00 */
[----:B-1----:R-:W2:Y:S01]  /*25f80*/  LDL.LU R20, [R1+0x1a0] ;  /* 0x0001a00001147983 */ /* 0x002ea20000300800 */
[----:B------:R-:W2:Y:S02]  /*25f90*/  LDL.LU R21, [R1+0x1a4] ;  /* 0x0001a40001157983 */ /* 0x000ea40000300800 */
[----:B------:R-:W2:Y:S02]  /*25fa0*/  LDL.LU R22, [R1+0x1a8] ;  /* 0x0001a80001167983 */ /* 0x000ea40000300800 */
[----:B------:R-:W2:Y:S01]  /*25fb0*/  LDL.LU R23, [R1+0x1ac] ;  /* 0x0001ac0001177983 */ /* 0x000ea20000300800 */
[----:B------:R1:W-:Y:S01]  /*25fc0*/  STL.64 [R1+0x1538], R26 ;  /* 0x0015381a01007387 */ /* 0x0003e20000100a00 */
[----:B---3--:R3:W-:Y:S03]  /*25fd0*/  STL.64 [R1+0x1530], R24 ;  /* 0x0015301801007387 */ /* 0x0087e60000100a00 */
[----:B-1----:R-:W4:Y:S04]  /*25fe0*/  LDL.64 R26, [R1+0x78] ;  /* 0x00007800011a7983 */ /* 0x002f280000100a00 */
[----:B----4-:R1:W-:Y:S01]  /*25ff0*/  STL.64 [R1+0x1558], R26 ;  /* 0x0015581a01007387 */ /* 0x0103e20000100a00 */
[----:B---3--:R-:W3:Y:S02]  /*26000*/  LDL.LU R24, [R1+0x170] ;  /* 0x0001700001187983 */ /* 0x008ee40000300800 */
[----:B------:R-:W3:Y:S01]  /*26010*/  LDL.LU R25, [R1+0x174] ;  /* 0x0001740001197983 */ /* 0x000ee20000300800 */
[----:B-1----:R-:W3:Y:S01]  /*26020*/  LDL.LU R26, [R1+0x178] ;  /* 0x00017800011a7983 */ /* 0x002ee20000300800 */
[----:B------:R-:W3:Y:S02]  /*26030*/  LDL.LU R27, [R1+0x17c] ;  /* 0x00017c00011b7983 */ /* 0x000ee40000300800 */
[----:B------:R-:W4:Y:S02]  /*26040*/  LDL.LU R12, [R1+0x40] ;  /* 0x00004000010c7983 */ /* 0x000f240000300800 */
[----:B------:R-:W4:Y:S01]  /*26050*/  LDL.LU R13, [R1+0x44] ;  /* 0x00004400010d7983 */ /* 0x000f220000300800 */
[----:B------:R-:W2:Y:S01]  /*26060*/  LDL.LU R14, [R1+0x48] ;  /* 0x00004800010e7983 */ /* 0x000ea20000300800 */
[----:B------:R-:W2:Y:S03]  /*26070*/  LDL.LU R15, [R1+0x4c] ;  /* 0x00004c00010f7983 */ /* 0x000ea60000300800 */
[----:B--2---:R1:W-:Y:S01]  /*26080*/  STL.64 [R1+0x1448], R14 ;  /* 0x0014480e01007387 */ /* 0x0043e20000100a00 */
[----:B----4-:R-:W-:Y:S03]  /*26090*/  STL.64 [R1+0x1440], R12 ;  /* 0x0014400c01007387 */ /* 0x010fe60000100a00 */
[----:B-1----:R-:W2:Y:S02]  /*260a0*/  LDL.LU.64 R14, [R1+0x28] ;  /* 0x00002800010e7983 */ /* 0x002ea40000300a00 */
[----:B--2---:R-:W-:Y:S11]  /*260b0*/  HMMA.1688.F32.TF32 R8, R16, R14, R8 ;  /* 0x0000000e1008723c */ /* 0x004ff60000081008 */
[----:B------:R-:W-:Y:S11]  /*260c0*/  @!UPT UIADD3 URZ, URZ, URZ, URZ ;  /* 0x0000003f3f3ff290 */ /* 0x000ff6000fffe03f */
[----:B------:R-:W-:Y:S01]  /*260d0*/  @!UPT UIADD3 URZ, URZ, URZ, URZ ;  /* 0x0000003f3f3ff290 */ /* 0x000fe2000fffe03f */
[----:B------:R-:W-:Y:S01]  /*260e0*/  STL.64 [R1+0x1e0], R8 ;  /* 0x0001e00801007387 */ /* 0x000fe20000100a00 */
[----:B------:R1:W-:Y:S03]  /*260f0*/  STL.64 [R1+0x1e8], R10 ;  /* 0x0001e80a01007387 */ /* 0x0003e60000100a00 */
[----:B-1----:R-:W2:Y:S01]  /*26100*/  LDL.LU.64 R10, [R1+0x15a0] ;  /* 0x0015a000010a7983 */ /* 0x002ea20000300a00 */
[----:B------:R-:W4:Y:S02]  /*26110*/  LDL.LU R12, [R1+0x90] ;  /* 0x00009000010c7983 */ /* 0x000f240000300800 */
[----:B------:R-:W-:Y:S02]  /*26120*/  IMAD.MOV.U32 R9, RZ, RZ, R14 ;  /* 0x000000ffff097224 */ /* 0x000fe400078e000e */
[----:B------:R-:W4:Y:S02]  /*26130*/  LDL.LU R13, [R1+0x94] ;  /* 0x00009400010d7983 */ /* 0x000f240000300800 */
[----:B------:R-:W-:Y:S01]  /*26140*/  IMAD.MOV.U32 R8, RZ, RZ, R15 ;  /* 0x000000ffff087224 */ /* 0x000fe200078e000f */
[----:B------:R-:W2:Y:S01]  /*26150*/  LDL.LU R14, [R1+0x98] ;  /* 0x00009800010e7983 */ /* 0x000ea20000300800 */
[----:B------:R-:W2:Y:S03]  /*26160*/  LDL.LU R15, [R1+0x9c] ;  /* 0x00009c00010f7983 */ /* 0x000ea60000300800 */
[----:B--2---:R1:W-:Y:S02]  /*26170*/  STL.64 [R1+0x1458], R14 ;  /* 0x0014580e01007387 */ /* 0x0043e40000100a00 */
[----:B-1----:R-:W-:-:S02]  /*26180*/  IMAD.MOV.U32 R14, RZ, RZ, R28 ;  /* 0x000000ffff0e7224 */ /* 0x002fc400078e001c */
[----:B------:R-:W-:-:S07]  /*26190*/  IMAD.MOV.U32 R15, RZ, RZ, R3 ;  /* 0x000000ffff0f7224 */ /* 0x000fce00078e0003 */
[C---:B------:R-:W-:Y:S01]  /*261a0*/  HMMA.1688.F32.TF32 R4, R16.reuse, R14, R4 ;  /* 0x0000000e1004723c */ /* 0x040fe20000081004 */
[----:B----4-:R-:W-:Y:S01]  /*261b0*/  STL.64 [R1+0x1450], R12 ;  /* 0x0014500c01007387 */ /* 0x010fe20000100a00 */
[----:B------:R-:W2:Y:S02]  /*261c0*/  LDL.LU R28, [R1+0x159c] ;  /* 0x00159c00011c7983 */ /* 0x000ea40000300800 */
[----:B------:R-:W4:Y:S11]  /*261d0*/  LDL.LU R3, [R1+0x1598] ;  /* 0x0015980001037983 */ /* 0x000f360000300800 */
        /* <DEDUP_REMOVED lines=10> */
[----:B-1----:R-:W2:Y:S01]  /*26280*/  LDL.LU.64 R6, [R1+0x1578] ;  /* 0x0015780001067983 */ /* 0x002ea20000300a00 */
[----:B------:R-:W2:Y:S02]  /*26290*/  LDL.LU.64 R4, [R1+0x1570] ;  /* 0x0015700001047983 */ /* 0x000ea40000300a00 */
[C---:B--2---:R-:W-:Y:S11]  /*262a0*/  HMMA.1688.F32.TF32 R4, R16.reuse, R10, R4 ;  /* 0x0000000a1004723c */ /* 0x044ff60000081004 */
[----:B------:R-:W-:Y:S11]  /*262b0*/  @!UPT UIADD3 URZ, URZ, URZ, URZ ;  /* 0x0000003f3f3ff290 */ /* 0x000ff6000fffe03f */
[----:B------:R-:W-:Y:S01]  /*262c0*/  @!UPT UIADD3 URZ, URZ, URZ, URZ ;  /* 0x0000003f3f3ff290 */ /* 0x000fe2000fffe03f */
[----:B------:R-:W-:Y:S01]  /*262d0*/  STL.64 [R1+0x1b0], R4 ;  /* 0x0001b00401007387 */ /* 0x000fe20000100a00 */
[----:B------:R1:W-:Y:S03]  /*262e0*/  STL.64 [R1+0x1b8], R6 ;  /* 0x0001b80601007387 */ /* 0x0003e60000100a00 */
[----:B-1----:R-:W2:Y:S02]  /*262f0*/  LDL.LU.64 R6, [R1+0x1568] ;  /* 0x0015680001067983 */ /* 0x002ea40000300a00 */
[C---:B--2---:R-:W-:Y:S11]  /*26300*/  HMMA.1688.F32.TF32 R20, R16.reuse, R6, R20 ;  /* 0x000000061014723c */ /* 0x044ff60000081014 */
[----:B------:R-:W-:Y:S11]  /*26310*/  @!UPT UIADD3 URZ, URZ, URZ, URZ ;  /* 0x0000003f3f3ff290 */ /* 0x000ff6000fffe03f */
[----:B------:R-:W-:Y:S01]  /*26320*/  @!UPT UIADD3 URZ, URZ, URZ, URZ ;  /* 0x0000003f3f3ff290 */ /* 0x000fe2000fffe03f */
[----:B------:R-:W-:Y:S01]  /*26330*/  STL.64 [R1+0x1a0], R20 ;  /* 0x0001a01401007387 */ /* 0x000fe20000100a00 */
[----:B------:R1:W-:Y:S03]  /*26340*/  STL.64 [R1+0x1a8], R22 ;  /* 0x0001a81601007387 */ /* 0x0003e60000100a00 */
[----:B-1----:R-:W3:Y:S01]  /*26350*/  LDL.LU.64 R22, [R1+0x1560] ;  /* 0x0015600001167983 */ /* 0x002ee20000300a00 */
[----:B------:R1:W-:Y:S02]  /*26360*/  STL.64 [R1+0x14f8], R6 ;  /* 0x0014f80601007387 */ /* 0x0003e40000100a00 */
[----:B------:R-:W2:Y:S02]  /*26370*/  LDL.LU R4, [R1+0x130] ;  /* 0x0001300001047983 */ /* 0x000ea40000300800 */
[----:B------:R-:W2:Y:S01]  /*26380*/  LDL.LU R5, [R1+0x134] ;  /* 0x0001340001057983 */ /* 0x000ea20000300800 */
[----:B-1----:R-:W2:Y:S01]  /*26390*/  LDL.LU R6, [R1+0x138] ;  /* 0x0001380001067983 */ /* 0x002ea20000300800 */
[----:B------:R-:W2:Y:S01]  /*263a0*/  LDL.LU R7, [R1+0x13c] ;  /* 0x00013c0001077983 */ /* 0x000ea20000300800 */
        /* <DEDUP_REMOVED lines=9> */
[C---:B---3--:R-:W-:Y:S11]  /*26440*/  HMMA.1688.F32.TF32 R20, R16.reuse, R26, R20 ;  /* 0x0000001a1014723c */ /* 0x048ff60000081014 */
[----:B------:R-:W-:Y:S11]  /*26450*/  @!UPT UIADD3 URZ, URZ, URZ, URZ ;  /* 0x0000003f3f3ff290 */ /* 0x000ff6000fffe03f */
[----:B------:R-:W-:Y:S01]  /*26460*/  @!UPT UIADD3 URZ, URZ, URZ, URZ ;  /* 0x0000003f3f3ff290 */ /* 0x000fe2000fffe03f */
[----:B------:R1:W-:Y:S01]  /*26470*/  STL.64 [R1+0x180], R20 ;  /* 0x0001801401007387 */ /* 0x0003e20000100a00 */
[----:B------:R3:W-:Y:S02]  /*26480*/  STL.64 [R1+0x188], R22 ;  /* 0x0001881601007387 */ /* 0x0007e40000100a00 */
[----:B-1----:R-:W-:Y:S01]  /*26490*/  IMAD.MOV.U32 R21, RZ, RZ, R26 ;  /* 0x000000ffff157224 */ /* 0x002fe200078e001a */
[----:B---3--:R-:W3:Y:S01]  /*264a0*/  LDL.LU.64 R22, [R1+0x1540] ;  /* 0x0015400001167983 */ /* 0x008ee20000300a00 */
[----:B------:R-:W-:Y:S02]  /*264b0*/  IMAD.MOV.U32 R20, RZ, RZ, R27 ;  /* 0x000000ffff147224 */ /* 0x000fe400078e001b */
[----:B------:R-:W3:Y:S02]  /*264c0*/  LDL.LU.64 R26, [R1+0x1538] ;  /* 0x00153800011a7983 */ /* 0x000ee40000300a00 */
[----:B------:R-:W3:Y:S02]  /*264d0*/  LDL.LU.64 R24, [R1+0x1530] ;  /* 0x0015300001187983 */ /* 0x000ee40000300a00 */
[----:B---3--:R-:W-:Y:S01]  /*264e0*/  HMMA.1688.F32.TF32 R16, R16, R22, R24 ;  /* 0x000000161010723c */ /* 0x008fe20000081018 */
[----:B------:R-:W2:Y:S01]  /*264f0*/  LDL.LU.64 R26, [R1+0x1528] ;  /* 0x00152800011a7983 */ /* 0x000ea20000300a00 */
[----:B------:R-:W2:Y:S02]  /*26500*/  LDL.LU.64 R24, [R1+0x1520] ;  /* 0x0015200001187983 */ /* 0x000ea40000300a00 */
[----:B------:R-:W-:Y:S11]  /*26510*/  STL.64 [R1+0x14a0], R22 ;  /* 0x0014a01601007387 */ /* 0x000ff60000100a00 */
[----:B------:R-:W-:Y:S08]  /*26520*/  @!UPT UIADD3 URZ, URZ, URZ, URZ ;  /* 0x0000003f3f3ff290 */ /* 0x000ff0000fffe03f */
[----:B------:R1:W-:Y:S01]  /*26530*/  STL.64 [R1+0x4d0], R16 ;  /* 0x0004d01001007387 */ /* 0x0003e20000100a00 */
[----:B------:R3:W-:Y:S03]  /*26540*/  STL.64 [R1+0x4d8], R18 ;  /* 0x0004d81201007387 */ /* 0x0007e60000100a00 */
[----:B-1----:R-:W2:Y:S01]  /*26550*/  LDL.LU R16, [R1+0x50] ;  /* 0x0000500001107983 */ /* 0x002ea20000300800 */
[----:B------:R-:W-:Y:S02]  /*26560*/  IMAD.MOV.U32 R22, RZ, RZ, R21 ;  /* 0x000000ffff167224 */ /* 0x000fe400078e0015 */
[----:B------:R-:W-:Y:S02]  /*26570*/  IMAD.MOV.U32 R23, RZ, RZ, R20 ;  /* 0x000000ffff177224 */ /* 0x000fe400078e0014 */
[----:B----4-:R-:W-:Y:S02]  /*26580*/  IMAD.MOV.U32 R17, RZ, RZ, R3 ;  /* 0x000000ffff117224 */ /* 0x010fe400078e0003 */
[----:B---3--:R-:W-:-:S02]  /*26590*/  IMAD.MOV.U32 R18, RZ, RZ, R28 ;  /* 0x000000ffff127224 */ /* 0x008fc400078e001c */
[----:B------:R-:W-:Y:S01]  /*265a0*/  IMAD.MOV.U32 R19, RZ, RZ, R29 ;  /* 0x000000ffff137224 */ /* 0x000fe200078e001d */
[----:B------:R-:W3:Y:S01]  /*265b0*/  LDL.LU R3, [R1+0x1518] ;  /* 0x0015180001037983 */ /* 0x000ee20000300800 */
[----:B------:R-:W4:Y:S02]  /*265c0*/  LDL.LU R28, [R1+0x1514] ;  /* 0x00151400011c7983 */ /* 0x000f240000300800 */
[----:B------:R-:W3:Y:S02]  /*265d0*/  LDL.LU R29, [R1+0x1510] ;  /* 0x00151000011d7983 */ /* 0x000ee40000300800 */
[----:B------:R-:W-:Y:S01]  /*265e0*/  STL.64 [R1+0x14b8], R22 ;  /* 0x0014b81601007387 */ /* 0x000fe20000100a00 */
[----:B------:R-:W-:Y:S04]  /*265f0*/  STL.64 [R1+0x1468], R18 ;  /* 0x0014681201007387 */ /* 0x000fe80000100a00 */
[----:B--2---:R1:W-:Y:S04]  /*26600*/  STL.64 [R1+0x1460], R16 ;  /* 0x0014601001007387 */ /* 0x0043e80000100a00 */
[----:B-1----:R-:W2:Y:S01]  /*26610*/  LDL.LU R16, [R1+0xa0] ;  /* 0x0000a00001107983 */ /* 0x002ea20000300800 */
[----:B------:R-:W2:Y:S02]  /*26620*/  LDL.LU R17, [R1+0xa4] ;  /* 0x0000a40001117983 */ /* 0x000ea40000300800 */
[----:B------:R-:W2:Y:S02]  /*26630*/  LDL.LU R18, [R1+0xa8] ;  /* 0x0000a80001127983 */ /* 0x000ea40000300800 */
[----:B------:R-:W2:Y:S02]  /*26640*/  LDL.LU R19, [R1+0xac] ;  /* 0x0000ac0001137983 */ /* 0x000ea40000300800 */
[----:B------:R-:W-:-:S02]  /*26650*/  IMAD.MOV.U32 R22, RZ, RZ, R13 ;  /* 0x000000ffff167224 */ /* 0x000fc400078e000d */
[----:B------:R-:W-:-:S05]  /*26660*/  IMAD.MOV.U32 R23, RZ, RZ, R12 ;  /* 0x000000ffff177224 */ /* 0x000fca00078e000c */
[----:B------:R-:W-:Y:S04]  /*26670*/  STL.64 [R1+0x14d0], R22 ;  /* 0x0014d01601007387 */ /* 0x000fe80000100a00 */
[----:B--2---:R1:W-:Y:S02]  /*26680*/  STL.64 [R1+0x1478], R18 ;  /* 0x0014781201007387 */ /* 0x0043e40000100a00 */
[----:B-1----:R-:W-:Y:S02]  /*26690*/  IMAD.MOV.U32 R18, RZ, RZ, R9 ;  /* 0x000000ffff127224 */ /* 0x002fe400078e0009 */
[----:B------:R-:W-:-:S07]  /*266a0*/  IMAD.MOV.U32 R19, RZ, RZ, R8 ;  /* 0x000000ffff137224 */ /* 0x000fce00078e0008 */
[C---:B------:R-:W-:Y:S01]  /*266b0*/  HMMA.1688.F32.TF32 R4, R24.reuse, R18, R4 ;  /* 0x000000121804723c */ /* 0x040fe20000081004 */
[----:B------:R-:W-:Y:S01]  /*266c0*/  STL.64 [R1+0x1470], R16 ;  /* 0x0014701001007387 */ /* 0x000fe20000100a00 */
[----:B------:R-:W2:Y:S11]  /*266d0*/  LDL.LU R20, [R1+0xf0] ;  /* 0x0000f00001147983 */ /* 0x000eb60000300800 */
[----:B------:R-:W-:Y:S10]  /*266e0*/  @!UPT UIADD3 URZ, URZ, URZ, URZ ;  /* 0x0000003f3f3ff290 */ /* 0x000ff4000fffe03f */
[----:B------:R1:W-:Y:S01]  /*266f0*/  STL.64 [R1+0x4c0], R4 ;  /* 0x0004c00401007387 */ /* 0x0003e20000100a00 */
[----:B------:R3:W-:Y:S02]  /*26700*/  STL.64 [R1+0x4c8], R6 ;  /* 0x0004c80601007387 */ /* 0x0007e40000100a00 */
[----:B------:R-:W2:Y:S02]  /*26710*/  LDL.LU R21, [R1+0xf4] ;  /* 0x0000f40001157983 */ /* 0x000ea40000300800 */
[----:B------:R-:W2:Y:S01]  /*26720*/  LDL.LU R22, [R1+0xf8] ;  /* 0x0000f80001167983 */ /* 0x000ea20000300800 */
[----:B------:R-:W2:Y:S04]  /*26730*/  LDL.LU R23, [R1+0xfc] ;  /* 0x0000fc0001177983 */ /* 0x000ea80000300800 */
[----:B-1----:R-:W2:Y:S01]  /*26740*/  LDL.LU R4, [R1+0x110] ;  /* 0x0001100001047983 */ /* 0x002ea20000300800 */
[----:B------:R-:W2:Y:S02]  /*26750*/  LDL.LU R5, [R1+0x114] ;  /* 0x0001140001057983 */ /* 0x000ea40000300800 */
[----:B---3--:R-:W3:Y:S02]  /*26760*/  LDL.LU R6, [R1+0x118] ;  /* 0x0001180001067983 */ /* 0x008ee40000300800 */
[----:B------:R-:W3:Y:S02]  /*26770*/  LDL.LU R7, [R1+0x11c] ;  /* 0x00011c0001077983 */ /* 0x000ee40000300800 */
[----:B---3--:R-:W-:Y:S01]  /*26780*/  STL.64 [R1+0x1508], R6 ;  /* 0x0015080601007387 */ /* 0x008fe20000100a00 */
[----:B--2---:R1:W-:Y:S03]  /*26790*/  STL.64 [R1+0x1500], R4 ;  /* 0x0015000401007387 */ /* 0x0043e60000100a00 */
        /* <DEDUP_REMOVED lines=8> */
[----:B------:R-:W2:Y:S02]  /*26820*/  LDL.LU R22, [R1+0x108] ;  /* 0x0001080001167983 */ /* 0x000ea40000300800 */
[----:B------:R-:W2:Y:S02]  /*26830*/  LDL.LU R23, [R1+0x10c] ;  /* 0x00010c0001177983 */ /* 0x000ea40000300800 */
[----:B--2---:R1:W-:Y:S01]  /*26840*/  STL.64 [R1+0x14f0], R22 ;  /* 0x0014f01601007387 */ /* 0x0043e20000100a00 */
[----:B---3--:R-:W-:Y:S03]  /*26850*/  STL.64 [R1+0x14e8], R20 ;  /* 0x0014e81401007387 */ /* 0x008fe60000100a00 */
[----:B-1----:R-:W2:Y:S01]  /*26860*/  LDL.LU.64 R22, [R1+0x8] ;  /* 0x0000080001167983 */ /* 0x002ea20000300a00 */
[----:B------:R1:W-:Y:S02]  /*26870*/  STL.64 [R1+0x1498], R18 ;  /* 0x0014981201007387 */ /* 0x0003e40000100a00 */
[----:B------:R-:W3:Y:S02]  /*26880*/  LDL.LU R16, [R1+0xc0] ;  /* 0x0000c00001107983 */ /* 0x000ee40000300800 */
[----:B------:R-:W3:Y:S01]  /*26890*/  LDL.LU R17, [R1+0xc4] ;  /* 0x0000c40001117983 */ /* 0x000ee20000300800 */
[----:B-1----:R-:W2:Y:S01]  /*268a0*/  LDL.LU R18, [R1+0xc8] ;  /* 0x0000c80001127983 */ /* 0x002ea20000300800 */
[----:B------:R-:W2:Y:S01]  /*268b0*/  LDL.LU R19, [R1+0xcc] ;  /* 0x0000cc0001137983 */ /* 0x000ea20000300800 */
[C---:B------:R-:W-:Y:S02]  /*268c0*/  HMMA.1688.F32.TF32 R4, R24.reuse, R14, R4 ;  /* 0x0000000e1804723c */ /* 0x040fe40000081004 */
[----:B--2---:R-:W-:Y:S01]  /*268d0*/  STL.64 [R1+0x14b0], R18 ;  /* 0x0014b01201007387 */ /* 0x004fe20000100a00 */
[----:B---3--:R1:W-:Y:S03]  /*268e0*/  STL.64 [R1+0x14a8], R16 ;  /* 0x0014a81001007387 */ /* 0x0083e60000100a00 */
        /* <DEDUP_REMOVED lines=11> */
[----:B------:R-:W-:Y:S02]  /*269a0*/  STL.64 [R1+0x4b0], R4 ;  /* 0x0004b00401007387 */ /* 0x000fe40000100a00 */
[----:B------:R1:W-:Y:S02]  /*269b0*/  STL.64 [R1+0x4b8], R6 ;  /* 0x0004b80601007387 */ /* 0x0003e40000100a00 */
[----:B-1----:R-:W2:Y:S01]  /*269c0*/  LDL.LU.64 R6, [R1+0x1508] ;  /* 0x0015080001067983 */ /* 0x002ea20000300a00 */
[----:B------:R-:W2:Y:S02]  /*269d0*/  LDL.LU.64 R4, [R1+0x1500] ;  /* 0x0015000001047983 */ /* 0x000ea40000300a00 */
[----:B------:R-:W-:Y:S02]  /*269e0*/  STL.64 [R1+0x1480], R14 ;  /* 0x0014800e01007387 */ /* 0x000fe40000100a00 */
[----:B------:R-:W3:Y:S01]  /*269f0*/  LDL.LU R12, [R1+0xb0] ;  /* 0x0000b000010c7983 */ /* 0x000ee20000300800 */
[C---:B--2---:R-:W-:Y:S11]  /*26a00*/  HMMA.1688.F32.TF32 R4, R24.reuse, R22, R4 ;  /* 0x000000161804723c */ /* 0x044ff60000081004 */
[----:B------:R-:W-:Y:S11]  /*26a10*/  @!UPT UIADD3 URZ, URZ, URZ, URZ ;  /* 0x0000003f3f3ff290 */ /* 0x000ff6000fffe03f */
[----:B------:R-:W-:Y:S01]  /*26a20*/  @!UPT UIADD3 URZ, URZ, URZ, URZ ;  /* 0x0000003f3f3ff290 */ /* 0x000fe2000fffe03f */
[----:B------:R1:W-:Y:S01]  /*26a30*/  STL.64 [R1+0x4a0], R4 ;  /* 0x0004a00401007387 */ /* 0x0003e20000100a00 */
[----:B------:R2:W-:Y:S02]  /*26a40*/  STL.64 [R1+0x4a8], R6 ;  /* 0x0004a80601007387 */ /* 0x0005e40000100a00 */
[----:B-1----:R-:W-:Y:S01]  /*26a50*/  IMAD.MOV.U32 R5, RZ, RZ, R22 ;  /* 0x000000ffff057224 */ /* 0x002fe200078e0016 */
[----:B--2---:R-:W2:Y:S01]  /*26a60*/  LDL.LU.64 R6, [R1+0x14f8] ;  /* 0x0014f80001067983 */ /* 0x004ea20000300a00 */
[----:B------:R-:W-:Y:S02]  /*26a70*/  IMAD.MOV.U32 R4, RZ, RZ, R23 ;  /* 0x000000ffff047224 */ /* 0x000fe400078e0017 */
[----:B------:R-:W2:Y:S02]  /*26a80*/  LDL.LU.64 R22, [R1+0x14f0] ;  /* 0x0014f00001167983 */ /* 0x000ea40000300a00 */
[----:B------:R-:W2:Y:S02]  /*26a90*/  LDL.LU.64 R20, [R1+0x14e8] ;  /* 0x0014e80001147983 */ /* 0x000ea40000300a00 */
[----:B------:R-:W-:Y:S01]  /*26aa0*/  IMAD.MOV.U32 R15, RZ, RZ, R3 ;  /* 0x000000ffff0f7224 */ /* 0x000fe200078e0003 */
[C---:B--2---:R-:W-:Y:S11]  /*26ab0*/  HMMA.1688.F32.TF32 R20, R24.reuse, R10, R20 ;  /* 0x0000000a1814723c */ /* 0x044ff60000081014 */
[----:B------:R-:W-:Y:S11]  /*26ac0*/  @!UPT UIADD3 URZ, URZ, URZ, URZ ;  /* 0x0000003f3f3ff290 */ /* 0x000ff6000fffe03f */
[----:B------:R-:W-:Y:S01]  /*26ad0*/  @!UPT UIADD3 URZ, URZ, URZ, URZ ;  /* 0x0000003f3f3ff290 */ /* 0x000fe2000fffe03f */
[----:B------:R-:W-:Y:S01]  /*26ae0*/  STL.64 [R1+0x490], R20 ;  /* 0x0004901401007387 */ /* 0x000fe20000100a00 */
[----:B------:R1:W-:Y:S02]  /*26af0*/  STL [R1+0x498], R22 ;  /* 0x0004981601007387 */ /* 0x0003e40000100800 */
[----:B------:R-:W-:Y:S02]  /*26b00*/  IMAD.MOV.U32 R3, RZ, RZ, R23 ;  /* 0x000000ffff037224 */ /* 0x000fe400078e0017 */
[----:B-1----:R-:W2:Y:S01]  /*26b10*/  LDL.LU.64 R22, [R1+0x14e0] ;  /* 0x0014e00001167983 */ /* 0x002ea20000300a00 */
[----:B------:R-:W2:Y:S02]  /*26b20*/  LDL.LU.64 R20, [R1+0x14d8] ;  /* 0x0014d80001147983 */ /* 0x000ea40000300a00 */
[----:B------:R-:W-:Y:S01]  /*26b30*/  STL [R1+0x10f0], R3 ;  /* 0x0010f00301007387 */ /* 0x000fe20000100800 */
[C---:B--2---:R-:W-:Y:S11]  /*26b40*/  HMMA.1688.F32.TF32 R20, R24.reuse, R6, R20 ;  /* 0x000000061814723c */ /* 0x044ff60000081014 */
[----:B------:R-:W-:Y:S11]  /*26b50*/  @!UPT UIADD3 URZ, URZ, URZ, URZ ;  /* 0x0000003f3f3ff290 */ /* 0x000ff6000fffe03f */
[----:B------:R-:W-:Y:S01]  /*26b60*/  @!UPT UIADD3 URZ, URZ, URZ, URZ ;  /* 0x0000003f3f3ff290 */ /* 0x000fe2000fffe03f */
        /* <DEDUP_REMOVED lines=8> */
[----:B------:R1:W-:Y:S02]  /*26bf0*/  STL [R1+0x478], R22 ;  /* 0x0004781601007387 */ /* 0x0003e40000100800 */
[----:B------:R-:W-:Y:S02]  /*26c00*/  IMAD.MOV.U32 R3, RZ, RZ, R23 ;  /* 0x000000ffff037224 */ /* 0x000fe400078e0017 */
[----:B-1----:R-:W2:Y:S03]  /*26c10*/  LDL.LU.64 R22, [R1+0x14b8] ;  /* 0x0014b80001167983 */ /* 0x002ea60000300a00 */
[----:B------:R-:W-:Y:S01]  /*26c20*/  STL [R1+0x10f4], R3 ;  /* 0x0010f40301007387 */ /* 0x000fe20000100800 */
[C---:B--2---:R-:W-:Y:S01]  /*26c30*/  HMMA.1688.F32.TF32 R20, R24.reuse, R22, R16 ;  /* 0x000000161814723c */ /* 0x044fe20000081010 */
[----:B------:R-:W2:Y:S01]  /*26c40*/  LDL.LU.64 R18, [R1+0x14b0] ;  /* 0x0014b00001127983 */ /* 0x000ea20000300a00 */
[----:B------:R-:W2:Y:S11]  /*26c50*/  LDL.LU.64 R16, [R1+0x14a8] ;  /* 0x0014a80001107983 */ /* 0x000eb60000300a00 */
[----:B------:R-:W-:Y:S10]  /*26c60*/  @!UPT UIADD3 URZ, URZ, URZ, URZ ;  /* 0x0000003f3f3ff290 */ /* 0x000ff4000fffe03f */
[----:B------:R-:W-:Y:S01]  /*26c70*/  STL.64 [R1+0x460], R20 ;  /* 0x0004601401007387 */ /* 0x000fe20000100a00 */
[----:B------:R1:W-:Y:S03]  /*26c80*/  STL.64 [R1+0x468], R22 ;  /* 0x0004681601007387 */ /* 0x0003e60000100a00 */
[----:B-1----:R-:W2:Y:S01]  /*26c90*/  LDL.LU.64 R22, [R1+0x14a0] ;  /* 0x0014a00001167983 */ /* 0x002ea20000300a00 */
[----:B------:R-:W-:Y:S02]  /*26ca0*/  IMAD.MOV.U32 R13, RZ, RZ, R29 ;  /* 0x000000ffff0d7224 */ /* 0x000fe400078e001d */
[----:B----4-:R-:W-:Y:S01]  /*26cb0*/  IMAD.MOV.U32 R14, RZ, RZ, R28 ;  /* 0x000000ffff0e7224 */ /* 0x010fe200078e001c */
[----:B--2---:R-:W-:Y:S01]  /*26cc0*/  HMMA.1688.F32.TF32 R24, R24, R22, R16 ;  /* 0x000000161818723c */ /* 0x004fe20000081010 */
[----:B------:R-:W3:Y:S01]  /*26cd0*/  LDL.LU.64 R18, [R1+0x1498] ;  /* 0x0014980001127983 */ /* 0x000ee20000300a00 */
[----:B------:R-:W3:Y:S02]  /*26ce0*/  LDL.LU.64 R22, [R1+0x1490] ;  /* 0x0014900001167983 */ /* 0x000ee40000300a00 */
[----:B------:R-:W3:Y:S11]  /*26cf0*/  LDL.LU.64 R20, [R1+0x1488] ;  /* 0x0014880001147983 */ /* 0x000ef60000300a00 */
[----:B------:R-:W-:Y:S09]  /*26d00*/  @!UPT UIADD3 URZ, URZ, URZ, URZ ;  /* 0x0000003f3f3ff290 */ /* 0x000ff2000fffe03f */
[----:B------:R-:W-:Y:S01]  /*26d10*/  IMAD.MOV.U32 R3, RZ, RZ, R27 ;  /* 0x000000ffff037224 */ /* 0x000fe200078e001b */
[----:B------:R-:W-:Y:S01]  /*26d20*/  STL.64 [R1+0x430], R24 ;  /* 0x0004301801007387 */ /* 0x000fe20000100a00 */
[----:B------:R-:W-:Y:S03]  /*26d30*/  STL [R1+0x438], R26 ;  /* 0x0004381a01007387 */ /* 0x000fe60000100800 */
[----:B------:R-:W-:Y:S01]  /*26d40*/  STL [R1+0x11b8], R3 ;  /* 0x0011b80301007387 */ /* 0x000fe20000100800 */
[C---:B---3--:R-:W-:Y:S03]  /*26d50*/  HMMA.1688.F32.TF32 R16, R20.reuse, R18, R12 ;  /* 0x000000121410723c */ /* 0x048fe6000008100c */
[----:B------:R-:W2:Y:S11]  /*26d60*/  LDL.LU.64 R14, [R1+0x1480] ;  /* 0x00148000010e7983 */ /* 0x000eb60000300a00 */
[----:B------:R-:W-:Y:S09]  /*26d70*/  @!UPT UIADD3 URZ, URZ, URZ, URZ ;  /* 0x0000003f3f3ff290 */ /* 0x000ff2000fffe03f */
[----:B------:R-:W-:Y:S01]  /*26d80*/  STL.64 [R1+0x540], R16 ;  /* 0x0005401001007387 */ /* 0x000fe20000100a00 */
[----:B------:R1:W-:Y:S03]  /*26d90*/  STL.64 [R1+0x548], R18 ;  /* 0x0005481201007387 */ /* 0x0003e60000100a00 */
[----:B-1----:R-:W2:Y:S01]  /*26da0*/  LDL.LU.64 R18, [R1+0x1478] ;  /* 0x0014780001127983 */ /* 0x002ea20000300a00 */
[----:B------:R-:W2:Y:S02]  /*26db0*/  LDL.LU.64 R16, [R1+0x1470] ;  /* 0x0014700001107983 */ /* 0x000ea40000300a00 */
[----:B--2---:R-:W-:Y:S01]  /*26dc0*/  HMMA.1688.F32.TF32 R12, R20, R14, R16 ;  /* 0x0000000e140c723c */ /* 0x004fe20000081010 */
[----:B------:R-:W2:Y:S01]  /*26dd0*/  LDL.LU.64 R18, [R1+0x1468] ;  /* 0x0014680001127983 */ /* 0x000ea20000300a00 */
[----:B------:R-:W2:Y:S11]  /*26de0*/  LDL.LU.64 R16, [R1+0x1460] ;  /* 0x0014600001107983 */ /* 0x000eb60000300a00 */
[----:B------:R-:W-:Y:S10]  /*26df0*/  @!UPT UIADD3 URZ, URZ, URZ, URZ ;  /* 0x0000003f3f3ff290 */ /* 0x000ff4000fffe03f */
[----:B------:R-:W-:Y:S01]  /*26e00*/  STL.64 [R1+0x4e0], R12 ;  /* 0x0004e00c01007387 */ /* 0x000fe20000100a00 */
[----:B------:R1:W-:Y:S03]  /*26e10*/  STL.64 [R1+0x4e8], R14 ;  /* 0x0004e80e01007387 */ /* 0x0003e60000100a00 */
[----:B-1----:R-:W3:Y:S01]  /*26e20*/  LDL.LU.64 R14, [R1+0x1458] ;  /* 0x00145800010e7983 */ /* 0x002ee20000300a00 */
[----:B------:R-:W3:Y:S02]  /*26e30*/  LDL.LU.64 R12, [R1+0x1450] ;  /* 0x00145000010c7983 */ /* 0x000ee40000300a00 */
[----:B------:R-:W-:Y:S02]  /*26e40*/  IMAD.MOV.U32 R26, RZ, RZ, R5 ;  /* 0x000000ffff1a7224 */ /* 0x000fe400078e0005 */
[----:B------:R-:W-:-:S07]  /*26e50*/  IMAD.MOV.U32 R27, RZ, RZ, R4 ;  /* 0x000000ffff1b7224 */ /* 0x000fce00078e0004 */
[C---:B---3--:R-:W-:Y:S01]  /*26e60*/  HMMA.1688.F32.TF32 R24, R20.reuse, R26, R12 ;  /* 0x0000001a1418723c */ /* 0x048fe2000008100c */
[----:B------:R-:W3:Y:S01]  /*26e70*/  LDL.LU.64 R14, [R1+0x1448] ;  /* 0x00144800010e7983 */ /* 0x000ee20000300a00 */
[----:B------:R-:W3:Y:S11]  /*26e80*/  LDL.LU.64 R12, [R1+0x1440] ;  /* 0x00144000010c7983 */ /* 0x000ef60000300a00 */
[----:B------:R-:W-:Y:S10]  /*26e90*/  @!UPT UIADD3 URZ, URZ, URZ, URZ ;  /* 0x0000003f3f3ff290 */ /* 0x000ff4000fffe03f */
[----:B------:R-:W-:Y:S01]  /*26ea0*/  STL.64 [R1+0x450], R24 ;  /* 0x0004501801007387 */ /* 0x000fe20000100a00 */
[----:B------:R2:W-:Y:S02]  /*26eb0*/  STL.64 [R1+0x458], R26 ;  /* 0x0004581a01007387 */ /* 0x0005e40000100a00 */
[C---:B--2---:R-:W-:Y:S01]  /*26ec0*/  HMMA.1688.F32.TF32 R24, R20.reuse, R10, R16 ;  /* 0x0000000a1418723c */ /* 0x044fe20000081010 */
[----:B------:R-:W-:Y:S04]  /*26ed0*/  LDS R18, [R2+0x4d000] ;  /* 0x04d0000002127984 */ /* 0x000fe80000000800 */
[----:B------:R-:W1:Y:S04]  /*26ee0*/  LDS R19, [R0+0x4d000] ;  /* 0x04d0000000137984 */ /* 0x000e680000000800 */
[----:B------:R-:W-:Y:S04]  /*26ef0*/  LDS R16, [R2+0x4c000] ;  /* 0x04c0000002107984 */ /* 0x000fe80000000800 */
[----:B------:R-:W2:Y:S10]  /*26f00*/  LDS R17, [R0+0x4c000] ;  /* 0x04c0000000117984 */ /* 0x000eb40000000800 */
[----:B------:R-:W-:Y:S01]  /*26f10*/  STL.64 [R1+0x440], R24 ;  /* 0x0004401801007387 */ /* 0x000fe20000100a00 */
[----:B------:R-:W-:Y:S02]  /*26f20*/  STL.64 [R1+0x448], R26 ;  /* 0x0004481a01007387 */ /* 0x000fe40000100a00 */
[----:B------:R-:W-:Y:S01]  /*26f30*/  LDSM.16.M88.4 R24, [R9+0x14080] ;  /* 0x014080000918783b */ /* 0x000fe20000000200 */
[----:B---3--:R-:W-:Y:S01]  /*26f40*/  HMMA.1688.F32.TF32 R4, R20, R6, R12 ;  /* 0x000000061404723c */ /* 0x008fe2000008100c */
[----:B------:R-:W-:Y:S04]  /*26f50*/  LDS R14, [R2+0x4d080] ;  /* 0x04d08000020e7984 */ /* 0x000fe80000000800 */
[----:B------:R-:W3:Y:S04]  /*26f60*/  LDS R15, [R0+0x4d080] ;  /* 0x04d08000000f7984 */ /* 0x000ee80000000800 */
[----:B------:R-:W-:Y:S04]  /*26f70*/  LDS R12, [R2+0x4c080] ;  /* 0x04c08000020c7984 */ /* 0x000fe80000000800 */
[----:B------:R-:W4:Y:S10]  /*26f80*/  LDS R13, [R0+0x4c080] ;  /* 0x04c08000000d7984 */ /* 0x000f340000000800 */
[----:B------:R-:W-:Y:S01]  /*26f90*/  STL.64 [R1+0x420], R4 ;  /* 0x0004200401007387 */ /* 0x000fe20000100a00 */
[----:B------:R-:W-:Y:S02]  /*26fa0*/  STL.64 [R1+0x428], R6 ;  /* 0x0004280601007387 */ /* 0x000fe40000100a00 */
[----:B-1----:R-:W-:Y:S02]  /*26fb0*/  STL.64 [R1+0x1408], R18 ;  /* 0x0014081201007387 */ /* 0x002fe40000100a00 */
[----:B--2---:R-:W-:Y:S02]  /*26fc0*/  STL.64 [R1+0x1400], R16 ;  /* 0x0014001001007387 */ /* 0x004fe40000100a00 */
[----:B------:R-:W1:Y:S04]  /*26fd0*/  LDSM.16.M88.4 R16, [R9+0x80] ;  /* 0x000080000910783b */ /* 0x000e680000000200 */
[----:B------:R-:W2:Y:S04]  /*26fe0*/  LDSM.16.M88.4 R4, [R9+0x4080] ;  /* 0x004080000904783b */ /* 0x000ea80000000200 */
[----:B---3--:R-:W-:Y:S01]  /*26ff0*/  STL.64 [R1+0x1370], R14 ;  /* 0x0013700e01007387 */ /* 0x008fe20000100a00 */
[----:B----4-:R3:W-:Y:S03]  /*27000*/  STL.64 [R1+0x1368], R12 ;  /* 0x0013680c01007387 */ /* 0x0107e60000100a00 */
[----:B-1----:R-:W-:Y:S01]  /*27010*/  STL.64 [R1+0x50], R16 ;  /* 0x0000501001007387 */ /* 0x002fe20000100a00 */
[----:B------:R-:W-:Y:S02]  /*27020*/  STL.64 [R1+0x58], R18 ;  /* 0x0000581201007387 */ /* 0x000fe40000100a00 */
[----:B--2---:R-:W-:Y:S02]  /*27030*/  STL.64 [R1+0x40], R4 ;  /* 0x0000400401007387 */ /* 0x004fe40000100a00 */
[----:B---3--:R-:W-:-:S02]  /*27040*/  IMAD.MOV.U32 R12, RZ, RZ, R4 ;  /* 0x000000ffff0c7224 */ /* 0x008fc400078e0004 */
[----:B------:R-:W-:Y:S02]  /*27050*/  IMAD.MOV.U32 R3, RZ, RZ, R5 ;  /* 0x000000ffff037224 */ /* 0x000fe400078e0005 */
[----:B------:R-:W-:Y:S01]  /*27060*/  IMAD.MOV.U32 R29, RZ, RZ, R6 ;  /* 0x000000ffff1d7224 */ /* 0x000fe200078e0006 */
[----:B------:R-:W-:Y:S01]  /*27070*/  STL.64 [R1+0x48], R6 ;  /* 0x0000480601007387 */ /* 0x000fe20000100a00 */
[----:B------:R-:W-:Y:S02]  /*27080*/  IMAD.MOV.U32 R28, RZ, RZ, R7 ;  /* 0x000000ffff1c7224 */ /* 0x000fe400078e0007 */
[----:B------:R-:W1:Y:S03]  /*27090*/  LDSM.16.M88.4 R4, [R9+0x8080] ;  /* 0x008080000904783b */ /* 0x000e660000000200 */
[----:B------:R-:W-:Y:S01]  /*270a0*/  STL [R1+0xf9c], R28 ;  /* 0x000f9c1c01007387 */ /* 0x000fe20000100800 */
[----:B------:R-:W-:Y:S03]  /*270b0*/  STL [R1+0xf98], R29 ;  /* 0x000f981d01007387 */ /* 0x000fe60000100800 */
[----:B-1----:R-:W-:Y:S01]  /*270c0*/  STL.64 [R1+0x30], R4 ;  /* 0x0000300401007387 */ /* 0x002fe20000100a00 */
[----:B------:R-:W-:-:S02]  /*270d0*/  IMAD.MOV.U32 R14, RZ, RZ, R4 ;  /* 0x000000ffff0e7224 */ /* 0x000fc400078e0004 */
[----:B------:R-:W-:Y:S02]  /*270e0*/  STL.64 [R1+0x38], R6 ;  /* 0x0000380601007387 */ /* 0x000fe40000100a00 */
[----:B------:R-:W-:Y:S02]  /*270f0*/  IMAD.MOV.U32 R13, RZ, RZ, R5 ;  /* 0x000000ffff0d7224 */ /* 0x000fe400078e0005 */
[----:B------:R-:W1:Y:S04]  /*27100*/  LDSM.16.M88.4 R4, [R9+0xc080] ;  /* 0x00c080000904783b */ /* 0x000e680000000200 */
[----:B-1----:R-:W-:Y:S01]  /*27110*/  STL.64 [R1+0x20], R4 ;  /* 0x0000200401007387 */ /* 0x002fe20000100a00 */
[----:B------:R-:W-:Y:S02]  /*27120*/  IMAD.MOV.U32 R16, RZ, RZ, R4 ;  /* 0x000000ffff107224 */ /* 0x000fe400078e0004 */
[----:B------:R-:W-:Y:S02]  /*27130*/  STL.64 [R1+0x28], R6 ;  /* 0x0000280601007387 */ /* 0x000fe40000100a00 */
[----:B------:R-:W-:-:S02]  /*27140*/  IMAD.MOV.U32 R15, RZ, RZ, R5 ;  /* 0x000000ffff0f7224 */ /* 0x000fc400078e0005 */
[----:B------:R-:W1:Y:S04]  /*27150*/  LDSM.16.M88.4 R4, [R9+0x10080] ;  /* 0x010080000904783b */ /* 0x000e680000000200 */
[----:B-1----:R-:W-:Y:S01]  /*27160*/  STL.64 [R1+0x10], R4 ;  /* 0x0000100401007387 */ /* 0x002fe20000100a00 */
[----:B------:R-:W-:Y:S02]  /*27170*/  STL.64 [R1+0x18], R6 ;  /* 0x0000180601007387 */ /* 0x000fe40000100a00 */
[----:B------:R-:W1:Y:S02]  /*27180*/  LDSM.16.M88.4 R4, [R9+0x18080] ;  /* 0x018080000904783b */ /* 0x000e640000000200 */
[----:B------:R-:W2:Y:S04]  /*27190*/  LDSM.16.M88.4 R8, [R9+0x1c080] ;  /* 0x01c080000908783b */ /* 0x000ea80000000200 */
[----:B-1----:R-:W-:Y:S01]  /*271a0*/  STL.64 [R1+0x1390], R6 ;  /* 0x0013900601007387 */ /* 0x002fe20000100a00 */
[----:B------:R-:W-:Y:S02]  /*271b0*/  STL.64 [R1], R24 ;  /* 0x0000001801007387 */ /* 0x000fe40000100a00 */
[----:B------:R-:W-:Y:S02]  /*271c0*/  STL.64 [R1+0x8], R26 ;  /* 0x0000081a01007387 */ /* 0x000fe40000100a00 */
[----:B------:R1:W-:Y:S01]  /*271d0*/  STL.64 [R1+0x1388], R4 ;  /* 0x0013880401007387 */ /* 0x0003e20000100a00 */
[----:B------:R-:W-:Y:S04]  /*271e0*/  LDS R26, [R2+0x4d100] ;  /* 0x04d10000021a7984 */ /* 0x000fe80000000800 */
[----:B------:R-:W3:Y:S04]  /*271f0*/  LDS R27, [R0+0x4d100] ;  /* 0x04d10000001b7984 */ /* 0x000ee80000000800 */
[----:B------:R-:W-:Y:S04]  /*27200*/  LDS R24, [R2+0x4c100] ;  /* 0x04c1000002187984 */ /* 0x000fe80000000800 */
[----:B------:R-:W4:Y:S04]  /*27210*/  LDS R25, [R0+0x4c100] ;  /* 0x04c1000000197984 */ /* 0x000f280000000800 */
[----:B-1----:R-:W2:Y:S04]  /*27220*/  LDL.64 R4, [R1+0x10] ;  /* 0x0000100001047983 */ /* 0x002ea80000100a00 */
[----:B--2---:R1:W-:Y:S02]  /*27230*/  STL.64 [R1+0x13a0], R4 ;  /* 0x0013a00401007387 */ /* 0x0043e40000100a00 */
[----:B-1----:R-:W-:-:S02]  /*27240*/  IMAD.MOV.U32 R4, RZ, RZ, R16 ;  /* 0x000000ffff047224 */ /* 0x002fc400078e0010 */
[----:B------:R-:W-:-:S05]  /*27250*/  IMAD.MOV.U32 R5, RZ, RZ, R15 ;  /* 0x000000ffff057224 */ /* 0x000fca00078e000f */
[----:B------:R1:W-:Y:S02]  /*27260*/  STL.64 [R1+0x13b8], R4 ;  /* 0x0013b80401007387 */ /* 0x0003e40000100a00 */
[----:B-1----:R-:W-:Y:S02]  /*27270*/  IMAD.MOV.U32 R4, RZ, RZ, R14 ;  /* 0x000000ffff047224 */ /* 0x002fe400078e000e */
[----:B------:R-:W-:-:S05]  /*27280*/  IMAD.MOV.U32 R5, RZ, RZ, R13 ;  /* 0x000000ffff057224 */ /* 0x000fca00078e000d */
[----:B------:R1:W-:Y:S01]  /*27290*/  STL.64 [R1+0x13d0], R4 ;  /* 0x0013d00401007387 */ /* 0x0003e20000100a00 */
[----:B------:R-:W-:Y:S02]  /*272a0*/  STL [R1+0xf4c], R10 ;  /* 0x000f4c0a01007387 */ /* 0x000fe40000100800 */
[----:B------:R-:W-:Y:S02]  /*272b0*/  STL [R1+0xf48], R11 ;  /* 0x000f480b01007387 */ /* 0x000fe40000100800 */
[----:B------:R2:W-:Y:S02]  /*272c0*/  STL.64 [R1+0x1398], R8 ;  /* 0x0013980801007387 */ /* 0x0005e40000100a00 */
[----:B-1----:R-:W-:Y:S01]  /*272d0*/  IMAD.MOV.U32 R4, RZ, RZ, R12 ;  /* 0x000000ffff047224 */ /* 0x002fe200078e000c */
[----:B--2---:R-:W2:Y:S01]  /*272e0*/  LDL.LU R8, [R1+0x5c0] ;  /* 0x0005c00001087983 */ /* 0x004ea20000300800 */
[----:B------:R-:W2:Y:S02]  /*272f0*/  LDL.LU R9, [R1+0x5c4] ;  /* 0x0005c40001097983 */ /* 0x000ea40000300800 */
[----:B------:R-:W2:Y:S02]  /*27300*/  LDL.LU R10, [R1+0x5c8] ;  /* 0x0005c800010a7983 */ /* 0x000ea40000300800 */
[----:B------:R-:W2:Y:S01]  /*27310*/  LDL.LU R11, [R1+0x5cc] ;  /* 0x0005cc00010b7983 */ /* 0x000ea20000300800 */
[----:B------:R-:W2:Y:S01]  /*27320*/  LDL.LU R12, [R1+0x600] ;  /* 0x00060000010c7983 */ /* 0x000ea20000300800 */
[----:B------:R-:W2:Y:S02]  /*27330*/  LDL.LU R13, [R1+0x604] ;  /* 0x00060400010d7983 */ /* 0x000ea40000300800 */
[----:B------:R-:W2:Y:S02]  /*27340*/  LDL.LU R14, [R1+0x608] ;  /* 0x00060800010e7983 */ /* 0x000ea40000300800 */
[----:B------:R-:W2:Y:S02]  /*27350*/  LDL.LU R15, [R1+0x60c] ;  /* 0x00060c00010f7983 */ /* 0x000ea40000300800 */
[----:B------:R-:W-:Y:S01]  /*27360*/  IMAD.MOV.U32 R5, RZ, RZ, R3 ;  /* 0x000000ffff057224 */ /* 0x000fe200078e0003 */
[----:B--2---:R1:W-:Y:S01]  /*27370*/  STL.64 [R1+0x1418], R14 ;  /* 0x0014180e01007387 */ /* 0x0043e20000100a00 */
[----:B------:R-:W-:Y:S03]  /*27380*/  STL.64 [R1+0x1410], R12 ;  /* 0x0014100c01007387 */ /* 0x000fe60000100a00 */
[----:B------:R2:W-:Y:S02]  /*27390*/  STL.64 [R1+0x13e8], R4 ;  /* 0x0013e80401007387 */ /* 0x0005e40000100a00 */
[----:B------:R-:W2:Y:S01]  /*273a0*/  LDL.LU R6, [R1+0x68] ;  /* 0x0000680001067983 */ /* 0x000ea20000300800 */
[----:B------:R-:W2:Y:S04]  /*273b0*/  LDL.LU R7, [R1+0x6c] ;  /* 0x00006c0001077983 */ /* 0x000ea80000300800 */
[----:B--2---:R2:W-:Y:S01]  /*273c0*/  STL.64 [R1+0x1420], R6 ;  /* 0x0014200601007387 */ /* 0x0045e20000100a00 */
[----:B-1----:R-:W2:Y:S02]  /*273d0*/  LDL.LU R14, [R1+0x78] ;  /* 0x00007800010e7983 */ /* 0x002ea40000300800 */
[----:B------:R-:W2:Y:S02]  /*273e0*/  LDL.LU R15, [R1+0x7c] ;  /* 0x00007c00010f7983 */ /* 0x000ea40000300800 */
[----:B--2---:R1:W-:Y:S01]  /*273f0*/  STL.64 [R1+0x1428], R14 ;  /* 0x0014280e01007387 */ /* 0x0043e20000100a00 */
[----:B------:R-:W2:Y:S02]  /*27400*/  LDL.LU R4, [R1+0x3f0] ;  /* 0x0003f00001047983 */ /* 0x000ea40000300800 */
[----:B------:R-:W2:Y:S02]  /*27410*/  LDL.LU R5, [R1+0x3f4] ;  /* 0x0003f40001057983 */ /* 0x000ea40000300800 */
[----:B------:R-:W2:Y:S01]  /*27420*/  LDL.LU R6, [R1+0x3f8] ;  /* 0x0003f80001067983 */ /* 0x000ea20000300800 */
[----:B------:R-:W2:Y:S04]  /*27430*/  LDL.LU R7, [R1+0x3fc] ;  /* 0x0003fc0001077983 */ /* 0x000ea80000300800 */
[----:B--2---:R-:W-:Y:S01]  /*27440*/  STL.64 [R1+0x1438], R6 ;  /* 0x0014380601007387 */ /* 0x004fe20000100a00 */
[----:B------:R2:W-:Y:S02]  /*27450*/  STL.64 [R1+0x1430], R4 ;  /* 0x0014300401007387 */ /* 0x0005e40000100a00 */
[----:B-1----:R-:W3:Y:S02]  /*27460*/  LDL.LU R14, [R1+0x88] ;  /* 0x00008800010e7983 */ /* 0x002ee40000300800 */
[----:B------:R-:W3:Y:S01]  /*27470*/  LDL.LU R15, [R1+0x8c] ;  /* 0x00008c00010f7983 */ /* 0x000ee20000300800 */
[----:B--2---:R-:W3:Y:S01]  /*27480*/  LDL.LU R4, [R1+0x400] ;  /* 0x0004000001047983 */ /* 0x004ee20000300800 */
[----:B------:R-:W3:Y:S02]  /*27490*/  LDL.LU R5, [R1+0x404] ;  /* 0x0004040001057983 */ /* 0x000ee40000300800 */
[----:B------:R-:W3:Y:S02]  /*274a0*/  LDL.LU R6, [R1+0x408] ;  /* 0x0004080001067983 */ /* 0x000ee40000300800 */
[----:B------:R-:W3:Y:S01]  /*274b0*/  LDL.LU R7, [R1+0x40c] ;  /* 0x00040c0001077983 */ /* 0x000ee20000300800 */
[----:B------:R-:W2:Y:S01]  /*274c0*/  LDL.LU R16, [R1+0x610] ;  /* 0x0006100001107983 */ /* 0x000ea20000300800 */
[----:B------:R-:W2:Y:S02]  /*274d0*/  LDL.LU R17, [R1+0x614] ;  /* 0x0006140001117983 */ /* 0x000ea40000300800 */
[----:B------:R-:W2:Y:S02]  /*274e0*/  LDL.LU R18, [R1+0x618] ;  /* 0x0006180001127983 */ /* 0x000ea40000300800 */
[----:B------:R-:W2:Y:S01]  /*274f0*/  LDL.LU R19, [R1+0x61c] ;  /* 0x00061c0001137983 */ /* 0x000ea20000300800 */
[----:B------:R-:W-:Y:S01]  /*27500*/  STL.64 [R1+0x13b0], R10 ;  /* 0x0013b00a01007387 */ /* 0x000fe20000100a00 */
        /* <DEDUP_REMOVED lines=20> */
[----:B-1----:R-:W2:Y:S01]  /*27650*/  LDL.64 R8, [R1+0x50] ;  /* 0x0000500001087983 */ /* 0x002ea20000100a00 */
[----:B------:R-:W-:Y:S02]  /*27660*/  STL.64 [R1+0x12e0], R26 ;  /* 0x0012e01a01007387 */ /* 0x000fe40000100a00 */
[----:B----4-:R1:W-:Y:S02]  /*27670*/  STL.64 [R1+0x12d8], R24 ;  /* 0x0012d81801007387 */ /* 0x0103e40000100a00 */
[----:B-1----:R-:W3:Y:S01]  /*27680*/  LDL.64 R24, [R1] ;  /* 0x0000000001187983 */ /* 0x002ee20000100a00 */
[----:B------:R-:W4:Y:S02]  /*27690*/  LDL.LU.64 R6, [R1+0x1438] ;  /* 0x0014380001067983 */ /* 0x000f240000300a00 */
[----:B------:R-:W4:Y:S02]  /*276a0*/  LDL.LU.64 R4, [R1+0x1430] ;  /* 0x0014300001047983 */ /* 0x000f240000300a00 */
[----:B------:R-:W-:Y:S01]  /*276b0*/  STL.64 [R1+0x400], R12 ;  /* 0x0004000c01007387 */ /* 0x000fe20000100a00 */
[----:B------:R1:W-:Y:S04]  /*276c0*/  STL.64 [R1+0x408], R14 ;  /* 0x0004080e01007387 */ /* 0x0003e80000100a00 */
[----:B-1----:R-:W4:Y:S02]  /*276d0*/  LDL.LU.64 R14, [R1+0x1428] ;  /* 0x00142800010e7983 */ /* 0x002f240000300a00 */
[C---:B----4-:R-:W-:Y:S02]  /*276e0*/  HMMA.1688.F32.TF32 R12, R20.reuse, R14, R4 ;  /* 0x0000000e140c723c */ /* 0x050fe40000081004 */
[----:B------:R-:W4:Y:S11]  /*276f0*/  LDL.LU.64 R6, [R1+0x1420] ;  /* 0x0014200001067983 */ /* 0x000f360000300a00 */
[----:B------:R-:W-:Y:S10]  /*27700*/  @!UPT UIADD3 URZ, URZ, URZ, URZ ;  /* 0x0000003f3f3ff290 */ /* 0x000ff4000fffe03f */
[----:B------:R-:W-:Y:S01]  /*27710*/  STL.64 [R1+0x3f0], R12 ;  /* 0x0003f00c01007387 */ /* 0x000fe20000100a00 */
[----:B------:R1:W-:Y:S03]  /*27720*/  STL.64 [R1+0x3f8], R14 ;  /* 0x0003f80e01007387 */ /* 0x0003e60000100a00 */
[----:B-1----:R-:W2:Y:S01]  /*27730*/  LDL.LU.64 R14, [R1+0x1418] ;  /* 0x00141800010e7983 */ /* 0x002ea20000300a00 */
[----:B------:R-:W2:Y:S01]  /*27740*/  LDL.LU.64 R12, [R1+0x1410] ;  /* 0x00141000010c7983 */ /* 0x000ea20000300a00 */
[----:B----4-:R-:W-:Y:S02]  /*27750*/  HMMA.1688.F32.TF32 R4, R20, R6, R16 ;  /* 0x000000061404723c */ /* 0x010fe40000081010 */
[----:B------:R-:W2:Y:S01]  /*27760*/  LDL.LU.64 R18, [R1+0x1408] ;  /* 0x0014080001127983 */ /* 0x000ea20000300a00 */
[----:B------:R-:W2:Y:S02]  /*27770*/  LDL.LU.64 R16, [R1+0x1400] ;  /* 0x0014000001107983 */ /* 0x000ea40000300a00 */
[----:B------:R-:W3:Y:S11]  /*27780*/  LDL.LU R20, [R1+0x5b0] ;  /* 0x0005b00001147983 */ /* 0x000ef60000300800 */
[----:B------:R-:W-:Y:S07]  /*27790*/  @!UPT UIADD3 URZ, URZ, URZ, URZ ;  /* 0x0000003f3f3ff290 */ /* 0x000fee000fffe03f */
[----:B------:R-:W-:Y:S01]  /*277a0*/  STL.64 [R1+0x370], R4 ;  /* 0x0003700401007387 */ /* 0x000fe20000100a00 */
[----:B------:R2:W-:Y:S02]  /*277b0*/  STL.64 [R1+0x378], R6 ;  /* 0x0003780601007387 */ /* 0x0005e40000100a00 */
[----:B------:R-:W3:Y:S02]  /*277c0*/  LDL.LU R21, [R1+0x5b4] ;  /* 0x0005b40001157983 */ /* 0x000ee40000300800 */
[----:B------:R-:W3:Y:S01]  /*277d0*/  LDL.LU R22, [R1+0x5b8] ;  /* 0x0005b80001167983 */ /* 0x000ee20000300800 */
[----:B------:R-:W3:Y:S01]  /*277e0*/  LDL.LU R23, [R1+0x5bc] ;  /* 0x0005bc0001177983 */ /* 0x000ee20000300800 */
[----:B------:R-:W4:Y:S01]  /*277f0*/  LDL.LU.64 R10, [R1+0x13f8] ;  /* 0x0013f800010a7983 */ /* 0x000f220000300a00 */
[----:B--2---:R-:W-:Y:S07]  /*27800*/  HMMA.1688.F32.TF32 R4, R16, R8, R12 ;  /* 0x000000081004723c */ /* 0x004fee000008100c */
[----:B------:R-:W-:-:S02]  /*27810*/  IMAD.MOV.U32 R13, RZ, RZ, R8 ;  /* 0x000000ffff0d7224 */ /* 0x000fc400078e0008 */
[----:B------:R-:W-:Y:S02]  /*27820*/  IMAD.MOV.U32 R12, RZ, RZ, R9 ;  /* 0x000000ffff0c7224 */ /* 0x000fe400078e0009 */
[----:B------:R-:W4:Y:S11]  /*27830*/  LDL.LU.64 R8, [R1+0x13f0] ;  /* 0x0013f00001087983 */ /* 0x000f360000300a00 */
[----:B------:R-:W-:Y:S01]  /*27840*/  @!UPT UIADD3 URZ, URZ, URZ, URZ ;  /* 0x0000003f3f3ff290 */ /* 0x000fe2000fffe03f */
[----:B------:R4:W-:Y:S01]  /*27850*/  STL.64 [R1+0x368], R6 ;  /* 0x0003680601007387 */ /* 0x0009e20000100a00 */
[----:B------:R-:W-:Y:S02]  /*27860*/  IMAD.MOV.U32 R28, RZ, RZ, R4 ;  /* 0x000000ffff1c7224 */ /* 0x000fe400078e0004 */
[----:B------:R-:W-:Y:S02]  /*27870*/  IMAD.MOV.U32 R29, RZ, RZ, R5 ;  /* 0x000000ffff1d7224 */ /* 0x000fe400078e0005 */
[----:B------:R-:W4:Y:S03]  /*27880*/  LDL.LU.64 R4, [R1+0x13e8] ;  /* 0x0013e80001047983 */ /* 0x000f260000300a00 */
[----:B------:R-:W-:Y:S02]  /*27890*/  STL [R1+0x102c], R29 ;  /* 0x00102c1d01007387 */ /* 0x000fe40000100800 */
[----:B------:R-:W-:Y:S01]  /*278a0*/  STL [R1+0x1028], R28 ;  /* 0x0010281c01007387 */ /* 0x000fe20000100800 */
[C---:B----4-:R-:W-:Y:S01]  /*278b0*/  HMMA.1688.F32.TF32 R4, R16.reuse, R4, R8 ;  /* 0x000000041004723c */ /* 0x050fe20000081008 */
        /* <DEDUP_REMOVED lines=19> */
[----:B-1----:R-:W2:Y:S01]  /*279f0*/  LDL.LU.64 R4, [R1+0x13a0] ;  /* 0x0013a00001047983 */ /* 0x002ea20000300a00 */
[C---:B---3--:R-:W-:Y:S08]  /*27a00*/  HMMA.1688.F32.TF32 R20, R16.reuse, R24, R20 ;  /* 0x000000181014723c */ /* 0x048ff00000081014 */
[----:B--2---:R-:W-:Y:S11]  /*27a10*/  HMMA.1688.F32.TF32 R8, R16, R4, R8 ;  /* 0x000000041008723c */ /* 0x004ff60000081008 */
[----:B------:R-:W-:Y:S11]  /*27a20*/  @!UPT UIADD3 URZ, URZ, URZ, URZ ;  /* 0x0000003f3f3ff290 */ /* 0x000ff6000fffe03f */
[----:B------:R-:W-:Y:S01]  /*27a30*/  @!UPT UIADD3 URZ, URZ, URZ, URZ ;  /* 0x0000003f3f3ff290 */ /* 0x000fe2000fffe03f */
[----:B------:R1:W-:Y:S01]  /*27a40*/  STL.64 [R1+0x320], R8 ;  /* 0x0003200801007387 */ /* 0x0003e20000100a00 */
[----:B------:R2:W-:Y:S03]  /*27a50*/  STL.64 [R1+0x328], R10 ;  /* 0x0003280a01007387 */ /* 0x0005e60000100a00 */
[----:B-1----:R-:W3:Y:S01]  /*27a60*/  LDL.LU.64 R8, [R1+0x1398] ;  /* 0x0013980001087983 */ /* 0x002ee20000300a00 */
[----:B--2---:R-:W-:Y:S02]  /*27a70*/  IMAD.MOV.U32 R10, RZ, RZ, R24 ;  /* 0x000000ffff0a7224 */ /* 0x004fe400078e0018 */
[----:B------:R-:W-:Y:S02]  /*27a80*/  IMAD.MOV.U32 R29, RZ, RZ, R4 ;  /* 0x000000ffff1d7224 */ /* 0x000fe400078e0004 */
[----:B------:R-:W-:Y:S01]  /*27a90*/  IMAD.MOV.U32 R28, RZ, RZ, R5 ;  /* 0x000000ffff1c7224 */ /* 0x000fe200078e0005 */
[----:B------:R-:W2:Y:S01]  /*27aa0*/  LDL.LU.64 R6, [R1+0x1390] ;  /* 0x0013900001067983 */ /* 0x000ea20000300a00 */
[----:B------:R-:W4:Y:S02]  /*27ab0*/  LDL.LU.64 R4, [R1+0x1388] ;  /* 0x0013880001047983 */ /* 0x000f240000300a00 */
[----:B------:R-:W-:Y:S02]  /*27ac0*/  STL.64 [R1+0x310], R20 ;  /* 0x0003101401007387 */ /* 0x000fe40000100a00 */
[----:B------:R-:W-:Y:S01]  /*27ad0*/  STL.64 [R1+0x318], R22 ;  /* 0x0003181601007387 */ /* 0x000fe20000100a00 */
[----:B------:R-:W-:Y:S01]  /*27ae0*/  STL [R1+0x1380], R10 ;  /* 0x0013800a01007387 */ /* 0x000fe20000100800 */
[----:B------:R-:W-:-:S03]  /*27af0*/  IMAD.MOV.U32 R3, RZ, RZ, R25 ;  /* 0x000000ffff037224 */ /* 0x000fc600078e0019 */
[----:B---3--:R-:W-:Y:S01]  /*27b00*/  STL.64 [R1+0x1378], R8 ;  /* 0x0013780801007387 */ /* 0x008fe20000100a00 */
[----:B------:R-:W3:Y:S02]  /*27b10*/  LDL.LU R24, [R1+0x3c0] ;  /* 0x0003c00001187983 */ /* 0x000ee40000300800 */
[----:B------:R-:W3:Y:S02]  /*27b20*/  LDL.LU R25, [R1+0x3c4] ;  /* 0x0003c40001197983 */ /* 0x000ee40000300800 */
[----:B------:R-:W2:Y:S01]  /*27b30*/  LDL.LU R26, [R1+0x3c8] ;  /* 0x0003c800011a7983 */ /* 0x000ea20000300800 */
[----:B------:R-:W2:Y:S04]  /*27b40*/  LDL.LU R27, [R1+0x3cc] ;  /* 0x0003cc00011b7983 */ /* 0x000ea80000300800 */
[----:B--2---:R-:W-:Y:S01]  /*27b50*/  STL.64 [R1+0x12f0], R26 ;  /* 0x0012f01a01007387 */ /* 0x004fe20000100a00 */
[----:B---3--:R1:W-:Y:S03]  /*27b60*/  STL.64 [R1+0x12e8], R24 ;  /* 0x0012e81801007387 */ /* 0x0083e60000100a00 */
[----:B-1----:R-:W2:Y:S01]  /*27b70*/  LDL.LU R24, [R1+0x3d0] ;  /* 0x0003d00001187983 */ /* 0x002ea20000300800 */
[----:B------:R-:W2:Y:S02]  /*27b80*/  LDL.LU R25, [R1+0x3d4] ;  /* 0x0003d40001197983 */ /* 0x000ea40000300800 */
[----:B------:R-:W3:Y:S02]  /*27b90*/  LDL.LU R26, [R1+0x3d8] ;  /* 0x0003d800011a7983 */ /* 0x000ee40000300800 */
[----:B------:R-:W3:Y:S01]  /*27ba0*/  LDL.LU R27, [R1+0x3dc] ;  /* 0x0003dc00011b7983 */ /* 0x000ee20000300800 */
[----:B------:R-:W2:Y:S01]  /*27bb0*/  LDL.LU R20, [R1+0x4f0] ;  /* 0x0004f00001147983 */ /* 0x000ea20000300800 */
[----:B------:R-:W2:Y:S02]  /*27bc0*/  LDL.LU R21, [R1+0x4f4] ;  /* 0x0004f40001157983 */ /* 0x000ea40000300800 */
[----:B------:R-:W2:Y:S02]  /*27bd0*/  LDL.LU R22, [R1+0x4f8] ;  /* 0x0004f80001167983 */ /* 0x000ea40000300800 */
[----:B------:R-:W2:Y:S01]  /*27be0*/  LDL.LU R23, [R1+0x4fc] ;  /* 0x0004fc0001177983 */ /* 0x000ea20000300800 */
[----:B------:R-:W4:Y:S01]  /*27bf0*/  LDL.LU R8, [R1+0x5a0] ;  /* 0x0005a00001087983 */ /* 0x000f220000300800 */
[----:B------:R-:W4:Y:S02]  /*27c00*/  LDL.LU R9, [R1+0x5a4] ;  /* 0x0005a40001097983 */ /* 0x000f240000300800 */
[----:B------:R-:W4:Y:S02]  /*27c10*/  LDL.LU R10, [R1+0x5a8] ;  /* 0x0005a800010a7983 */ /* 0x000f240000300800 */
[----:B------:R-:W4:Y:S01]  /*27c20*/  LDL.LU R11, [R1+0x5ac] ;  /* 0x0005ac00010b7983 */ /* 0x000f220000300800 */
[----:B--2---:R-:W-:Y:S01]  /*27c30*/  STL.64 [R1+0x1328], R22 ;  /* 0x0013281601007387 */ /* 0x004fe20000100a00 */
[----:B------:R1:W-:Y:S03]  /*27c40*/  STL.64 [R1+0x1320], R20 ;  /* 0x0013201401007387 */ /* 0x0003e60000100a00 */
[----:B-1----:R-:W2:Y:S04]  /*27c50*/  LDL.64 R20, [R1+0x30] ;  /* 0x0000300001147983 */ /* 0x002ea80000100a00 */
[----:B--2---:R1:W-:Y:S04]  /*27c60*/  STL.64 [R1+0x1338], R20 ;  /* 0x0013381401007387 */ /* 0x0043e80000100a00 */
[----:B-1----:R-:W2:Y:S04]  /*27c70*/  LDL.64 R20, [R1+0x40] ;  /* 0x0000400001147983 */ /* 0x002ea80000100a00 */
[----:B--2---:R1:W-:Y:S02]  /*27c80*/  STL.64 [R1+0x1350], R20 ;  /* 0x0013501401007387 */ /* 0x0043e40000100a00 */
[----:B-1----:R-:W-:-:S02]  /*27c90*/  IMAD.MOV.U32 R21, RZ, RZ, R12 ;  /* 0x000000ffff157224 */ /* 0x002fc400078e000c */
[----:B------:R-:W-:Y:S01]  /*27ca0*/  IMAD.MOV.U32 R20, RZ, RZ, R13 ;  /* 0x000000ffff147224 */ /* 0x000fe200078e000d */
[----:B------:R-:W2:Y:S01]  /*27cb0*/  LDL.LU R12, [R1+0x530] ;  /* 0x00053000010c7983 */ /* 0x000ea20000300800 */
[----:B------:R-:W2:Y:S02]  /*27cc0*/  LDL.LU R13, [R1+0x534] ;  /* 0x00053400010d7983 */ /* 0x000ea40000300800 */
[----:B------:R-:W2:Y:S02]  /*27cd0*/  LDL.LU R14, [R1+0x538] ;  /* 0x00053800010e7983 */ /* 0x000ea40000300800 */
[----:B------:R-:W2:Y:S01]  /*27ce0*/  LDL.LU R15, [R1+0x53c] ;  /* 0x00053c00010f7983 */ /* 0x000ea20000300800 */
[----:B---3--:R-:W-:Y:S01]  /*27cf0*/  STL.64 [R1+0x1300], R26 ;  /* 0x0013001a01007387 */ /* 0x008fe20000100a00 */
[----:B------:R1:W-:Y:S02]  /*27d00*/  STL.64 [R1+0x12f8], R24 ;  /* 0x0012f81801007387 */ /* 0x0003e40000100a00 */
[----:B-1----:R-:W-:-:S02]  /*27d10*/  IMAD.MOV.U32 R24, RZ, RZ, R29 ;  /* 0x000000ffff187224 */ /* 0x002fc400078e001d */
[----:B------:R-:W-:-:S05]  /*27d20*/  IMAD.MOV.U32 R25, RZ, RZ, R28 ;  /* 0x000000ffff197224 */ /* 0x000fca00078e001c */
[----:B------:R1:W-:Y:S04]  /*27d30*/  STL.64 [R1+0x1318], R24 ;  /* 0x0013181801007387 */ /* 0x0003e80000100a00 */
[----:B-1----:R-:W3:Y:S04]  /*27d40*/  LDL.64 R24, [R1+0x20] ;  /* 0x0000200001187983 */ /* 0x002ee80000100a00 */
[----:B---3--:R1:W-:Y:S04]  /*27d50*/  STL.64 [R1+0x1330], R24 ;  /* 0x0013301801007387 */ /* 0x0083e80000100a00 */
[----:B-1----:R-:W3:Y:S01]  /*27d60*/  LDL.LU R24, [R1+0x500] ;  /* 0x0005000001187983 */ /* 0x002ee20000300800 */
[----:B------:R-:W3:Y:S02]  /*27d70*/  LDL.LU R25, [R1+0x504] ;  /* 0x0005040001197983 */ /* 0x000ee40000300800 */
[----:B------:R-:W2:Y:S02]  /*27d80*/  LDL.LU R26, [R1+0x508] ;  /* 0x00050800011a7983 */ /* 0x000ea40000300800 */
[----:B------:R-:W2:Y:S01]  /*27d90*/  LDL.LU R27, [R1+0x50c] ;  /* 0x00050c00011b7983 */ /* 0x000ea20000300800 */
[C---:B----4-:R-:W-:Y:S01]  /*27da0*/  HMMA.1688.F32.TF32 R8, R16.reuse, R4, R8 ;  /* 0x000000041008723c */ /* 0x050fe20000081008 */
        /* <DEDUP_REMOVED lines=12> */
[----:B------:R-:W-:Y:S01]  /*27e70*/  STL.64 [R1+0x300], R8 ;  /* 0x0003000801007387 */ /* 0x000fe20000100a00 */
[----:B------:R1:W-:Y:S03]  /*27e80*/  STL.64 [R1+0x308], R10 ;  /* 0x0003080a01007387 */ /* 0x0003e60000100a00 */
[----:B-1----:R-:W3:Y:S01]  /*27e90*/  LDL.LU R10, [R1+0x1380] ;  /* 0x00138000010a7983 */ /* 0x002ee20000300800 */
[----:B------:R-:W4:Y:S02]  /*27ea0*/  LDL.LU.64 R8, [R1+0x1378] ;  /* 0x0013780001087983 */ /* 0x000f240000300a00 */
[----:B------:R-:W-:Y:S02]  /*27eb0*/  STL.64 [R1+0x1310], R6 ;  /* 0x0013100601007387 */ /* 0x000fe40000100a00 */
[----:B------:R1:W-:Y:S02]  /*27ec0*/  STL.64 [R1+0x1308], R4 ;  /* 0x0013080401007387 */ /* 0x0003e40000100a00 */
[----:B-1----:R-:W2:Y:S01]  /*27ed0*/  LDL.LU R4, [R1+0x3e0] ;  /* 0x0003e00001047983 */ /* 0x002ea20000300800 */
[----:B------:R-:W2:Y:S02]  /*27ee0*/  LDL.LU R5, [R1+0x3e4] ;  /* 0x0003e40001057983 */ /* 0x000ea40000300800 */
[----:B------:R-:W2:Y:S02]  /*27ef0*/  LDL.LU R6, [R1+0x3e8] ;  /* 0x0003e80001067983 */ /* 0x000ea40000300800 */
[----:B------:R-:W2:Y:S01]  /*27f00*/  LDL.LU R7, [R1+0x3ec] ;  /* 0x0003ec0001077983 */ /* 0x000ea20000300800 */
[----:B----4-:R-:W-:Y:S01]  /*27f10*/  HMMA.1688.F32.TF32 R16, R16, R8, R12 ;  /* 0x000000081010723c */ /* 0x010fe2000008100c */
[----:B------:R-:W2:Y:S01]  /*27f20*/  LDL.LU.64 R14, [R1+0x1370] ;  /* 0x00137000010e7983 */ /* 0x000ea20000300a00 */
[----:B------:R-:W2:Y:S11]  /*27f30*/  LDL.LU.64 R12, [R1+0x1368] ;  /* 0x00136800010c7983 */ /* 0x000eb60000300a00 */
[----:B------:R-:W-:Y:S10]  /*27f40*/  @!UPT UIADD3 URZ, URZ, URZ, URZ ;  /* 0x0000003f3f3ff290 */ /* 0x000ff4000fffe03f */
[----:B------:R1:W-:Y:S01]  /*27f50*/  STL.64 [R1+0x270], R16 ;  /* 0x0002701001007387 */ /* 0x0003e20000100a00 */
[----:B------:R4:W-:Y:S03]  /*27f60*/  STL.64 [R1+0x278], R18 ;  /* 0x0002781201007387 */ /* 0x0009e60000100a00 */
[----:B-1----:R-:W3:Y:S01]  /*27f70*/  LDL.LU R16, [R1+0x2b0] ;  /* 0x0002b00001107983 */ /* 0x002ee20000300800 */
[----:B------:R-:W3:Y:S02]  /*27f80*/  LDL.LU R17, [R1+0x2b4] ;  /* 0x0002b40001117983 */ /* 0x000ee40000300800 */
[----:B----4-:R-:W4:Y:S02]  /*27f90*/  LDL.LU R18, [R1+0x2b8] ;  /* 0x0002b80001127983 */ /* 0x010f240000300800 */
[----:B------:R-:W4:Y:S01]  /*27fa0*/  LDL.LU R19, [R1+0x2bc] ;  /* 0x0002bc0001137983 */ /* 0x000f220000300800 */
[----:B--2---:R-:W-:Y:S01]  /*27fb0*/  HMMA.1688.F32.TF32 R20, R12, R20, R24 ;  /* 0x000000140c14723c */ /* 0x004fe20000081018 */
[----:B----4-:R-:W-:Y:S01]  /*27fc0*/  STL.64 [R1+0x1258], R18 ;  /* 0x0012581201007387 */ /* 0x010fe20000100a00 */
[----:B---3--:R-:W-:Y:S02]  /*27fd0*/  STL.64 [R1+0x1250], R16 ;  /* 0x0012501001007387 */ /* 0x008fe40000100a00 */
[----:B------:R-:W2:Y:S02]  /*27fe0*/  LDL.LU.64 R26, [R1+0x1360] ;  /* 0x00136000011a7983 */ /* 0x000ea40000300a00 */
[----:B------:R-:W2:Y:S11]  /*27ff0*/  LDL.LU.64 R24, [R1+0x1358] ;  /* 0x0013580001187983 */ /* 0x000eb60000300a00 */
[----:B------:R-:W-:Y:S06]  /*28000*/  @!UPT UIADD3 URZ, URZ, URZ, URZ ;  /* 0x0000003f3f3ff290 */ /* 0x000fec000fffe03f */
[----:B------:R1:W-:Y:S04]  /*28010*/  STL.64 [R1+0x260], R20 ;  /* 0x0002601401007387 */ /* 0x0003e80000100a00 */
[----:B-1----:R-:W2:Y:S01]  /*28020*/  LDL.LU.64 R20, [R1+0x1350] ;  /* 0x0013500001147983 */ /* 0x002ea20000300a00 */
[----:B------:R-:W-:Y:S02]  /*28030*/  IMAD.MOV.U32 R16, RZ, RZ, R10 ;  /* 0x000000ffff107224 */ /* 0x000fe400078e000a */
[----:B------:R-:W-:Y:S02]  /*28040*/  IMAD.MOV.U32 R10, RZ, RZ, R22 ;  /* 0x000000ffff0a7224 */ /* 0x000fe400078e0016 */
[----:B------:R-:W-:-:S03]  /*28050*/  IMAD.MOV.U32 R17, RZ, RZ, R3 ;  /* 0x000000ffff117224 */ /* 0x000fc600078e0003 */
[----:B------:R1:W-:Y:S01]  /*28060*/  STL [R1+0x11bc], R10 ;  /* 0x0011bc0a01007387 */ /* 0x0003e20000100800 */
[C---:B--2---:R-:W-:Y:S01]  /*28070*/  HMMA.1688.F32.TF32 R24, R12.reuse, R20, R24 ;  /* 0x000000140c18723c */ /* 0x044fe20000081018 */
[----:B-1----:R-:W-:Y:S02]  /*28080*/  IMAD.MOV.U32 R10, RZ, RZ, R20 ;  /* 0x000000ffff0a7224 */ /* 0x002fe400078e0014 */
[----:B------:R-:W-:Y:S11]  /*28090*/  IMAD.MOV.U32 R3, RZ, RZ, R21 ;  /* 0x000000ffff037224 */ /* 0x000ff600078e0015 */
[----:B------:R-:W-:Y:S09]  /*280a0*/  @!UPT UIADD3 URZ, URZ, URZ, URZ ;  /* 0x0000003f3f3ff290 */ /* 0x000ff2000fffe03f */
[----:B------:R-:W-:Y:S01]  /*280b0*/  STL.64 [R1+0x250], R24 ;  /* 0x0002501801007387 */ /* 0x000fe20000100a00 */
[----:B------:R1:W-:Y:S03]  /*280c0*/  STL.64 [R1+0x258], R26 ;  /* 0x0002581a01007387 */ /* 0x0003e60000100a00 */
[----:B-1----:R-:W2:Y:S01]  /*280d0*/  LDL.LU.64 R26, [R1+0x1348] ;  /* 0x00134800011a7983 */ /* 0x002ea20000300a00 */
[----:B------:R-:W2:Y:S02]  /*280e0*/  LDL.LU.64 R24, [R1+0x1340] ;  /* 0x0013400001187983 */ /* 0x000ea40000300a00 */
[----:B------:R-:W2:Y:S02]  /*280f0*/  LDL.LU.64 R20, [R1+0x1338] ;  /* 0x0013380001147983 */ /* 0x000ea40000300a00 */
[----:B------:R-:W-:Y:S01]  /*28100*/  IMAD.MOV.U32 R11, RZ, RZ, R23 ;  /* 0x000000ffff0b7224 */ /* 0x000fe200078e0017 */
[----:B--2---:R-:W-:Y:S01]  /*28110*/  HMMA.1688.F32.TF32 R24, R12, R20, R24 ;  /* 0x000000140c18723c */ /* 0x004fe20000081018 */
[----:B------:R-:W-:-:S02]  /*28120*/  IMAD.MOV.U32 R19, RZ, RZ, R20 ;  /* 0x000000ffff137224 */ /* 0x000fc400078e0014 */
[----:B------:R-:W-:Y:S11]  /*28130*/  IMAD.MOV.U32 R18, RZ, RZ, R21 ;  /* 0x000000ffff127224 */ /* 0x000ff600078e0015 */
[----:B------:R-:W-:Y:S09]  /*28140*/  @!UPT UIADD3 URZ, URZ, URZ, URZ ;  /* 0x0000003f3f3ff290 */ /* 0x000ff2000fffe03f */
[----:B------:R1:W-:Y:S01]  /*28150*/  STL.64 [R1+0x240], R24 ;  /* 0x0002401801007387 */ /* 0x0003e20000100a00 */
[----:B------:R-:W-:Y:S03]  /*28160*/  STL.64 [R1+0x248], R26 ;  /* 0x0002481a01007387 */ /* 0x000fe60000100a00 */
[----:B-1----:R-:W2:Y:S01]  /*28170*/  LDL.LU.64 R24, [R1+0x1330] ;  /* 0x0013300001187983 */ /* 0x002ea20000300a00 */
[----:B------:R-:W2:Y:S02]  /*28180*/  LDL.LU.64 R22, [R1+0x1328] ;  /* 0x0013280001167983 */ /* 0x000ea40000300a00 */
[----:B------:R-:W2:Y:S02]  /*28190*/  LDL.LU.64 R20, [R1+0x1320] ;  /* 0x0013200001147983 */ /* 0x000ea40000300a00 */
[C---:B--2---:R-:W-:Y:S11]  /*281a0*/  HMMA.1688.F32.TF32 R20, R12.reuse, R24, R20 ;  /* 0x000000180c14723c */ /* 0x044ff60000081014 */
[----:B------:R-:W-:Y:S11]  /*281b0*/  @!UPT UIADD3 URZ, URZ, URZ, URZ ;  /* 0x0000003f3f3ff290 */ /* 0x000ff6000fffe03f */
[----:B------:R-:W-:Y:S01]  /*281c0*/  @!UPT UIADD3 URZ, URZ, URZ, URZ ;  /* 0x0000003f3f3ff290 */ /* 0x000fe2000fffe03f */
[----:B------:R1:W-:Y:S01]  /*281d0*/  STL.64 [R1+0x230], R20 ;  /* 0x0002301401007387 */ /* 0x0003e20000100a00 */
[----:B------:R-:W-:Y:S02]  /*281e0*/  STL.64 [R1+0x238], R22 ;  /* 0x0002381601007387 */ /* 0x000fe40000100a00 */
[----:B-1----:R-:W-:Y:S02]  /*281f0*/  IMAD.MOV.U32 R21, RZ, RZ, R24 ;  /* 0x000000ffff157224 */ /* 0x002fe400078e0018 */
[----:B------:R-:W-:Y:S02]  /*28200*/  IMAD.MOV.U32 R20, RZ, RZ, R25 ;  /* 0x000000ffff147224 */ /* 0x000fe400078e0019 */
[----:B------:R-:W2:Y:S02]  /*28210*/  LDL.LU.64 R24, [R1+0x1318] ;  /* 0x0013180001187983 */ /* 0x000ea40000300a00 */
[C---:B--2---:R-:W-:Y:S02]  /*28220*/  HMMA.1688.F32.TF32 R24, R12.reuse, R24, R4 ;  /* 0x000000180c18723c */ /* 0x044fe40000081004 */
[----:B------:R-:W2:Y:S01]  /*28230*/  LDL.LU.64 R6, [R1+0x1310] ;  /* 0x0013100001067983 */ /* 0x000ea20000300a00 */
[----:B------:R-:W3:Y:S11]  /*28240*/  LDL.LU.64 R4, [R1+0x1308] ;  /* 0x0013080001047983 */ /* 0x000ef60000300a00 */
[----:B------:R-:W-:Y:S09]  /*28250*/  @!UPT UIADD3 URZ, URZ, URZ, URZ ;  /* 0x0000003f3f3ff290 */ /* 0x000ff2000fffe03f */
[----:B------:R-:W-:Y:S01]  /*28260*/  STL.64 [R1+0x220], R24 ;  /* 0x0002201801007387 */ /* 0x000fe20000100a00 */
[----:B------:R1:W-:Y:S03]  /*28270*/  STL.64 [R1+0x228], R26 ;  /* 0x0002281a01007387 */ /* 0x0003e60000100a00 */
[----:B-1----:R-:W4:Y:S01]  /*28280*/  LDL.LU.64 R26, [R1+0x1300] ;  /* 0x00130000011a7983 */ /* 0x002f220000300a00 */
[----:B------:R-:W4:Y:S02]  /*28290*/  LDL.LU.64 R24, [R1+0x12f8] ;  /* 0x0012f80001187983 */ /* 0x000f240000300a00 */
[----:B----4-:R-:W-:Y:S11]  /*282a0*/  HMMA.1688.F32.TF32 R24, R12, R16, R24 ;  /* 0x000000100c18723c */ /* 0x010ff60000081018 */
[----:B------:R-:W-:Y:S11]  /*282b0*/  @!UPT UIADD3 URZ, URZ, URZ, URZ ;  /* 0x0000003f3f3ff290 */ /* 0x000ff6000fffe03f */
[----:B------:R-:W-:Y:S01]  /*282c0*/  @!UPT UIADD3 URZ, URZ, URZ, URZ ;  /* 0x0000003f3f3ff290 */ /* 0x000fe2000fffe03f */
[----:B------:R-:W-:Y:S01]  /*282d0*/  STL.64 [R1+0x210], R24 ;  /* 0x0002101801007387 */ /* 0x000fe20000100a00 */
[----:B------:R1:W-:Y:S03]  /*282e0*/  STL.64 [R1+0x218], R26 ;  /* 0x0002181a01007387 */ /* 0x0003e60000100a00 */
[----:B-1----:R-:W3:Y:S01]  /*282f0*/  LDL.LU.64 R26, [R1+0x12f0] ;  /* 0x0012f000011a7983 */ /* 0x002ee20000300a00 */
[----:B------:R-:W3:Y:S02]  /*28300*/  LDL.LU.64 R24, [R1+0x12e8] ;  /* 0x0012e80001187983 */ /* 0x000ee40000300a00 */
[----:B------:R1:W-:Y:S02]  /*28310*/  STL.64 [R1+0x1270], R16 ;  /* 0x0012701001007387 */ /* 0x0003e40000100a00 */
[----:B-1----:R-:W4:Y:S04]  /*28320*/  LDL.64 R16, [R1+0x10] ;  /* 0x0000100001107983 */ /* 0x002f280000100a00 */
[----:B----4-:R1:W-:Y:S02]  /*28330*/  STL.64 [R1+0x1288], R16 ;  /* 0x0012881001007387 */ /* 0x0103e40000100a00 */
[----:B-1----:R-:W-:-:S02]  /*28340*/  IMAD.MOV.U32 R16, RZ, RZ, R21 ;  /* 0x000000ffff107224 */ /* 0x002fc400078e0015 */
[----:B------:R-:W-:Y:S02]  /*28350*/  IMAD.MOV.U32 R17, RZ, RZ, R20 ;  /* 0x000000ffff117224 */ /* 0x000fe400078e0014 */
[----:B---3--:R-:W-:Y:S03]  /*28360*/  HMMA.1688.F32.TF32 R20, R12, R4, R24 ;  /* 0x000000040c14723c */ /* 0x008fe60000081018 */
[----:B------:R1:W-:Y:S02]  /*28370*/  STL.64 [R1+0x12a0], R16 ;  /* 0x0012a01001007387 */ /* 0x0003e40000100a00 */
[----:B-1----:R-:W-:Y:S02]  /*28380*/  IMAD.MOV.U32 R16, RZ, RZ, R19 ;  /* 0x000000ffff107224 */ /* 0x002fe400078e0013 */
[----:B------:R-:W-:-:S05]  /*28390*/  IMAD.MOV.U32 R17, RZ, RZ, R18 ;  /* 0x000000ffff117224 */ /* 0x000fca00078e0012 */
[----:B------:R-:W-:Y:S11]  /*283a0*/  STL.64 [R1+0x12b8], R16 ;  /* 0x0012b81001007387 */ /* 0x000ff60000100a00 */
[----:B------:R1:W-:Y:S02]  /*283b0*/  STL.64 [R1+0x200], R20 ;  /* 0x0002001401007387 */ /* 0x0003e40000100a00 */
[----:B------:R3:W-:Y:S01]  /*283c0*/  STL.64 [R1+0x208], R22 ;  /* 0x0002081601007387 */ /* 0x0007e20000100a00 */
[----:B-1----:R-:W4:Y:S01]  /*283d0*/  LDL.LU R20, [R1+0x3a0] ;  /* 0x0003a00001147983 */ /* 0x002f220000300800 */
[----:B------:R-:W4:Y:S02]  /*283e0*/  LDL.LU R21, [R1+0x3a4] ;  /* 0x0003a40001157983 */ /* 0x000f240000300800 */
[----:B---3--:R-:W4:Y:S02]  /*283f0*/  LDL.LU R22, [R1+0x3a8] ;  /* 0x0003a80001167983 */ /* 0x008f240000300800 */
[----:B------:R-:W-:-:S02]  /*28400*/  IMAD.MOV.U32 R16, RZ, RZ, R10 ;  /* 0x000000ffff107224 */ /* 0x000fc400078e000a */
[----:B------:R-:W-:Y:S01]  /*28410*/  IMAD.MOV.U32 R17, RZ, RZ, R3 ;  /* 0x000000ffff117224 */ /* 0x000fe200078e0003 */
[----:B------:R-:W4:Y:S01]  /*28420*/  LDL.LU R23, [R1+0x3ac] ;  /* 0x0003ac0001177983 */ /* 0x000f220000300800 */
[----:B------:R-:W3:Y:S02]  /*28430*/  LDL.LU R24, [R1+0x3b0] ;  /* 0x0003b00001187983 */ /* 0x000ee40000300800 */
[----:B------:R-:W3:Y:S02]  /*28440*/  LDL.LU R25, [R1+0x3b4] ;  /* 0x0003b40001197983 */ /* 0x000ee40000300800 */
[----:B------:R-:W3:Y:S01]  /*28450*/  LDL.LU R26, [R1+0x3b8] ;  /* 0x0003b800011a7983 */ /* 0x000ee20000300800 */
[----:B------:R-:W3:Y:S01]  /*28460*/  LDL.LU R27, [R1+0x3bc] ;  /* 0x0003bc00011b7983 */ /* 0x000ee20000300800 */
[----:B------:R1:W-:Y:S03]  /*28470*/  STL.64 [R1+0x12d0], R16 ;  /* 0x0012d01001007387 */ /* 0x0003e60000100a00 */
[----:B-1----:R-:W3:Y:S01]  /*28480*/  LDL.64 R16, [R1+0x50] ;  /* 0x0000500001107983 */ /* 0x002ee20000100a00 */
[----:B--2---:R-:W-:Y:S02]  /*28490*/  STL.64 [R1+0x1268], R6 ;  /* 0x0012680601007387 */ /* 0x004fe40000100a00 */
        /* <DEDUP_REMOVED lines=30> */
[----:B------:R-:W4:Y:S01]  /*28680*/  LDL.LU.64 R26, [R1+0x12e0] ;  /* 0x0012e000011a7983 */ /* 0x000f220000300a00 */
[----:B------:R-:W4:Y:S11]  /*28690*/  LDL.LU.64 R24, [R1+0x12d8] ;  /* 0x0012d80001187983 */ /* 0x000f360000300a00 */
[----:B------:R1:W-:Y:S02]  /*286a0*/  STL.64 [R1+0x170], R12 ;  /* 0x0001700c01007387 */ /* 0x0003e40000100a00 */
[----:B------:R3:W-:Y:S02]  /*286b0*/  STL.64 [R1+0x178], R14 ;  /* 0x0001780e01007387 */ /* 0x0007e40000100a00 */
[----:B------:R-:W-:Y:S01]  /*286c0*/  IMAD.MOV.U32 R3, RZ, RZ, R17 ;  /* 0x000000ffff037224 */ /* 0x000fe200078e0011 */
[----:B-1----:R-:W2:Y:S01]  /*286d0*/  LDL.LU R12, [R1+0x2c0] ;  /* 0x0002c000010c7983 */ /* 0x002ea20000300800 */
[----:B------:R-:W2:Y:S02]  /*286e0*/  LDL.LU R13, [R1+0x2c4] ;  /* 0x0002c400010d7983 */ /* 0x000ea40000300800 */
[----:B---3--:R-:W3:Y:S02]  /*286f0*/  LDL.LU R14, [R1+0x2c8] ;  /* 0x0002c800010e7983 */ /* 0x008ee40000300800 */
        /* <DEDUP_REMOVED lines=9> */
[----:B------:R-:W2:Y:S02]  /*28790*/  LDL.LU.64 R16, [R1+0x12d0] ;  /* 0x0012d00001107983 */ /* 0x000ea40000300a00 */
        /* <DEDUP_REMOVED lines=30> */
[C---:B--2---:R-:W-:Y:S01]  /*28980*/  HMMA.1688.F32.TF32 R16, R24.reuse, R16, R4 ;  /* 0x000000101810723c */ /* 0x044fe20000081004 */
[----:B------:R-:W2:Y:S01]  /*28990*/  LDL.LU.64 R6, [R1+0x1268] ;  /* 0x0012680001067983 */ /* 0x000ea20000300a00 */
[----:B------:R-:W3:Y:S11]  /*289a0*/  LDL.LU.64 R4, [R1+0x1260] ;  /* 0x0012600001047983 */ /* 0x000ef60000300a00 */
[----:B------:R-:W-:Y:S10]  /*289b0*/  @!UPT UIADD3 URZ, URZ, URZ, URZ ;  /* 0x0000003f3f3ff290 */ /* 0x000ff4000fffe03f */
[----:B------:R-:W-:Y:S01]  /*289c0*/  STL.64 [R1+0x110], R16 ;  /* 0x0001101001007387 */ /* 0x000fe20000100a00 */
[----:B------:R1:W-:Y:S03]  /*289d0*/  STL.64 [R1+0x118], R18 ;  /* 0x0001181201007387 */ /* 0x0003e60000100a00 */
[----:B-1----:R-:W4:Y:S01]  /*289e0*/  LDL.LU.64 R18, [R1+0x1258] ;  /* 0x0012580001127983 */ /* 0x002f220000300a00 */
[----:B------:R-:W4:Y:S01]  /*289f0*/  LDL.LU.64 R16, [R1+0x1250] ;  /* 0x0012500001107983 */ /* 0x000f220000300a00 */
[C---:B---3--:R-:W-:Y:S02]  /*28a00*/  HMMA.1688.F32.TF32 R12, R24.reuse, R4, R12 ;  /* 0x00000004180c723c */ /* 0x048fe4000008100c */
[----:B--2---:R-:W-:Y:S01]  /*28a10*/  STL.64 [R1+0x11d8], R6 ;  /* 0x0011d80601007387 */ /* 0x004fe20000100a00 */
[----:B------:R4:W-:Y:S05]  /*28a20*/  STL.64 [R1+0x11d0], R4 ;  /* 0x0011d00401007387 */ /* 0x0009ea0000100a00 */
[----:B----4-:R-:W-:Y:S11]  /*28a30*/  HMMA.1688.F32.TF32 R4, R24, R8, R16 ;  /* 0x000000081804723c */ /* 0x010ff60000081010 */
[----:B------:R-:W-:Y:S04]  /*28a40*/  @!UPT UIADD3 URZ, URZ, URZ, URZ ;  /* 0x0000003f3f3ff290 */ /* 0x000fe8000fffe03f */
[----:B------:R-:W-:Y:S01]  /*28a50*/  STL.64 [R1+0x100], R12 ;  /* 0x0001000c01007387 */ /* 0x000fe20000100a00 */
[----:B------:R-:W-:Y:S02]  /*28a60*/  STL.64 [R1+0x108], R14 ;  /* 0x0001080e01007387 */ /* 0x000fe40000100a00 */
[----:B------:R-:W-:Y:S02]  /*28a70*/  STL [R1+0x1220], R11 ;  /* 0x0012200b01007387 */ /* 0x000fe40000100800 */
[----:B------:R-:W-:Y:S01]  /*28a80*/  STL.64 [R1+0x1218], R8 ;  /* 0x0012180801007387 */ /* 0x000fe20000100a00 */
[----:B------:R-:W-:Y:S04]  /*28a90*/  LDS R18, [R2+0x4d200] ;  /* 0x04d2000002127984 */ /* 0x000fe80000000800 */
[----:B------:R-:W1:Y:S04]  /*28aa0*/  LDS R19, [R0+0x4d200] ;  /* 0x04d2000000137984 */ /* 0x000e680000000800 */
[----:B------:R-:W-:Y:S04]  /*28ab0*/  LDS R16, [R2+0x4c200] ;  /* 0x04c2000002107984 */ /* 0x000fe80000000800 */
        /* <DEDUP_REMOVED lines=9> */
[----:B------:R3:W-:Y:S01]  /*28b50*/  STL.64 [R1+0x70], R4 ;  /* 0x0000700401007387 */ /* 0x0007e20000100a00 */
[----:B------:R-:W-:Y:S03]  /*28b60*/  STL.64 [R1+0x78], R6 ;  /* 0x0000780601007387 */ /* 0x000fe60000100a00 */
[----:B---3--:R-:W3:Y:S04]  /*28b70*/  LDL.64 R4, [R1] ;  /* 0x0000000001047983 */ /* 0x008ee80000100a00 */
[----:B---3--:R3:W-:Y:S01]  /*28b80*/  STL.64 [R1+0x11f0], R4 ;  /* 0x0011f00401007387 */ /* 0x0087e20000100a00 */
[----:B-1----:R-:W-:Y:S02]  /*28b90*/  STL.64 [R1+0x11c8], R18 ;  /* 0x0011c81201007387 */ /* 0x002fe40000100a00 */
[----:B--2---:R1:W-:Y:S02]  /*28ba0*/  STL.64 [R1+0x11c0], R16 ;  /* 0x0011c01001007387 */ /* 0x0043e40000100a00 */
[----:B---3--:R-:W-:-:S02]  /*28bb0*/  IMAD.MOV.U32 R4, RZ, RZ, R21 ;  /* 0x000000ffff047224 */ /* 0x008fc400078e0015 */
[----:B------:R-:W-:Y:S01]  /*28bc0*/  IMAD.MOV.U32 R5, RZ, RZ, R10 ;  /* 0x000000ffff057224 */ /* 0x000fe200078e000a */
[----:B-1----:R-:W2:Y:S01]  /*28bd0*/  LDL.LU R16, [R1+0x620] ;  /* 0x0006200001107983 */ /* 0x002ea20000300800 */
[----:B------:R-:W2:Y:S02]  /*28be0*/  LDL.LU R17, [R1+0x624] ;  /* 0x0006240001117983 */ /* 0x000ea40000300800 */
[----:B------:R-:W3:Y:S02]  /*28bf0*/  LDL.LU R18, [R1+0x628] ;  /* 0x0006280001127983 */ /* 0x000ee40000300800 */
[----:B------:R-:W3:Y:S01]  /*28c00*/  LDL.LU R19, [R1+0x62c] ;  /* 0x00062c0001137983 */ /* 0x000ee20000300800 */
[----:B------:R1:W-:Y:S04]  /*28c10*/  STL.64 [R1+0x1208], R4 ;  /* 0x0012080401007387 */ /* 0x0003e80000100a00 */
[----:B------:R-:W-:Y:S04]  /*28c20*/  LDS R21, [R0+0x4c280] ;  /* 0x04c2800000157984 */ /* 0x000fe80000000800 */
[----:B-1----:R-:W4:Y:S04]  /*28c30*/  LDL.64 R4, [R1+0x20] ;  /* 0x0000200001047983 */ /* 0x002f280000100a00 */
[----:B----4-:R-:W-:Y:S01]  /*28c40*/  STL.64 [R1+0x1210], R4 ;  /* 0x0012100401007387 */ /* 0x010fe20000100a00 */
[----:B---3--:R-:W-:Y:S02]  /*28c50*/  STL.64 [R1+0x11e8], R18 ;  /* 0x0011e81201007387 */ /* 0x008fe40000100a00 */
[----:B--2---:R1:W-:Y:S02]  /*28c60*/  STL.64 [R1+0x11e0], R16 ;  /* 0x0011e01001007387 */ /* 0x0043e40000100a00 */
[----:B-1----:R-:W2:Y:S01]  /*28c70*/  LDL.LU R16, [R1+0x630] ;  /* 0x0006300001107983 */ /* 0x002ea20000300800 */
[----:B------:R-:W2:Y:S02]  /*28c80*/  LDL.LU R17, [R1+0x634] ;  /* 0x0006340001117983 */ /* 0x000ea40000300800 */
[----:B------:R-:W3:Y:S02]  /*28c90*/  LDL.LU R18, [R1+0x638] ;  /* 0x0006380001127983 */ /* 0x000ee40000300800 */
[----:B------:R-:W3:Y:S01]  /*28ca0*/  LDL.LU R19, [R1+0x63c] ;  /* 0x00063c0001137983 */ /* 0x000ee20000300800 */
[----:B------:R-:W4:Y:S01]  /*28cb0*/  LDL.LU R8, [R1+0x660] ;  /* 0x0006600001087983 */ /* 0x000f220000300800 */
        /* <DEDUP_REMOVED lines=8> */
[----:B------:R-:W4:Y:S02]  /*28d40*/  LDL.LU R11, [R1+0x67c] ;  /* 0x00067c00010b7983 */ /* 0x000f240000300800 */
[----:B----4-:R-:W-:Y:S01]  /*28d50*/  STL.64 [R1+0x1240], R10 ;  /* 0x0012400a01007387 */ /* 0x010fe20000100a00 */
[----:B--2---:R1:W-:Y:S02]  /*28d60*/  STL.64 [R1+0x1238], R8 ;  /* 0x0012380801007387 */ /* 0x0043e40000100a00 */
[----:B------:R-:W2:Y:S02]  /*28d70*/  LDL.64 R4, [R1+0x30] ;  /* 0x0000300001047983 */ /* 0x000ea40000100a00 */
[----:B-1----:R-:W-:-:S02]  /*28d80*/  IMAD.MOV.U32 R8, RZ, RZ, R20 ;  /* 0x000000ffff087224 */ /* 0x002fc400078e0014 */
[----:B------:R-:W1:Y:S04]  /*28d90*/  LDS R20, [R2+0x4c280] ;  /* 0x04c2800002147984 */ /* 0x000e680000000800 */
[----:B--2---:R2:W-:Y:S04]  /*28da0*/  STL.64 [R1+0x1248], R4 ;  /* 0x0012480401007387 */ /* 0x0045e80000100a00 */
[----:B--2---:R-:W2:Y:S01]  /*28db0*/  LDL.LU R4, [R1+0x680] ;  /* 0x0006800001047983 */ /* 0x004ea20000300800 */
[----:B------:R-:W2:Y:S02]  /*28dc0*/  LDL.LU R5, [R1+0x684] ;  /* 0x0006840001057983 */ /* 0x000ea40000300800 */
[----:B------:R-:W2:Y:S02]  /*28dd0*/  LDL.LU R6, [R1+0x688] ;  /* 0x0006880001067983 */ /* 0x000ea40000300800 */
[----:B------:R-:W2:Y:S02]  /*28de0*/  LDL.LU R7, [R1+0x68c] ;  /* 0x00068c0001077983 */ /* 0x000ea40000300800 */
[----:B------:R-:W-:Y:S01]  /*28df0*/  IMAD.MOV.U32 R9, RZ, RZ, R3 ;  /* 0x000000ffff097224 */ /* 0x000fe200078e0003 */
[----:B---3--:R-:W-:Y:S01]  /*28e00*/  STL.64 [R1+0x1200], R18 ;  /* 0x0012001201007387 */ /* 0x008fe20000100a00 */
[----:B------:R3:W-:Y:S03]  /*28e10*/  STL.64 [R1+0x11f8], R16 ;  /* 0x0011f81001007387 */ /* 0x0007e60000100a00 */
[----:B---3--:R-:W3:Y:S01]  /*28e20*/  LDL.LU R16, [R1+0x640] ;  /* 0x0006400001107983 */ /* 0x008ee20000300800 */
[----:B------:R-:W3:Y:S02]  /*28e30*/  LDL.LU R17, [R1+0x644] ;  /* 0x0006440001117983 */ /* 0x000ee40000300800 */
[----:B------:R-:W3:Y:S02]  /*28e40*/  LDL.LU R18, [R1+0x648] ;  /* 0x0006480001127983 */ /* 0x000ee40000300800 */
[----:B------:R-:W3:Y:S01]  /*28e50*/  LDL.LU R19, [R1+0x64c] ;  /* 0x00064c0001137983 */ /* 0x000ee20000300800 */
[----:B------:R-:W-:Y:S01]  /*28e60*/  STL.64 [R1+0x1128], R22 ;  /* 0x0011281601007387 */ /* 0x000fe20000100a00 */
[----:B-1----:R1:W-:Y:S03]  /*28e70*/  STL.64 [R1+0x1120], R20 ;  /* 0x0011201401007387 */ /* 0x0023e60000100a00 */
[----:B-1----:R-:W4:Y:S01]  /*28e80*/  LDL.64 R20, [R1+0x40] ;  /* 0x0000400001147983 */ /* 0x002f220000100a00 */
[----:B------:R-:W-:Y:S02]  /*28e90*/  STL.64 [R1+0x10b0], R26 ;  /* 0x0010b01a01007387 */ /* 0x000fe40000100a00 */
[----:B------:R1:W-:Y:S02]  /*28ea0*/  STL.64 [R1+0x10a8], R24 ;  /* 0x0010a81801007387 */ /* 0x0003e40000100a00 */
[----:B-1----:R-:W3:Y:S01]  /*28eb0*/  LDL.LU R24, [R1+0x590] ;  /* 0x0005900001187983 */ /* 0x002ee20000300800 */
[----:B------:R-:W3:Y:S02]  /*28ec0*/  LDL.LU R25, [R1+0x594] ;  /* 0x0005940001197983 */ /* 0x000ee40000300800 */
[----:B------:R-:W3:Y:S02]  /*28ed0*/  LDL.LU R26, [R1+0x598] ;  /* 0x00059800011a7983 */ /* 0x000ee40000300800 */
[----:B------:R-:W3:Y:S01]  /*28ee0*/  LDL.LU R27, [R1+0x59c] ;  /* 0x00059c00011b7983 */ /* 0x000ee20000300800 */
[C---:B--2---:R-:W-:Y:S01]  /*28ef0*/  HMMA.1688.F32.TF32 R8, R12.reuse, R8, R4 ;  /* 0x000000080c08723c */ /* 0x044fe20000081004 */
[----:B------:R-:W2:Y:S11]  /*28f00*/  LDL.LU.64 R4, [R1+0x1248] ;  /* 0x0012480001047983 */ /* 0x000eb60000300a00 */
[----:B------:R-:W-:Y:S11]  /*28f10*/  @!UPT UIADD3 URZ, URZ, URZ, URZ ;  /* 0x0000003f3f3ff290 */ /* 0x000ff6000fffe03f */
        /* <DEDUP_REMOVED lines=9> */
[----:B-1----:R-:W4:Y:S01]  /*28fb0*/  LDL.LU.64 R10, [R1+0x1230] ;  /* 0x00123000010a7983 */ /* 0x002f220000300a00 */
[----:B------:R-:W4:Y:S02]  /*28fc0*/  LDL.LU.64 R8, [R1+0x1228] ;  /* 0x0012280001087983 */ /* 0x000f240000300a00 */
[----:B------:R1:W-:Y:S02]  /*28fd0*/  STL.64 [R1+0x11a0], R20 ;  /* 0x0011a01401007387 */ /* 0x0003e40000100a00 */
[----:B--2---:R-:W-:Y:S01]  /*28fe0*/  IMAD.MOV.U32 R3, RZ, RZ, R5 ;  /* 0x000000ffff037224 */ /* 0x004fe200078e0005 */
[----:B-1----:R-:W2:Y:S01]  /*28ff0*/  LDL.LU R20, [R1+0x650] ;  /* 0x0006500001147983 */ /* 0x002ea20000300800 */
[----:B------:R-:W2:Y:S02]  /*29000*/  LDL.LU R21, [R1+0x654] ;  /* 0x0006540001157983 */ /* 0x000ea40000300800 */
[----:B------:R-:W2:Y:S02]  /*29010*/  LDL.LU R22, [R1+0x658] ;  /* 0x0006580001167983 */ /* 0x000ea40000300800 */
[----:B------:R-:W2:Y:S01]  /*29020*/  LDL.LU R23, [R1+0x65c] ;  /* 0x00065c0001177983 */ /* 0x000ea20000300800 */
[C---:B----4-:R-:W-:Y:S11]  /*29030*/  HMMA.1688.F32.TF32 R8, R12.reuse, R4, R8 ;  /* 0x000000040c08723c */ /* 0x050ff60000081008 */
[----:B------:R-:W-:Y:S11]  /*29040*/  @!UPT UIADD3 URZ, URZ, URZ, URZ ;  /* 0x0000003f3f3ff290 */ /* 0x000ff6000fffe03f */
[----:B------:R-:W-:Y:S01]  /*29050*/  @!UPT UIADD3 URZ, URZ, URZ, URZ ;  /* 0x0000003f3f3ff290 */ /* 0x000fe2000fffe03f */
[----:B------:R-:W-:Y:S01]  /*29060*/  STL.64 [R1+0x3c0], R8 ;  /* 0x0003c00801007387 */ /* 0x000fe20000100a00 */
[----:B------:R1:W-:Y:S03]  /*29070*/  STL.64 [R1+0x3c8], R10 ;  /* 0x0003c80a01007387 */ /* 0x0003e60000100a00 */
[----:B-1----:R-:W4:Y:S01]  /*29080*/  LDL.LU R11, [R1+0x1220] ;  /* 0x00122000010b7983 */ /* 0x002f220000300800 */
[----:B------:R-:W2:Y:S02]  /*29090*/  LDL.LU.64 R8, [R1+0x1218] ;  /* 0x0012180001087983 */ /* 0x000ea40000300a00 */
[----:B------:R-:W-:Y:S02]  /*290a0*/  IMAD.MOV.U32 R10, RZ, RZ, R4 ;  /* 0x000000ffff0a7224 */ /* 0x000fe400078e0004 */
[----:B------:R-:W2:Y:S02]  /*290b0*/  LDL.LU.64 R4, [R1+0x1210] ;  /* 0x0012100001047983 */ /* 0x000ea40000300a00 */
[C---:B--2---:R-:W-:Y:S11]  /*290c0*/  HMMA.1688.F32.TF32 R20, R12.reuse, R4, R20 ;  /* 0x000000040c14723c */ /* 0x044ff60000081014 */
[----:B------:R-:W-:Y:S11]  /*290d0*/  @!UPT UIADD3 URZ, URZ, URZ, URZ ;  /* 0x0000003f3f3ff290 */ /* 0x000ff6000fffe03f */
[----:B------:R-:W-:Y:S01]  /*290e0*/  @!UPT UIADD3 URZ, URZ, URZ, URZ ;  /* 0x0000003f3f3ff290 */ /* 0x000fe2000fffe03f */
[----:B------:R-:W-:Y:S01]  /*290f0*/  STL.64 [R1+0x3b0], R20 ;  /* 0x0003b01401007387 */ /* 0x000fe20000100a00 */
[----:B------:R1:W-:Y:S02]  /*29100*/  STL.64 [R1+0x3b8], R22 ;  /* 0x0003b81601007387 */ /* 0x0003e40000100a00 */
[----:B-1----:R-:W-:Y:S02]  /*29110*/  IMAD.MOV.U32 R23, RZ, RZ, R4 ;  /* 0x000000ffff177224 */ /* 0x002fe400078e0004 */
[----:B------:R-:W-:Y:S02]  /*29120*/  IMAD.MOV.U32 R22, RZ, RZ, R5 ;  /* 0x000000ffff167224 */ /* 0x000fe400078e0005 */
[----:B------:R-:W3:Y:S02]  /*29130*/  LDL.LU.64 R4, [R1+0x1208] ;  /* 0x0012080001047983 */ /* 0x000ee40000300a00 */
[C---:B---3--:R-:W-:Y:S02]  /*29140*/  HMMA.1688.F32.TF32 R4, R12.reuse, R4, R16 ;  /* 0x000000040c04723c */ /* 0x048fe40000081010 */
        /* <DEDUP_REMOVED lines=14> */
[----:B------:R-:W3:Y:S02]  /*29230*/  LDL.LU.64 R6, [R1+0x11d8] ;  /* 0x0011d80001067983 */ /* 0x000ee40000300a00 */
[----:B------:R-:W2:Y:S02]  /*29240*/  LDL.LU.64 R4, [R1+0x11d0] ;  /* 0x0011d00001047983 */ /* 0x000ea40000300a00 */
[C---:B--2---:R-:W-:Y:S11]  /*29250*/  HMMA.1688.F32.TF32 R16, R12.reuse, R4, R16 ;  /* 0x000000040c10723c */ /* 0x044ff60000081010 */
[----:B------:R-:W-:Y:S11]  /*29260*/  @!UPT UIADD3 URZ, URZ, URZ, URZ ;  /* 0x0000003f3f3ff290 */ /* 0x000ff6000fffe03f */
[----:B------:R-:W-:Y:S01]  /*29270*/  @!UPT UIADD3 URZ, URZ, URZ, URZ ;  /* 0x0000003f3f3ff290 */ /* 0x000fe2000fffe03f */
[----:B------:R-:W-:Y:S01]  /*29280*/  STL.64 [R1+0x380], R16 ;  /* 0x0003801001007387 */ /* 0x000fe20000100a00 */
[----:B------:R1:W-:Y:S03]  /*29290*/  STL.64 [R1+0x388], R18 ;  /* 0x0003881201007387 */ /* 0x0003e60000100a00 */
[----:B-1----:R-:W2:Y:S01]  /*292a0*/  LDL.LU.64 R18, [R1+0x11c8] ;  /* 0x0011c80001127983 */ /* 0x002ea20000300a00 */
[----:B------:R-:W2:Y:S02]  /*292b0*/  LDL.LU.64 R16, [R1+0x11c0] ;  /* 0x0011c00001107983 */ /* 0x000ea40000300a00 */
[----:B---3--:R-:W-:Y:S02]  /*292c0*/  STL.64 [R1+0x1148], R6 ;  /* 0x0011480601007387 */ /* 0x008fe40000100a00 */
[----:B------:R1:W-:Y:S02]  /*292d0*/  STL.64 [R1+0x1140], R4 ;  /* 0x0011400401007387 */ /* 0x0003e40000100a00 */
[----:B-1----:R-:W-:Y:S01]  /*292e0*/  HMMA.1688.F32.TF32 R4, R12, R8, R24 ;  /* 0x000000080c04723c */ /* 0x002fe20000081018 */
[----:B------:R-:W3:Y:S11]  /*292f0*/  LDL.LU R24, [R1+0x2a0] ;  /* 0x0002a00001187983 */ /* 0x000ef60000300800 */
[----:B------:R-:W-:Y:S11]  /*29300*/  @!UPT UIADD3 URZ, URZ, URZ, URZ ;  /* 0x0000003f3f3ff290 */ /* 0x000ff6000fffe03f */
[----:B------:R-:W-:Y:S01]  /*29310*/  STL.64 [R1+0x2f0], R4 ;  /* 0x0002f00401007387 */ /* 0x000fe20000100a00 */
[----:B------:R-:W-:Y:S02]  /*29320*/  STL.64 [R1+0x2f8], R6 ;  /* 0x0002f80601007387 */ /* 0x000fe40000100a00 */
        /* <DEDUP_REMOVED lines=9> */
[----:B------:R-:W2:Y:S04]  /*293c0*/  LDL.64 R20, [R1+0x50] ;  /* 0x0000500001147983 */ /* 0x000ea80000100a00 */
[----:B---3--:R-:W-:Y:S01]  /*293d0*/  STL.64 [R1+0x1180], R26 ;  /* 0x0011801a01007387 */ /* 0x008fe20000100a00 */
[----:B--2---:R1:W-:Y:S02]  /*293e0*/  STL.64 [R1+0x1178], R24 ;  /* 0x0011781801007387 */ /* 0x0043e40000100a00 */
[----:B-1----:R-:W-:-:S02]  /*293f0*/  IMAD.MOV.U32 R24, RZ, RZ, R10 ;  /* 0x000000ffff187224 */ /* 0x002fc400078e000a */
[----:B------:R-:W-:Y:S01]  /*29400*/  IMAD.MOV.U32 R25, RZ, RZ, R3 ;  /* 0x000000ffff197224 */ /* 0x000fe200078e0003 */
[----:B------:R-:W4:Y:S01]  /*29410*/  LDL.LU R10, [R1+0x11bc] ;  /* 0x0011bc00010a7983 */ /* 0x000f220000300800 */
[----:B------:R-:W2:Y:S03]  /*29420*/  LDL.LU R3, [R1+0x11b8] ;  /* 0x0011b80001037983 */ /* 0x000ea60000300800 */
[----:B------:R1:W-:Y:S04]  /*29430*/  STL.64 [R1+0x1198], R24 ;  /* 0x0011981801007387 */ /* 0x0003e80000100a00 */
[----:B-1----:R-:W3:Y:S01]  /*29440*/  LDL.LU R24, [R1+0x570] ;  /* 0x0005700001187983 */ /* 0x002ee20000300800 */
[----:B------:R-:W3:Y:S02]  /*29450*/  LDL.LU R25, [R1+0x574] ;  /* 0x0005740001197983 */ /* 0x000ee40000300800 */
[----:B------:R-:W2:Y:S02]  /*29460*/  LDL.LU R26, [R1+0x578] ;  /* 0x00057800011a7983 */ /* 0x000ea40000300800 */
[----:B------:R-:W2:Y:S02]  /*29470*/  LDL.LU R27, [R1+0x57c] ;  /* 0x00057c00011b7983 */ /* 0x000ea40000300800 */
[----:B--2---:R-:W-:Y:S01]  /*29480*/  STL.64 [R1+0x11b0], R26 ;  /* 0x0011b01a01007387 */ /* 0x004fe20000100a00 */
[----:B---3--:R1:W-:Y:S03]  /*29490*/  STL.64 [R1+0x11a8], R24 ;  /* 0x0011a81801007387 */ /* 0x0083e60000100a00 */
        /* <DEDUP_REMOVED lines=8> */
[----:B------:R-:W4:Y:S02]  /*29520*/  LDL.LU R10, [R1+0x288] ;  /* 0x00028800010a7983 */ /* 0x000f240000300800 */
[----:B------:R-:W4:Y:S02]  /*29530*/  LDL.LU R11, [R1+0x28c] ;  /* 0x00028c00010b7983 */ /* 0x000f240000300800 */
[----:B------:R-:W-:-:S02]  /*29540*/  IMAD.MOV.U32 R4, RZ, RZ, R29 ;  /* 0x000000ffff047224 */ /* 0x000fc400078e001d */
[----:B------:R-:W-:Y:S01]  /*29550*/  IMAD.MOV.U32 R5, RZ, RZ, R28 ;  /* 0x000000ffff057224 */ /* 0x000fe200078e001c */
[----:B----4-:R-:W-:Y:S01]  /*29560*/  STL.64 [R1+0x1158], R10 ;  /* 0x0011580a01007387 */ /* 0x010fe20000100a00 */
[----:B---3--:R-:W-:Y:S03]  /*29570*/  STL.64 [R1+0x1150], R8 ;  /* 0x0011500801007387 */ /* 0x008fe60000100a00 */
[----:B------:R1:W-:Y:S02]  /*29580*/  STL.64 [R1+0x1160], R4 ;  /* 0x0011600401007387 */ /* 0x0003e40000100a00 */
[----:B-1----:R-:W3:Y:S01]  /*29590*/  LDL.64 R4, [R1+0x10] ;  /* 0x0000100001047983 */ /* 0x002ee20000100a00 */
[----:B------:R-:W4:Y:S02]  /*295a0*/  LDL.LU R8, [R1+0x290] ;  /* 0x0002900001087983 */ /* 0x000f240000300800 */
[----:B------:R-:W4:Y:S02]  /*295b0*/  LDL.LU R9, [R1+0x294] ;  /* 0x0002940001097983 */ /* 0x000f240000300800 */
[----:B------:R-:W3:Y:S01]  /*295c0*/  LDL.LU R10, [R1+0x298] ;  /* 0x00029800010a7983 */ /* 0x000ee20000300800 */
[----:B------:R-:W3:Y:S01]  /*295d0*/  LDL.LU R11, [R1+0x29c] ;  /* 0x00029c00010b7983 */ /* 0x000ee20000300800 */
[----:B--2---:R-:W-:Y:S01]  /*295e0*/  HMMA.1688.F32.TF32 R24, R16, R20, R24 ;  /* 0x000000141018723c */ /* 0x004fe20000081018 */
[----:B------:R-:W-:-:S02]  /*295f0*/  IMAD.MOV.U32 R7, RZ, RZ, R20 ;  /* 0x000000ffff077224 */ /* 0x000fc400078e0014 */
[----:B------:R-:W-:Y:S01]  /*29600*/  IMAD.MOV.U32 R6, RZ, RZ, R21 ;  /* 0x000000ffff067224 */ /* 0x000fe200078e0015 */
[----:B---3--:R-:W-:Y:S01]  /*29610*/  STL.64 [R1+0x1190], R10 ;  /* 0x0011900a01007387 */ /* 0x008fe20000100a00 */
[----:B----4-:R1:W-:Y:S03]  /*29620*/  STL.64 [R1+0x1188], R8 ;  /* 0x0011880801007387 */ /* 0x0103e60000100a00 */
[----:B-1----:R-:W2:Y:S01]  /*29630*/  LDL.LU R8, [R1+0x560] ;  /* 0x0005600001087983 */ /* 0x002ea20000300800 */
[----:B------:R-:W2:Y:S02]  /*29640*/  LDL.LU R9, [R1+0x564] ;  /* 0x0005640001097983 */ /* 0x000ea40000300800 */
[----:B------:R-:W2:Y:S02]  /*29650*/  LDL.LU R10, [R1+0x568] ;  /* 0x00056800010a7983 */ /* 0x000ea40000300800 */
[----:B------:R-:W2:Y:S10]  /*29660*/  LDL.LU R11, [R1+0x56c] ;  /* 0x00056c00010b7983 */ /* 0x000eb40000300800 */
[----:B------:R-:W-:Y:S01]  /*29670*/  STL.64 [R1+0x2e0], R24 ;  /* 0x0002e01801007387 */ /* 0x000fe20000100a00 */
[----:B------:R1:W-:Y:S03]  /*29680*/  STL.64 [R1+0x2e8], R26 ;  /* 0x0002e81a01007387 */ /* 0x0003e60000100a00 */
[----:B-1----:R-:W3:Y:S01]  /*29690*/  LDL.LU.64 R26, [R1+0x11b0] ;  /* 0x0011b000011a7983 */ /* 0x002ee20000300a00 */
[----:B------:R-:W3:Y:S02]  /*296a0*/  LDL.LU.64 R24, [R1+0x11a8] ;  /* 0x0011a80001187983 */ /* 0x000ee40000300a00 */
[----:B------:R-:W3:Y:S02]  /*296b0*/  LDL.LU.64 R20, [R1+0x11a0] ;  /* 0x0011a00001147983 */ /* 0x000ee40000300a00 */
[----:B---3--:R-:W-:Y:S11]  /*296c0*/  HMMA.1688.F32.TF32 R24, R16, R20, R24 ;  /* 0x000000141018723c */ /* 0x008ff60000081018 */
[----:B------:R-:W-:Y:S11]  /*296d0*/  @!UPT UIADD3 URZ, URZ, URZ, URZ ;  /* 0x0000003f3f3ff290 */ /* 0x000ff6000fffe03f */
[----:B------:R-:W-:Y:S01]  /*296e0*/  @!UPT UIADD3 URZ, URZ, URZ, URZ ;  /* 0x0000003f3f3ff290 */ /* 0x000fe2000fffe03f */
[----:B------:R1:W-:Y:S01]  /*296f0*/  STL.64 [R1+0x2d0], R24 ;  /* 0x0002d01801007387 */ /* 0x0003e20000100a00 */
[----:B------:R2:W-:Y:S03]  /*29700*/  STL.64 [R1+0x2d8], R26 ;  /* 0x0002d81a01007387 */ /* 0x0005e60000100a00 */
[----:B-1----:R-:W2:Y:S01]  /*29710*/  LDL.LU.64 R24, [R1+0x1198] ;  /* 0x0011980001187983 */ /* 0x002ea20000300a00 */
[----:B------:R-:W-:Y:S02]  /*29720*/  IMAD.MOV.U32 R15, RZ, RZ, R20 ;  /* 0x000000ffff0f7224 */ /* 0x000fe400078e0014 */
[----:B------:R-:W-:Y:S02]  /*29730*/  IMAD.MOV.U32 R14, RZ, RZ, R21 ;  /* 0x000000ffff0e7224 */ /* 0x000fe400078e0015 */
[----:B------:R-:W3:Y:S02]  /*29740*/  LDL.LU R20, [R1+0x1f0] ;  /* 0x0001f00001147983 */ /* 0x000ee40000300800 */
[----:B------:R-:W-:Y:S01]  /*29750*/  IMAD.MOV.U32 R13, RZ, RZ, R22 ;  /* 0x000000ffff0d7224 */ /* 0x000fe200078e0016 */
[----:B------:R-:W3:Y:S01]  /*29760*/  LDL.LU R21, [R1+0x1f4] ;  /* 0x0001f40001157983 */ /* 0x000ee20000300800 */
[----:B------:R-:W-:-:S02]  /*29770*/  IMAD.MOV.U32 R12, RZ, RZ, R23 ;  /* 0x000000ffff0c7224 */ /* 0x000fc400078e0017 */
[----:B------:R-:W3:Y:S02]  /*29780*/  LDL.LU R22, [R1+0x1f8] ;  /* 0x0001f80001167983 */ /* 0x000ee40000300800 */
[----:B------:R-:W3:Y:S01]  /*29790*/  LDL.LU R23, [R1+0x1fc] ;  /* 0x0001fc0001177983 */ /* 0x000ee20000300800 */
[C---:B--2---:R-:W-:Y:S01]  /*297a0*/  HMMA.1688.F32.TF32 R24, R16.reuse, R24, R8 ;  /* 0x000000181018723c */ /* 0x044fe20000081008 */
[----:B------:R-:W2:Y:S01]  /*297b0*/  LDL.LU.64 R10, [R1+0x1190] ;  /* 0x00119000010a7983 */ /* 0x000ea20000300a00 */
[----:B------:R-:W2:Y:S11]  /*297c0*/  LDL.LU.64 R8, [R1+0x1188] ;  /* 0x0011880001087983 */ /* 0x000eb60000300a00 */
[----:B------:R-:W-:Y:S10]  /*297d0*/  @!UPT UIADD3 URZ, URZ, URZ, URZ ;  /* 0x0000003f3f3ff290 */ /* 0x000ff4000fffe03f */
        /* <DEDUP_REMOVED lines=9> */
[----:B-1----:R-:W4:Y:S01]  /*29870*/  LDL.LU.64 R26, [R1+0x1170] ;  /* 0x00117000011a7983 */ /* 0x002f220000300a00 */
[----:B------:R-:W4:Y:S02]  /*29880*/  LDL.LU.64 R24, [R1+0x1168] ;  /* 0x0011680001187983 */ /* 0x000f240000300a00 */
[----:B------:R1:W-:Y:S02]  /*29890*/  STL.64 [R1+0x10f8], R12 ;  /* 0x0010f80c01007387 */ /* 0x0003e40000100a00 */
[----:B-1----:R-:W-:Y:S02]  /*298a0*/  IMAD.MOV.U32 R12, RZ, RZ, R15 ;  /* 0x000000ffff0c7224 */ /* 0x002fe400078e000f */
[----:B------:R-:W-:-:S05]  /*298b0*/  IMAD.MOV.U32 R13, RZ, RZ, R14 ;  /* 0x000000ffff0d7224 */ /* 0x000fca00078e000e */
[----:B------:R-:W-:Y:S01]  /*298c0*/  STL.64 [R1+0x1108], R12 ;  /* 0x0011080c01007387 */ /* 0x000fe20000100a00 */
[----:B----4-:R-:W-:Y:S11]  /*298d0*/  HMMA.1688.F32.TF32 R24, R16, R4, R24 ;  /* 0x000000041018723c */ /* 0x010ff60000081018 */
[----:B------:R-:W-:Y:S11]  /*298e0*/  @!UPT UIADD3 URZ, URZ, URZ, URZ ;  /* 0x0000003f3f3ff290 */ /* 0x000ff6000fffe03f */
[----:B------:R-:W-:Y:S01]  /*298f0*/  @!UPT UIADD3 URZ, URZ, URZ, URZ ;  /* 0x0000003f3f3ff290 */ /* 0x000fe2000fffe03f */
[----:B------:R1:W-:Y:S01]  /*29900*/  STL.64 [R1+0x2a0], R24 ;  /* 0x0002a01801007387 */ /* 0x0003e20000100a00 */
[----:B------:R-:W-:Y:S02]  /*29910*/  STL.64 [R1+0x2a8], R26 ;  /* 0x0002a81a01007387 */ /* 0x000fe40000100a00 */
[----:B-1----:R-:W-:Y:S02]  /*29920*/  IMAD.MOV.U32 R25, RZ, RZ, R4 ;  /* 0x000000ffff197224 */ /* 0x002fe400078e0004 */
[----:B------:R-:W-:Y:S02]  /*29930*/  IMAD.MOV.U32 R24, RZ, RZ, R5 ;  /* 0x000000ffff187224 */ /* 0x000fe400078e0005 */
[----:B------:R-:W2:Y:S03]  /*29940*/  LDL.LU.64 R4, [R1+0x1160] ;  /* 0x0011600001047983 */ /* 0x000ea60000300a00 */
[----:B------:R1:W-:Y:S02]  /*29950*/  STL.64 [R1+0x1100], R24 ;  /* 0x0011001801007387 */ /* 0x0003e40000100a00 */
[----:B-1----:R-:W4:Y:S01]  /*29960*/  LDL.LU R24, [R1+0x1d0] ;  /* 0x0001d00001187983 */ /* 0x002f220000300800 */
[----:B------:R-:W4:Y:S02]  /*29970*/  LDL.LU R25, [R1+0x1d4] ;  /* 0x0001d40001197983 */ /* 0x000f240000300800 */
[----:B------:R-:W3:Y:S02]  /*29980*/  LDL.LU R26, [R1+0x1d8] ;  /* 0x0001d800011a7983 */ /* 0x000ee40000300800 */
[----:B------:R-:W3:Y:S02]  /*29990*/  LDL.LU R27, [R1+0x1dc] ;  /* 0x0001dc00011b7983 */ /* 0x000ee40000300800 */
[----:B------:R-:W-:-:S02]  /*299a0*/  IMAD.MOV.U32 R12, RZ, RZ, R7 ;  /* 0x000000ffff0c7224 */ /* 0x000fc400078e0007 */
[----:B------:R-:W-:Y:S02]  /*299b0*/  IMAD.MOV.U32 R13, RZ, RZ, R6 ;  /* 0x000000ffff0d7224 */ /* 0x000fe400078e0006 */
[C---:B--2---:R-:W-:Y:S01]  /*299c0*/  HMMA.1688.F32.TF32 R4, R16.reuse, R4, R8 ;  /* 0x000000041004723c */ /* 0x044fe20000081008 */
[----:B---3--:R-:W-:Y:S01]  /*299d0*/  STL.64 [R1+0x1118], R26 ;  /* 0x0011181a01007387 */ /* 0x008fe20000100a00 */
[----:B----4-:R1:W-:Y:S03]  /*299e0*/  STL.64 [R1+0x1110], R24 ;  /* 0x0011101801007387 */ /* 0x0103e60000100a00 */
[----:B-1----:R-:W2:Y:S01]  /*299f0*/  LDL.LU R24, [R1+0x1e0] ;  /* 0x0001e00001187983 */ /* 0x002ea20000300800 */
[----:B------:R-:W2:Y:S02]  /*29a00*/  LDL.LU R25, [R1+0x1e4] ;  /* 0x0001e40001197983 */ /* 0x000ea40000300800 */
[----:B------:R-:W2:Y:S02]  /*29a10*/  LDL.LU R26, [R1+0x1e8] ;  /* 0x0001e800011a7983 */ /* 0x000ea40000300800 */
[----:B------:R-:W2:Y:S01]  /*29a20*/  LDL.LU R27, [R1+0x1ec] ;  /* 0x0001ec00011b7983 */ /* 0x000ea20000300800 */
[----:B------:R-:W3:Y:S01]  /*29a30*/  LDL.LU.64 R10, [R1+0x1158] ;  /* 0x00115800010a7983 */ /* 0x000ee20000300a00 */
[----:B------:R-:W3:Y:S11]  /*29a40*/  LDL.LU.64 R8, [R1+0x1150] ;  /* 0x0011500001087983 */ /* 0x000ef60000300a00 */
[----:B------:R-:W-:Y:S02]  /*29a50*/  STL.64 [R1+0x290], R4 ;  /* 0x0002900401007387 */ /* 0x000fe40000100a00 */
[----:B------:R1:W-:Y:S02]  /*29a60*/  STL.64 [R1+0x298], R6 ;  /* 0x0002980601007387 */ /* 0x0003e40000100a00 */
[----:B-1----:R-:W4:Y:S01]  /*29a70*/  LDL.LU.64 R6, [R1+0x1148] ;  /* 0x0011480001067983 */ /* 0x002f220000300a00 */
[----:B------:R-:W3:Y:S02]  /*29a80*/  LDL.LU.64 R4, [R1+0x1140] ;  /* 0x0011400001047983 */ /* 0x000ee40000300a00 */
[C---:B---3--:R-:W-:Y:S11]  /*29a90*/  HMMA.1688.F32.TF32 R8, R16.reuse, R4, R8 ;  /* 0x000000041008723c */ /* 0x048ff60000081008 */
[----:B------:R-:W-:Y:S11]  /*29aa0*/  @!UPT UIADD3 URZ, URZ, URZ, URZ ;  /* 0x0000003f3f3ff290 */ /* 0x000ff6000fffe03f */
[----:B------:R-:W-:Y:S01]  /*29ab0*/  @!UPT UIADD3 URZ, URZ, URZ, URZ ;  /* 0x0000003f3f3ff290 */ /* 0x000fe2000fffe03f */
[----:B------:R-:W-:Y:S01]  /*29ac0*/  STL.64 [R1+0x280], R8 ;  /* 0x0002800801007387 */ /* 0x000fe20000100a00 */
[----:B------:R1:W-:Y:S03]  /*29ad0*/  STL.64 [R1+0x288], R10 ;  /* 0x0002880a01007387 */ /* 0x0003e60000100a00 */
[----:B-1----:R-:W3:Y:S01]  /*29ae0*/  LDL.LU.64 R10, [R1+0x1138] ;  /* 0x00113800010a7983 */ /* 0x002ee20000300a00 */
[----:B------:R-:W2:Y:S02]  /*29af0*/  LDL.LU.64 R8, [R1+0x1130] ;  /* 0x0011300001087983 */ /* 0x000ea40000300a00 */
[----:B----4-:R-:W-:Y:S02]  /*29b00*/  STL.64 [R1+0x10d0], R6 ;  /* 0x0010d00601007387 */ /* 0x010fe40000100a00 */
[----:B------:R1:W-:Y:S02]  /*29b10*/  STL.64 [R1+0x10c8], R4 ;  /* 0x0010c80401007387 */ /* 0x0003e40000100a00 */
[----:B-1----:R-:W4:Y:S01]  /*29b20*/  LDL.LU R4, [R1+0x1b0] ;  /* 0x0001b00001047983 */ /* 0x002f220000300800 */
[----:B------:R-:W4:Y:S02]  /*29b30*/  LDL.LU R5, [R1+0x1b4] ;  /* 0x0001b40001057983 */ /* 0x000f240000300800 */
[----:B------:R-:W4:Y:S02]  /*29b40*/  LDL.LU R6, [R1+0x1b8] ;  /* 0x0001b80001067983 */ /* 0x000f240000300800 */
[----:B------:R-:W4:Y:S01]  /*29b50*/  LDL.LU R7, [R1+0x1bc] ;  /* 0x0001bc0001077983 */ /* 0x000f220000300800 */
[----:B--2---:R-:W-:Y:S01]  /*29b60*/  HMMA.1688.F32.TF32 R16, R16, R8, R20 ;  /* 0x000000081010723c */ /* 0x004fe20000081014 */
[----:B------:R-:W2:Y:S01]  /*29b70*/  LDL.LU.64 R22, [R1+0x1128] ;  /* 0x0011280001167983 */ /* 0x000ea20000300a00 */
[----:B------:R-:W2:Y:S11]  /*29b80*/  LDL.LU.64 R20, [R1+0x1120] ;  /* 0x0011200001147983 */ /* 0x000eb60000300a00 */
[----:B------:R-:W-:Y:S10]  /*29b90*/  @!UPT UIADD3 URZ, URZ, URZ, URZ ;  /* 0x0000003f3f3ff290 */ /* 0x000ff4000fffe03f */
[----:B------:R1:W-:Y:S01]  /*29ba0*/  STL.64 [R1+0x1f0], R16 ;  /* 0x0001f01001007387 */ /* 0x0003e20000100a00 */
[----:B------:R-:W-:Y:S03]  /*29bb0*/  STL.64 [R1+0x1f8], R18 ;  /* 0x0001f81201007387 */ /* 0x000fe60000100a00 */
[----:B-1----:R-:W4:Y:S01]  /*29bc0*/  LDL.64 R16, [R1+0x30] ;  /* 0x0000300001107983 */ /* 0x002f220000100a00 */
[----:B---3--:R-:W-:Y:S02]  /*29bd0*/  STL.64 [R1+0x10c0], R10 ;  /* 0x0010c00a01007387 */ /* 0x008fe40000100a00 */
[----:B------:R1:W-:Y:S02]  /*29be0*/  STL.64 [R1+0x10b8], R8 ;  /* 0x0010b80801007387 */ /* 0x0003e40000100a00 */
[----:B-1----:R-:W4:Y:S01]  /*29bf0*/  LDL.LU R8, [R1+0x1c0] ;  /* 0x0001c00001087983 */ /* 0x002f220000300800 */
[----:B------:R-:W4:Y:S02]  /*29c00*/  LDL.LU R9, [R1+0x1c4] ;  /* 0x0001c40001097983 */ /* 0x000f240000300800 */
[----:B------:R-:W4:Y:S02]  /*29c10*/  LDL.LU R10, [R1+0x1c8] ;  /* 0x0001c800010a7983 */ /* 0x000f240000300800 */
[----:B------:R-:W4:Y:S01]  /*29c20*/  LDL.LU R11, [R1+0x1cc] ;  /* 0x0001cc00010b7983 */ /* 0x000f220000300800 */
        /* <DEDUP_REMOVED lines=8> */
[----:B------:R-:W2:Y:S11]  /*29cb0*/  LDL.LU.64 R24, [R1+0x1100] ;  /* 0x0011000001187983 */ /* 0x000eb60000300a00 */
[----:B------:R-:W-:Y:S10]  /*29cc0*/  @!UPT UIADD3 URZ, URZ, URZ, URZ ;  /* 0x0000003f3f3ff290 */ /* 0x000ff4000fffe03f */
[----:B------:R1:W-:Y:S01]  /*29cd0*/  STL.64 [R1+0x1d0], R12 ;  /* 0x0001d00c01007387 */ /* 0x0003e20000100a00 */
[----:B------:R-:W-:Y:S03]  /*29ce0*/  STL.64 [R1+0x1d8], R14 ;  /* 0x0001d80e01007387 */ /* 0x000fe60000100a00 */
[----:B-1----:R-:W3:Y:S01]  /*29cf0*/  LDL.LU.64 R12, [R1+0x10f8] ;  /* 0x0010f800010c7983 */ /* 0x002ee20000300a00 */
[C---:B----4-:R-:W-:Y:S01]  /*29d00*/  HMMA.1688.F32.TF32 R8, R20.reuse, R16, R8 ;  /* 0x000000101408723c */ /* 0x050fe20000081008 */
[----:B------:R-:W-:Y:S02]  /*29d10*/  IMAD.MOV.U32 R29, RZ, RZ, R16 ;  /* 0x000000ffff1d7224 */ /* 0x000fe400078e0010 */
[----:B------:R-:W-:Y:S11]  /*29d20*/  IMAD.MOV.U32 R28, RZ, RZ, R17 ;  /* 0x000000ffff1c7224 */ /* 0x000ff600078e0011 */
[----:B------:R-:W-:Y:S09]  /*29d30*/  @!UPT UIADD3 URZ, URZ, URZ, URZ ;  /* 0x0000003f3f3ff290 */ /* 0x000ff2000fffe03f */
[----:B------:R-:W-:Y:S01]  /*29d40*/  STL.64 [R1+0x1c0], R8 ;  /* 0x0001c00801007387 */ /* 0x000fe20000100a00 */
[----:B------:R-:W-:Y:S02]  /*29d50*/  STL.64 [R1+0x1c8], R10 ;  /* 0x0001c80a01007387 */ /* 0x000fe40000100a00 */
        /* <DEDUP_REMOVED lines=8> */
[----:B------:R-:W3:Y:S04]  /*29de0*/  LDL.LU R19, [R1+0x46c] ;  /* 0x00046c0001137983 */ /* 0x000ee80000300800 */
[----:B---3--:R-:W-:Y:S01]  /*29df0*/  STL.64 [R1+0x1048], R18 ;  /* 0x0010481201007387 */ /* 0x008fe20000100a00 */
[----:B----4-:R1:W-:Y:S03]  /*29e00*/  STL.64 [R1+0x1040], R16 ;  /* 0x0010401001007387 */ /* 0x0103e60000100a00 */
[----:B-1----:R-:W3:Y:S01]  /*29e10*/  LDL.LU.64 R16, [R1] ;  /* 0x0000000001107983 */ /* 0x002ee20000300a00 */
[----:B------:R-:W-:-:S03]  /*29e20*/  IMAD.MOV.U32 R15, RZ, RZ, R3 ;  /* 0x000000ffff0f7224 */ /* 0x000fc600078e0003 */
[----:B---3--:R2:W-:Y:S01]  /*29e30*/  STL.64 [R1+0x10d8], R16 ;  /* 0x0010d81001007387 */ /* 0x0085e20000100a00 */
[----:B------:R-:W3:Y:S02]  /*29e40*/  LDL.LU R12, [R1+0x430] ;  /* 0x00043000010c7983 */ /* 0x000ee40000300800 */
[----:B------:R-:W3:Y:S02]  /*29e50*/  LDL.LU R13, [R1+0x434] ;  /* 0x00043400010d7983 */ /* 0x000ee40000300800 */
[----:B------:R-:W4:Y:S01]  /*29e60*/  LDL.LU R14, [R1+0x438] ;  /* 0x00043800010e7983 */ /* 0x000f220000300800 */
[----:B------:R-:W3:Y:S01]  /*29e70*/  LDL.LU R3, [R1+0x10f4] ;  /* 0x0010f40001037983 */ /* 0x000ee20000300800 */
[----:B------:R-:W3:Y:S02]  /*29e80*/  LDL.LU R4, [R1+0x190] ;  /* 0x0001900001047983 */ /* 0x000ee40000300800 */
[----:B------:R-:W3:Y:S02]  /*29e90*/  LDL.LU R5, [R1+0x194] ;  /* 0x0001940001057983 */ /* 0x000ee40000300800 */
[----:B------:R-:W3:Y:S01]  /*29ea0*/  LDL.LU R6, [R1+0x198] ;  /* 0x0001980001067983 */ /* 0x000ee20000300800 */
[----:B------:R-:W3:Y:S01]  /*29eb0*/  LDL.LU R7, [R1+0x19c] ;  /* 0x00019c0001077983 */ /* 0x000ee20000300800 */
[----:B--2---:R-:W-:-:S02]  /*29ec0*/  IMAD.MOV.U32 R17, RZ, RZ, R24 ;  /* 0x000000ffff117224 */ /* 0x004fc400078e0018 */
[----:B------:R-:W-:Y:S01]  /*29ed0*/  IMAD.MOV.U32 R16, RZ, RZ, R25 ;  /* 0x000000ffff107224 */ /* 0x000fe200078e0019 */
[----:B---3--:R-:W-:Y:S01]  /*29ee0*/  STL.64 [R1+0x10e8], R6 ;  /* 0x0010e80601007387 */ /* 0x008fe20000100a00 */
[----:B------:R1:W-:Y:S03]  /*29ef0*/  STL.64 [R1+0x10e0], R4 ;  /* 0x0010e00401007387 */ /* 0x0003e60000100a00 */
        /* <DEDUP_REMOVED lines=8> */
[----:B------:R-:W2:Y:S01]  /*29f80*/  LDL.LU R8, [R1+0x180] ;  /* 0x0001800001087983 */ /* 0x000ea20000300800 */
        /* <DEDUP_REMOVED lines=8> */
[----:B------:R-:W-:-:S02]  /*2a010*/  IMAD.MOV.U32 R15, RZ, RZ, R3 ;  /* 0x000000ffff0f7224 */ /* 0x000fc400078e0003 */
[----:B------:R-:W3:Y:S04]  /*2a020*/  LDL.LU R3, [R1+0x10f0] ;  /* 0x0010f00001037983 */ /* 0x000ee80000300800 */
[----:B--2---:R-:W-:Y:S01]  /*2a030*/  STL.64 [R1+0x1068], R14 ;  /* 0x0010680e01007387 */ /* 0x004fe20000100a00 */
[----:B----4-:R1:W-:Y:S03]  /*2a040*/  STL.64 [R1+0x1060], R12 ;  /* 0x0010600c01007387 */ /* 0x0103e60000100a00 */
[----:B-1----:R-:W2:Y:S01]  /*2a050*/  LDL.LU R12, [R1+0x480] ;  /* 0x00048000010c7983 */ /* 0x002ea20000300800 */
[----:B------:R-:W2:Y:S02]  /*2a060*/  LDL.LU R13, [R1+0x484] ;  /* 0x00048400010d7983 */ /* 0x000ea40000300800 */
[----:B------:R-:W4:Y:S02]  /*2a070*/  LDL.LU R14, [R1+0x488] ;  /* 0x00048800010e7983 */ /* 0x000f240000300800 */
[----:B------:R-:W4:Y:S02]  /*2a080*/  LDL.LU R15, [R1+0x48c] ;  /* 0x00048c00010f7983 */ /* 0x000f240000300800 */
[----:B----4-:R-:W-:Y:S01]  /*2a090*/  STL.64 [R1+0x1080], R14 ;  /* 0x0010800e01007387 */ /* 0x010fe20000100a00 */
[----:B--2---:R1:W-:Y:S03]  /*2a0a0*/  STL.64 [R1+0x1078], R12 ;  /* 0x0010780c01007387 */ /* 0x0043e60000100a00 */
[----:B-1----:R-:W2:Y:S01]  /*2a0b0*/  LDL.LU.64 R12, [R1+0x20] ;  /* 0x00002000010c7983 */ /* 0x002ea20000300a00 */
[----:B------:R-:W-:Y:S03]  /*2a0c0*/  HMMA.1688.F32.TF32 R16, R20, R16, R4 ;  /* 0x000000101410723c */ /* 0x000fe60000081004 */
[----:B--2---:R1:W-:Y:S02]  /*2a0d0*/  STL.64 [R1+0x1088], R12 ;  /* 0x0010880c01007387 */ /* 0x0043e40000100a00 */
[----:B-1----:R-:W-:-:S02]  /*2a0e0*/  IMAD.MOV.U32 R12, RZ, RZ, R29 ;  /* 0x000000ffff0c7224 */ /* 0x002fc400078e001d */
[----:B------:R-:W-:-:S05]  /*2a0f0*/  IMAD.MOV.U32 R13, RZ, RZ, R28 ;  /* 0x000000ffff0d7224 */ /* 0x000fca00078e001c */
[----:B------:R1:W-:Y:S04]  /*2a100*/  STL.64 [R1+0x1098], R12 ;  /* 0x0010980c01007387 */ /* 0x0003e80000100a00 */
[----:B-1----:R-:W2:Y:S04]  /*2a110*/  LDL.LU.64 R12, [R1+0x40] ;  /* 0x00004000010c7983 */ /* 0x002ea80000300a00 */
[----:B--2---:R1:W-:Y:S04]  /*2a120*/  STL.64 [R1+0x10a0], R12 ;  /* 0x0010a00c01007387 */ /* 0x0043e80000100a00 */
[----:B-1----:R-:W2:Y:S01]  /*2a130*/  LDL.LU.64 R12, [R1+0x50] ;  /* 0x00005000010c7983 */ /* 0x002ea20000300a00 */
[----:B------:R-:W4:Y:S02]  /*2a140*/  LDL.LU.64 R6, [R1+0x10e8] ;  /* 0x0010e80001067983 */ /* 0x000f240000300a00 */
[----:B------:R-:W4:Y:S02]  /*2a150*/  LDL.LU.64 R4, [R1+0x10e0] ;  /* 0x0010e00001047983 */ /* 0x000f240000300a00 */
[----:B------:R1:W-:Y:S01]  /*2a160*/  STL.64 [R1+0x1a0], R16 ;  /* 0x0001a01001007387 */ /* 0x0003e20000100a00 */
[----:B------:R-:W-:Y:S04]  /*2a170*/  STL.64 [R1+0x1a8], R18 ;  /* 0x0001a81201007387 */ /* 0x000fe80000100a00 */
[----:B-1----:R-:W4:Y:S02]  /*2a180*/  LDL.LU.64 R16, [R1+0x10d8] ;  /* 0x0010d80001107983 */ /* 0x002f240000300a00 */
[C---:B----4-:R-:W-:Y:S11]  /*2a190*/  HMMA.1688.F32.TF32 R4, R20.reuse, R16, R4 ;  /* 0x000000101404723c */ /* 0x050ff60000081004 */
[----:B------:R-:W-:Y:S11]  /*2a1a0*/  @!UPT UIADD3 URZ, URZ, URZ, URZ ;  /* 0x0000003f3f3ff290 */ /* 0x000ff6000fffe03f */
[----:B------:R-:W-:Y:S01]  /*2a1b0*/  @!UPT UIADD3 URZ, URZ, URZ, URZ ;  /* 0x0000003f3f3ff290 */ /* 0x000fe2000fffe03f */
[----:B------:R-:W-:Y:S01]  /*2a1c0*/  STL.64 [R1+0x190], R4 ;  /* 0x0001900401007387 */ /* 0x000fe20000100a00 */
[----:B------:R1:W-:Y:S03]  /*2a1d0*/  STL.64 [R1+0x198], R6 ;  /* 0x0001980601007387 */ /* 0x0003e60000100a00 */
[----:B-1----:R-:W4:Y:S01]  /*2a1e0*/  LDL.LU.64 R6, [R1+0x10d0] ;  /* 0x0010d00001067983 */ /* 0x002f220000300a00 */
[----:B------:R-:W2:Y:S02]  /*2a1f0*/  LDL.LU.64 R4, [R1+0x10c8] ;  /* 0x0010c80001047983 */ /* 0x000ea40000300a00 */
[----:B------:R1:W-:Y:S02]  /*2a200*/  STL.64 [R1+0x1070], R16 ;  /* 0x0010701001007387 */ /* 0x0003e40000100a00 */
[----:B-1----:R-:W3:Y:S01]  /*2a210*/  LDL.LU.64 R16, [R1+0x10] ;  /* 0x0000100001107983 */ /* 0x002ee20000300a00 */
[C---:B--2---:R-:W-:Y:S03]  /*2a220*/  HMMA.1688.F32.TF32 R8, R20.reuse, R4, R8 ;  /* 0x000000041408723c */ /* 0x044fe60000081008 */
[----:B---3--:R1:W-:Y:S04]  /*2a230*/  STL.64 [R1+0x1090], R16 ;  /* 0x0010901001007387 */ /* 0x0083e80000100a00 */
[----:B-1----:R-:W2:Y:S01]  /*2a240*/  LDL.LU R16, [R1+0x4a0] ;  /* 0x0004a00001107983 */ /* 0x002ea20000300800 */
[----:B------:R-:W2:Y:S02]  /*2a250*/  LDL.LU R17, [R1+0x4a4] ;  /* 0x0004a40001117983 */ /* 0x000ea40000300800 */
[----:B------:R-:W2:Y:S02]  /*2a260*/  LDL.LU R18, [R1+0x4a8] ;  /* 0x0004a80001127983 */ /* 0x000ea40000300800 */
[----:B------:R-:W2:Y:S11]  /*2a270*/  LDL.LU R19, [R1+0x4ac] ;  /* 0x0004ac0001137983 */ /* 0x000eb60000300800 */
[----:B------:R-:W-:Y:S01]  /*2a280*/  STL.64 [R1+0x180], R8 ;  /* 0x0001800801007387 */ /* 0x000fe20000100a00 */
[----:B------:R1:W-:Y:S03]  /*2a290*/  STL.64 [R1+0x188], R10 ;  /* 0x0001880a01007387 */ /* 0x0003e60000100a00 */
[----:B-1----:R-:W3:Y:S01]  /*2a2a0*/  LDL.LU.64 R10, [R1+0x10c0] ;  /* 0x0010c000010a7983 */ /* 0x002ee20000300a00 */
[----:B------:R-:W2:Y:S02]  /*2a2b0*/  LDL.LU.64 R8, [R1+0x10b8] ;  /* 0x0010b80001087983 */ /* 0x000ea40000300a00 */
[----:B--2---:R-:W-:Y:S01]  /*2a2c0*/  HMMA.1688.F32.TF32 R20, R20, R8, R24 ;  /* 0x000000081414723c */ /* 0x004fe20000081018 */
[----:B------:R-:W2:Y:S01]  /*2a2d0*/  LDL.LU.64 R26, [R1+0x10b0] ;  /* 0x0010b000011a7983 */ /* 0x000ea20000300a00 */
[----:B------:R-:W2:Y:S11]  /*2a2e0*/  LDL.LU.64 R24, [R1+0x10a8] ;  /* 0x0010a80001187983 */ /* 0x000eb60000300a00 */
[----:B------:R-:W-:Y:S10]  /*2a2f0*/  @!UPT UIADD3 URZ, URZ, URZ, URZ ;  /* 0x0000003f3f3ff290 */ /* 0x000ff4000fffe03f */
[----:B------:R1:W-:Y:S01]  /*2a300*/  STL.64 [R1+0xf0], R20 ;  /* 0x0000f01401007387 */ /* 0x0003e20000100a00 */
[----:B------:R3:W-:Y:S03]  /*2a310*/  STL.64 [R1+0xf8], R22 ;  /* 0x0000f81601007387 */ /* 0x0007e60000100a00 */
[----:B-1----:R-:W2:Y:S01]  /*2a320*/  LDL.LU R20, [R1+0x4c0] ;  /* 0x0004c00001147983 */ /* 0x002ea20000300800 */
[----:B------:R-:W2:Y:S02]  /*2a330*/  LDL.LU R21, [R1+0x4c4] ;  /* 0x0004c40001157983 */ /* 0x000ea40000300800 */
[----:B---3--:R-:W2:Y:S02]  /*2a340*/  LDL.LU R22, [R1+0x4c8] ;  /* 0x0004c80001167983 */ /* 0x008ea40000300800 */
[----:B------:R-:W2:Y:S02]  /*2a350*/  LDL.LU R23, [R1+0x4cc] ;  /* 0x0004cc0001177983 */ /* 0x000ea40000300800 */
[C---:B--2---:R-:W-:Y:S11]  /*2a360*/  HMMA.1688.F32.TF32 R20, R24.reuse, R12, R20 ;  /* 0x0000000c1814723c */ /* 0x044ff60000081014 */
[----:B------:R-:W-:Y:S11]  /*2a370*/  @!UPT UIADD3 URZ, URZ, URZ, URZ ;  /* 0x0000003f3f3ff290 */ /* 0x000ff6000fffe03f */
[----:B------:R-:W-:Y:S01]  /*2a380*/  @!UPT UIADD3 URZ, URZ, URZ, URZ ;  /* 0x0000003f3f3ff290 */ /* 0x000fe2000fffe03f */
[----:B------:R1:W-:Y:S01]  /*2a390*/  STL.64 [R1+0xe0], R20 ;  /* 0x0000e01401007387 */ /* 0x0003e20000100a00 */
[----:B------:R-:W-:Y:S02]  /*2a3a0*/  STL.64 [R1+0xe8], R22 ;  /* 0x0000e81601007387 */ /* 0x000fe40000100a00 */
[----:B-1----:R-:W-:Y:S02]  /*2a3b0*/  IMAD.MOV.U32 R20, RZ, RZ, R13 ;  /* 0x000000ffff147224 */ /* 0x002fe400078e000d */
[----:B------:R-:W-:Y:S02]  /*2a3c0*/  IMAD.MOV.U32 R21, RZ, RZ, R12 ;  /* 0x000000ffff157224 */ /* 0x000fe400078e000c */
[----:B------:R-:W2:Y:S01]  /*2a3d0*/  LDL.LU.64 R12, [R1+0x10a0] ;  /* 0x0010a000010c7983 */ /* 0x000ea20000300a00 */
[----:B------:R1:W-:Y:S02]  /*2a3e0*/  STL [R1+0x1034], R20 ;  /* 0x0010341401007387 */ /* 0x0003e40000100800 */
[----:B------:R3:W-:Y:S01]  /*2a3f0*/  STL [R1+0x1030], R21 ;  /* 0x0010301501007387 */ /* 0x0007e20000100800 */
[----:B-1----:R-:W2:Y:S01]  /*2a400*/  LDL.LU R20, [R1+0x4b0] ;  /* 0x0004b00001147983 */ /* 0x002ea20000300800 */
[----:B---3--:R-:W2:Y:S02]  /*2a410*/  LDL.LU R21, [R1+0x4b4] ;  /* 0x0004b40001157983 */ /* 0x008ea40000300800 */
[----:B------:R-:W2:Y:S02]  /*2a420*/  LDL.LU R22, [R1+0x4b8] ;  /* 0x0004b80001167983 */ /* 0x000ea40000300800 */
[----:B------:R-:W2:Y:S02]  /*2a430*/  LDL.LU R23, [R1+0x4bc] ;  /* 0x0004bc0001177983 */ /* 0x000ea40000300800 */
[C---:B--2---:R-:W-:Y:S11]  /*2a440*/  HMMA.1688.F32.TF32 R20, R24.reuse, R12, R20 ;  /* 0x0000000c1814723c */ /* 0x044ff60000081014 */
[----:B------:R-:W-:Y:S11]  /*2a450*/  @!UPT UIADD3 URZ, URZ, URZ, URZ ;  /* 0x0000003f3f3ff290 */ /* 0x000ff6000fffe03f */
[----:B------:R-:W-:Y:S01]  /*2a460*/  @!UPT UIADD3 URZ, URZ, URZ, URZ ;  /* 0x0000003f3f3ff290 */ /* 0x000fe2000fffe03f */
[----:B------:R-:W-:Y:S01]  /*2a470*/  STL.64 [R1+0xd0], R20 ;  /* 0x0000d01401007387 */ /* 0x000fe20000100a00 */
[----:B------:R1:W-:Y:S02]  /*2a480*/  STL.64 [R1+0xd8], R22 ;  /* 0x0000d81601007387 */ /* 0x0003e40000100a00 */
[----:B-1----:R-:W-:Y:S02]  /*2a490*/  IMAD.MOV.U32 R23, RZ, RZ, R12 ;  /* 0x000000ffff177224 */ /* 0x002fe400078e000c */
[----:B------:R-:W-:Y:S02]  /*2a4a0*/  IMAD.MOV.U32 R22, RZ, RZ, R13 ;  /* 0x000000ffff167224 */ /* 0x000fe400078e000d */
[----:B------:R-:W2:Y:S03]  /*2a4b0*/  LDL.LU.64 R12, [R1+0x1098] ;  /* 0x00109800010c7983 */ /* 0x000ea60000300a00 */
[----:B------:R1:W-:Y:S02]  /*2a4c0*/  STL [R1+0x103c], R22 ;  /* 0x00103c1601007387 */ /* 0x0003e40000100800 */
[----:B------:R-:W-:Y:S02]  /*2a4d0*/  STL [R1+0x1038], R23 ;  /* 0x0010381701007387 */ /* 0x000fe40000100800 */
[----:B------:R-:W3:Y:S01]  /*2a4e0*/  LDL.LU R20, [R1+0x490] ;  /* 0x0004900001147983 */ /* 0x000ee20000300800 */
[----:B------:R-:W3:Y:S04]  /*2a4f0*/  LDL.LU R21, [R1+0x494] ;  /* 0x0004940001157983 */ /* 0x000ee80000300800 */
[----:B-1----:R-:W3:Y:S01]  /*2a500*/  LDL.LU R22, [R1+0x498] ;  /* 0x0004980001167983 */ /* 0x002ee20000300800 */
[----:B--2---:R-:W-:Y:S03]  /*2a510*/  HMMA.1688.F32.TF32 R12, R24, R12, R16 ;  /* 0x0000000c180c723c */ /* 0x004fe60000081010 */
[----:B------:R-:W2:Y:S11]  /*2a520*/  LDL.LU.64 R16, [R1+0x1090] ;  /* 0x0010900001107983 */ /* 0x000eb60000300a00 */
[----:B------:R-:W-:Y:S09]  /*2a530*/  @!UPT UIADD3 URZ, URZ, URZ, URZ ;  /* 0x0000003f3f3ff290 */ /* 0x000ff2000fffe03f */
[----:B------:R1:W-:Y:S01]  /*2a540*/  STL.64 [R1+0xc0], R12 ;  /* 0x0000c00c01007387 */ /* 0x0003e20000100a00 */
[----:B------:R2:W-:Y:S03]  /*2a550*/  STL.64 [R1+0xc8], R14 ;  /* 0x0000c80e01007387 */ /* 0x0005e60000100a00 */
[----:B-1----:R-:W3:Y:S01]  /*2a560*/  LDL.LU.64 R12, [R1+0x1088] ;  /* 0x00108800010c7983 */ /* 0x002ee20000300a00 */
[----:B------:R-:W-:-:S07]  /*2a570*/  IMAD.MOV.U32 R23, RZ, RZ, R3 ;  /* 0x000000ffff177224 */ /* 0x000fce00078e0003 */
[----:B---3--:R-:W-:Y:S11]  /*2a580*/  HMMA.1688.F32.TF32 R20, R24, R12, R20 ;  /* 0x0000000c1814723c */ /* 0x008ff60000081014 */
[----:B------:R-:W-:Y:S11]  /*2a590*/  @!UPT UIADD3 URZ, URZ, URZ, URZ ;  /* 0x0000003f3f3ff290 */ /* 0x000ff6000fffe03f */
[----:B------:R-:W-:Y:S01]  /*2a5a0*/  @!UPT UIADD3 URZ, URZ, URZ, URZ ;  /* 0x0000003f3f3ff290 */ /* 0x000fe2000fffe03f */
[----:B------:R1:W-:Y:S01]  /*2a5b0*/  STL.64 [R1+0xb0], R20 ;  /* 0x0000b01401007387 */ /* 0x0003e20000100a00 */
[----:B------:R3:W-:Y:S02]  /*2a5c0*/  STL.64 [R1+0xb8], R22 ;  /* 0x0000b81601007387 */ /* 0x0007e40000100a00 */
[----:B--2---:R-:W2:Y:S02]  /*2a5d0*/  LDL.LU.64 R14, [R1+0x1080] ;  /* 0x00108000010e7983 */ /* 0x004ea40000300a00 */
[----:B-1----:R-:W-:Y:S02]  /*2a5e0*/  IMAD.MOV.U32 R20, RZ, RZ, R12 ;  /* 0x000000ffff147224 */ /* 0x002fe400078e000c */
[----:B------:R-:W-:Y:S02]  /*2a5f0*/  IMAD.MOV.U32 R21, RZ, RZ, R13 ;  /* 0x000000ffff157224 */ /* 0x000fe400078e000d */
[----:B------:R-:W2:Y:S01]  /*2a600*/  LDL.LU.64 R12, [R1+0x1078] ;  /* 0x00107800010c7983 */ /* 0x000ea20000300a00 */
[----:B---3--:R-:W-:-:S02]  /*2a610*/  IMAD.MOV.U32 R22, RZ, RZ, R16 ;  /* 0x000000ffff167224 */ /* 0x008fc400078e0010 */
[----:B------:R-:W-:Y:S01]  /*2a620*/  IMAD.MOV.U32 R23, RZ, RZ, R17 ;  /* 0x000000ffff177224 */ /* 0x000fe200078e0011 */
[----:B--2---:R-:W-:Y:S01]  /*2a630*/  HMMA.1688.F32.TF32 R12, R24, R16, R12 ;  /* 0x00000010180c723c */ /* 0x004fe2000008100c */
[----:B------:R-:W2:Y:S11]  /*2a640*/  LDL.LU.64 R16, [R1+0x1070] ;  /* 0x0010700001107983 */ /* 0x000eb60000300a00 */
[----:B------:R-:W-:Y:S11]  /*2a650*/  @!UPT UIADD3 URZ, URZ, URZ, URZ ;  /* 0x0000003f3f3ff290 */ /* 0x000ff6000fffe03f */
[----:B------:R-:W-:Y:S01]  /*2a660*/  STL.64 [R1+0xa0], R12 ;  /* 0x0000a00c01007387 */ /* 0x000fe20000100a00 */
[----:B------:R1:W-:Y:S02]  /*2a670*/  STL [R1+0xa8], R14 ;  /* 0x0000a80e01007387 */ /* 0x0003e40000100800 */
[----:B------:R-:W-:Y:S02]  /*2a680*/  IMAD.MOV.U32 R3, RZ, RZ, R15 ;  /* 0x000000ffff037224 */ /* 0x000fe400078e000f */
[----:B-1----:R-:W3:Y:S01]  /*2a690*/  LDL.LU.64 R14, [R1+0x1068] ;  /* 0x00106800010e7983 */ /* 0x002ee20000300a00 */
[----:B------:R-:W3:Y:S02]  /*2a6a0*/  LDL.LU.64 R12, [R1+0x1060] ;  /* 0x00106000010c7983 */ /* 0x000ee40000300a00 */
[----:B------:R-:W-:Y:S02]  /*2a6b0*/  STL [R1+0xcb0], R3 ;  /* 0x000cb00301007387 */ /* 0x000fe40000100800 */
[----:B--2---:R-:W-:-:S02]  /*2a6c0*/  IMAD.MOV.U32 R29, RZ, RZ, R16 ;  /* 0x000000ffff1d7224 */ /* 0x004fc400078e0010 */
[----:B------:R-:W-:Y:S01]  /*2a6d0*/  IMAD.MOV.U32 R28, RZ, RZ, R17 ;  /* 0x000000ffff1c7224 */ /* 0x000fe200078e0011 */
        /* <DEDUP_REMOVED lines=13> */
[----:B------:R-:W-:Y:S02]  /*2a7b0*/  STL [R1+0x88], R18 ;  /* 0x0000881201007387 */ /* 0x000fe40000100800 */
[----:B------:R-:W-:Y:S02]  /*2a7c0*/  IMAD.MOV.U32 R3, RZ, RZ, R19 ;  /* 0x000000ffff037224 */ /* 0x000fe400078e0013 */
[----:B------:R-:W-:Y:S01]  /*2a7d0*/  LDS R18, [R2+0x4f000] ;  /* 0x04f0000002127984 */ /* 0x000fe20000000800 */
[----:B------:R-:W1:Y:S04]  /*2a7e0*/  LDS R19, [R0+0x4f000] ;  /* 0x04f0000000137984 */ /* 0x000e680000000800 */
[----:B------:R-:W-:Y:S04]  /*2a7f0*/  LDS R16, [R2+0x4e000] ;  /* 0x04e0000002107984 */ /* 0x000fe80000000800 */
[----:B------:R-:W3:Y:S04]  /*2a800*/  LDS R17, [R0+0x4e000] ;  /* 0x04e0000000117984 */ /* 0x000ee80000000800 */
[----:B----4-:R-:W-:Y:S01]  /*2a810*/  STL.64 [R1+0xfa8], R6 ;  /* 0x000fa80601007387 */ /* 0x010fe20000100a00 */
[----:B------:R2:W-:Y:S02]  /*2a820*/  STL.64 [R1+0xfa0], R4 ;  /* 0x000fa00401007387 */ /* 0x0005e40000100a00 */
[----:B--2---:R-:W-:Y:S01]  /*2a830*/  HMMA.1688.F32.TF32 R4, R24, R8, R12 ;  /* 0x000000081804723c */ /* 0x004fe2000008100c */
[----:B------:R-:W-:Y:S01]  /*2a840*/  STL.64 [R1+0xf90], R10 ;  /* 0x000f900a01007387 */ /* 0x000fe20000100a00 */
[----:B------:R-:W-:Y:S03]  /*2a850*/  STL.64 [R1+0xf88], R8 ;  /* 0x000f880801007387 */ /* 0x000fe60000100a00 */
        /* <DEDUP_REMOVED lines=8> */
[----:B------:R-:W-:Y:S01]  /*2a8e0*/  STL.64 [R1+0x60], R4 ;  /* 0x0000600401007387 */ /* 0x000fe20000100a00 */
[----:B------:R-:W-:Y:S02]  /*2a8f0*/  STL.64 [R1+0x68], R6 ;  /* 0x0000680601007387 */ /* 0x000fe40000100a00 */
[----:B-1----:R-:W-:Y:S02]  /*2a900*/  STL.64 [R1+0xf80], R18 ;  /* 0x000f801201007387 */ /* 0x002fe40000100a00 */
[----:B---3--:R1:W-:Y:S02]  /*2a910*/  STL.64 [R1+0xf78], R16 ;  /* 0x000f781001007387 */ /* 0x0083e40000100a00 */
[----:B-1----:R-:W2:Y:S01]  /*2a920*/  LDL.LU R16, [R1+0x370] ;  /* 0x0003700001107983 */ /* 0x002ea20000300800 */
[----:B------:R-:W2:Y:S02]  /*2a930*/  LDL.LU R17, [R1+0x374] ;  /* 0x0003740001117983 */ /* 0x000ea40000300800 */
[----:B------:R-:W3:Y:S02]  /*2a940*/  LDL.LU R18, [R1+0x378] ;  /* 0x0003780001127983 */ /* 0x000ee40000300800 */
[----:B------:R-:W3:Y:S02]  /*2a950*/  LDL.LU R19, [R1+0x37c] ;  /* 0x00037c0001137983 */ /* 0x000ee40000300800 */
[----:B---3--:R-:W-:Y:S01]  /*2a960*/  STL.64 [R1+0xfb8], R18 ;  /* 0x000fb81201007387 */ /* 0x008fe20000100a00 */
[----:B--2---:R1:W-:Y:S02]  /*2a970*/  STL.64 [R1+0xfb0], R16 ;  /* 0x000fb01001007387 */ /* 0x0043e40000100a00 */
[----:B------:R-:W2:Y:S02]  /*2a980*/  LDL.LU R4, [R1+0x400] ;  /* 0x0004000001047983 */ /* 0x000ea40000300800 */
[----:B------:R-:W2:Y:S01]  /*2a990*/  LDL.LU R5, [R1+0x404] ;  /* 0x0004040001057983 */ /* 0x000ea20000300800 */
[----:B------:R-:W3:Y:S01]  /*2a9a0*/  LDL.LU R6, [R1+0x408] ;  /* 0x0004080001067983 */ /* 0x000ee20000300800 */
[----:B------:R-:W3:Y:S02]  /*2a9b0*/  LDL.LU R7, [R1+0x40c] ;  /* 0x00040c0001077983 */ /* 0x000ee40000300800 */
[----:B-1----:R-:W-:-:S02]  /*2a9c0*/  IMAD.MOV.U32 R16, RZ, RZ, R22 ;  /* 0x000000ffff107224 */ /* 0x002fc400078e0016 */
[----:B------:R-:W-:Y:S01]  /*2a9d0*/  IMAD.MOV.U32 R17, RZ, RZ, R23 ;  /* 0x000000ffff117224 */ /* 0x000fe200078e0017 */
[----:B---3--:R-:W-:Y:S01]  /*2a9e0*/  STL.64 [R1+0xfc8], R6 ;  /* 0x000fc80601007387 */ /* 0x008fe20000100a00 */
[----:B--2---:R1:W-:Y:S02]  /*2a9f0*/  STL.64 [R1+0xfc0], R4 ;  /* 0x000fc00401007387 */ /* 0x0043e40000100a00 */
[----:B------:R-:W2:Y:S02]  /*2aa00*/  LDL.LU R22, [R1+0x103c] ;  /* 0x00103c0001167983 */ /* 0x000ea40000300800 */
[----:B------:R-:W3:Y:S01]  /*2aa10*/  LDL.LU R23, [R1+0x1038] ;  /* 0x0010380001177983 */ /* 0x000ee20000300800 */
[----:B------:R4:W-:Y:S04]  /*2aa20*/  STL.64 [R1+0xfd0], R16 ;  /* 0x000fd01001007387 */ /* 0x0009e80000100a00 */
[----:B-1----:R-:W2:Y:S01]  /*2aa30*/  LDL.LU R4, [R1+0x420] ;  /* 0x0004200001047983 */ /* 0x002ea20000300800 */
[----:B------:R-:W2:Y:S02]  /*2aa40*/  LDL.LU R5, [R1+0x424] ;  /* 0x0004240001057983 */ /* 0x000ea40000300800 */
[----:B------:R-:W2:Y:S02]  /*2aa50*/  LDL.LU R6, [R1+0x428] ;  /* 0x0004280001067983 */ /* 0x000ea40000300800 */
[----:B------:R-:W2:Y:S02]  /*2aa60*/  LDL.LU R7, [R1+0x42c] ;  /* 0x00042c0001077983 */ /* 0x000ea40000300800 */
[----:B----4-:R-:W-:-:S02]  /*2aa70*/  IMAD.MOV.U32 R16, RZ, RZ, R20 ;  /* 0x000000ffff107224 */ /* 0x010fc400078e0014 */
[----:B------:R-:W-:Y:S01]  /*2aa80*/  IMAD.MOV.U32 R17, RZ, RZ, R21 ;  /* 0x000000ffff117224 */ /* 0x000fe200078e0015 */
[----:B--2---:R-:W-:Y:S01]  /*2aa90*/  STL.64 [R1+0xfe0], R6 ;  /* 0x000fe00601007387 */ /* 0x004fe20000100a00 */
[----:B------:R1:W-:Y:S02]  /*2aaa0*/  STL.64 [R1+0xfd8], R4 ;  /* 0x000fd80401007387 */ /* 0x0003e40000100a00 */
[----:B------:R-:W2:Y:S02]  /*2aab0*/  LDL.LU R20, [R1+0x1034] ;  /* 0x0010340001147983 */ /* 0x000ea40000300800 */
[----:B------:R-:W4:Y:S01]  /*2aac0*/  LDL.LU R21, [R1+0x1030] ;  /* 0x0010300001157983 */ /* 0x000f220000300800 */
[----:B------:R-:W-:Y:S04]  /*2aad0*/  STL.64 [R1+0xfe8], R16 ;  /* 0x000fe81001007387 */ /* 0x000fe80000100a00 */
[----:B-1----:R-:W2:Y:S01]  /*2aae0*/  LDL.LU R4, [R1+0x440] ;  /* 0x0004400001047983 */ /* 0x002ea20000300800 */
[----:B------:R-:W2:Y:S02]  /*2aaf0*/  LDL.LU R5, [R1+0x444] ;  /* 0x0004440001057983 */ /* 0x000ea40000300800 */
[----:B------:R-:W2:Y:S02]  /*2ab00*/  LDL.LU R6, [R1+0x448] ;  /* 0x0004480001067983 */ /* 0x000ea40000300800 */
[----:B------:R-:W2:Y:S02]  /*2ab10*/  LDL.LU R7, [R1+0x44c] ;  /* 0x00044c0001077983 */ /* 0x000ea40000300800 */
[----:B--2---:R-:W-:Y:S01]  /*2ab20*/  STL.64 [R1+0xff8], R6 ;  /* 0x000ff80601007387 */ /* 0x004fe20000100a00 */
[----:B------:R3:W-:Y:S02]  /*2ab30*/  STL.64 [R1+0xff0], R4 ;  /* 0x000ff00401007387 */ /* 0x0007e40000100a00 */
[----:B---3--:R-:W-:-:S02]  /*2ab40*/  IMAD.MOV.U32 R4, RZ, RZ, R23 ;  /* 0x000000ffff047224 */ /* 0x008fc400078e0017 */
[----:B------:R-:W-:Y:S01]  /*2ab50*/  IMAD.MOV.U32 R5, RZ, RZ, R22 ;  /* 0x000000ffff057224 */ /* 0x000fe200078e0016 */
[----:B------:R-:W-:Y:S04]  /*2ab60*/  LDS R23, [R0+0x4f080] ;  /* 0x04f0800000177984 */ /* 0x000fe80000000800 */
[----:B------:R-:W1:Y:S04]  /*2ab70*/  LDS R22, [R2+0x4f080] ;  /* 0x04f0800002167984 */ /* 0x000e680000000800 */
[----:B------:R4:W-:Y:S01]  /*2ab80*/  STL.64 [R1+0x1010], R4 ;  /* 0x0010100401007387 */ /* 0x0009e20000100a00 */
[----:B------:R-:W2:Y:S02]  /*2ab90*/  LDL.LU R16, [R1+0x450] ;  /* 0x0004500001107983 */ /* 0x000ea40000300800 */
[----:B------:R-:W2:Y:S02]  /*2aba0*/  LDL.LU R17, [R1+0x454] ;  /* 0x0004540001117983 */ /* 0x000ea40000300800 */
[----:B------:R-:W3:Y:S01]  /*2abb0*/  LDL.LU R18, [R1+0x458] ;  /* 0x0004580001127983 */ /* 0x000ee20000300800 */
[----:B------:R-:W3:Y:S01]  /*2abc0*/  LDL.LU R19, [R1+0x45c] ;  /* 0x00045c0001137983 */ /* 0x000ee20000300800 */
[----:B----4-:R-:W-:-:S02]  /*2abd0*/  IMAD.MOV.U32 R4, RZ, RZ, R21 ;  /* 0x000000ffff047224 */ /* 0x010fc400078e0015 */
[----:B------:R-:W-:Y:S01]  /*2abe0*/  IMAD.MOV.U32 R5, RZ, RZ, R20 ;  /* 0x000000ffff057224 */ /* 0x000fe200078e0014 */
[----:B------:R-:W-:Y:S04]  /*2abf0*/  LDS R21, [R0+0x4e080] ;  /* 0x04e0800000157984 */ /* 0x000fe80000000800 */
[----:B------:R-:W4:Y:S04]  /*2ac00*/  LDS R20, [R2+0x4e080] ;  /* 0x04e0800002147984 */ /* 0x000f280000000800 */
[----:B---3--:R-:W-:Y:S01]  /*2ac10*/  STL.64 [R1+0x1008], R18 ;  /* 0x0010081201007387 */ /* 0x008fe20000100a00 */
[----:B--2---:R2:W-:Y:S03]  /*2ac20*/  STL.64 [R1+0x1000], R16 ;  /* 0x0010001001007387 */ /* 0x0045e60000100a00 */
        /* <DEDUP_REMOVED lines=14> */
[----:B-1----:R-:W-:Y:S01]  /*2ad10*/  STL.64 [R1+0xf18], R22 ;  /* 0x000f181601007387 */ /* 0x002fe20000100a00 */
[----:B----4-:R1:W-:Y:S03]  /*2ad20*/  STL.64 [R1+0xf10], R20 ;  /* 0x000f101401007387 */ /* 0x0103e60000100a00 */
[----:B-1----:R-:W4:Y:S01]  /*2ad30*/  LDL.LU R20, [R1+0x30] ;  /* 0x0000300001147983 */ /* 0x002f220000300800 */
[----:B------:R-:W4:Y:S02]  /*2ad40*/  LDL.LU R21, [R1+0x34] ;  /* 0x0000340001157983 */ /* 0x000f240000300800 */
[----:B------:R-:W3:Y:S02]  /*2ad50*/  LDL R22, [R1+0x38] ;  /* 0x0000380001167983 */ /* 0x000ee40000100800 */
[----:B------:R-:W3:Y:S01]  /*2ad60*/  LDL R23, [R1+0x3c] ;  /* 0x00003c0001177983 */ /* 0x000ee20000100800 */
[----:B------:R-:W-:Y:S01]  /*2ad70*/  STL.64 [R1+0xea8], R26 ;  /* 0x000ea81a01007387 */ /* 0x000fe20000100a00 */
[----:B------:R1:W-:Y:S03]  /*2ad80*/  STL.64 [R1+0xea0], R24 ;  /* 0x000ea01801007387 */ /* 0x0003e60000100a00 */
[----:B-1----:R-:W3:Y:S01]  /*2ad90*/  LDL.LU R24, [R1+0x340] ;  /* 0x0003400001187983 */ /* 0x002ee20000300800 */
[----:B------:R-:W3:Y:S02]  /*2ada0*/  LDL.LU R25, [R1+0x344] ;  /* 0x0003440001197983 */ /* 0x000ee40000300800 */
[----:B------:R-:W3:Y:S02]  /*2adb0*/  LDL.LU R26, [R1+0x348] ;  /* 0x00034800011a7983 */ /* 0x000ee40000300800 */
[----:B------:R-:W3:Y:S01]  /*2adc0*/  LDL.LU R27, [R1+0x34c] ;  /* 0x00034c00011b7983 */ /* 0x000ee20000300800 */
[----:B--2---:R-:W-:Y:S01]  /*2add0*/  HMMA.1688.F32.TF32 R4, R12, R4, R16 ;  /* 0x000000040c04723c */ /* 0x004fe20000081010 */
[----:B---3--:R-:W-:Y:S01]  /*2ade0*/  STL.64 [R1+0xf70], R26 ;  /* 0x000f701a01007387 */ /* 0x008fe20000100a00 */
[----:B------:R1:W-:Y:S02]  /*2adf0*/  STL.64 [R1+0xf68], R24 ;  /* 0x000f681801007387 */ /* 0x0003e40000100a00 */
[----:B-1----:R-:W-:-:S02]  /*2ae00*/  IMAD.MOV.U32 R24, RZ, RZ, R29 ;  /* 0x000000ffff187224 */ /* 0x002fc400078e001d */
[----:B------:R-:W-:Y:S01]  /*2ae10*/  IMAD.MOV.U32 R25, RZ, RZ, R28 ;  /* 0x000000ffff197224 */ /* 0x000fe200078e001c */
[----:B------:R-:W2:Y:S01]  /*2ae20*/  LDL.LU R29, [R1+0x102c] ;  /* 0x00102c00011d7983 */ /* 0x000ea20000300800 */
[----:B------:R-:W3:Y:S02]  /*2ae30*/  LDL.LU R28, [R1+0x1028] ;  /* 0x00102800011c7983 */ /* 0x000ee40000300800 */
[----:B------:R-:W2:Y:S02]  /*2ae40*/  LDL.LU.64 R18, [R1+0x1020] ;  /* 0x0010200001127983 */ /* 0x000ea40000300a00 */
[----:B------:R-:W2:Y:S11]  /*2ae50*/  LDL.LU.64 R16, [R1+0x1018] ;  /* 0x0010180001107983 */ /* 0x000eb60000300a00 */
[----:B------:R1:W-:Y:S01]  /*2ae60*/  STL.64 [R1+0x430], R4 ;  /* 0x0004300401007387 */ /* 0x0003e20000100a00 */
[----:B------:R2:W-:Y:S03]  /*2ae70*/  STL.64 [R1+0x438], R6 ;  /* 0x0004380601007387 */ /* 0x0005e60000100a00 */
[----:B-1----:R-:W2:Y:S02]  /*2ae80*/  LDL.LU.64 R4, [R1+0x1010] ;  /* 0x0010100001047983 */ /* 0x002ea40000300a00 */
[C---:B--2---:R-:W-:Y:S02]  /*2ae90*/  HMMA.1688.F32.TF32 R4, R12.reuse, R4, R16 ;  /* 0x000000040c04723c */ /* 0x044fe40000081010 */
[----:B------:R-:W4:Y:S01]  /*2aea0*/  LDL.LU.64 R18, [R1+0x1008] ;  /* 0x0010080001127983 */ /* 0x000f220000300a00 */
[----:B------:R-:W4:Y:S11]  /*2aeb0*/  LDL.LU.64 R16, [R1+0x1000] ;  /* 0x0010000001107983 */ /* 0x000f360000300a00 */
[----:B------:R-:W-:Y:S09]  /*2aec0*/  @!UPT UIADD3 URZ, URZ, URZ, URZ ;  /* 0x0000003f3f3ff290 */ /* 0x000ff2000fffe03f */
[----:B------:R-:W-:Y:S01]  /*2aed0*/  STL.64 [R1+0x460], R4 ;  /* 0x0004600401007387 */ /* 0x000fe20000100a00 */
[----:B------:R1:W-:Y:S03]  /*2aee0*/  STL.64 [R1+0x468], R6 ;  /* 0x0004680601007387 */ /* 0x0003e60000100a00 */
[----:B-1----:R-:W2:Y:S01]  /*2aef0*/  LDL.LU.64 R6, [R1+0xff8] ;  /* 0x000ff80001067983 */ /* 0x002ea20000300a00 */
[----:B------:R-:W2:Y:S01]  /*2af00*/  LDL.LU.64 R4, [R1+0xff0] ;  /* 0x000ff00001047983 */ /* 0x000ea20000300a00 */
[C---:B----4-:R-:W-:Y:S11]  /*2af10*/  HMMA.1688.F32.TF32 R16, R12.reuse, R20, R16 ;  /* 0x000000140c10723c */ /* 0x050ff60000081010 */
[----:B------:R-:W-:Y:S11]  /*2af20*/  @!UPT UIADD3 URZ, URZ, URZ, URZ ;  /* 0x0000003f3f3ff290 */ /* 0x000ff6000fffe03f */
[----:B------:R-:W-:Y:S01]  /*2af30*/  @!UPT UIADD3 URZ, URZ, URZ, URZ ;  /* 0x0000003f3f3ff290 */ /* 0x000fe2000fffe03f */
        /* <DEDUP_REMOVED lines=16> */
[----:B-1----:R-:W4:Y:S01]  /*2b040*/  LDL.LU.64 R18, [R1+0xfb8] ;  /* 0x000fb80001127983 */ /* 0x002f220000300a00 */
[----:B------:R-:W4:Y:S01]  /*2b050*/  LDL.LU.64 R16, [R1+0xfb0] ;  /* 0x000fb00001107983 */ /* 0x000f220000300a00 */
[C---:B--2---:R-:W-:Y:S02]  /*2b060*/  HMMA.1688.F32.TF32 R24, R12.reuse, R24, R4 ;  /* 0x000000180c18723c */ /* 0x044fe40000081004 */
[----:B------:R-:W2:Y:S01]  /*2b070*/  LDL.LU.64 R6, [R1+0xfa8] ;  /* 0x000fa80001067983 */ /* 0x000ea20000300a00 */
[----:B------:R-:W2:Y:S11]  /*2b080*/  LDL.LU.64 R4, [R1+0xfa0] ;  /* 0x000fa00001047983 */ /* 0x000eb60000300a00 */
[----:B------:R-:W-:Y:S09]  /*2b090*/  @!UPT UIADD3 URZ, URZ, URZ, URZ ;  /* 0x0000003f3f3ff290 */ /* 0x000ff2000fffe03f */
[----:B------:R3:W-:Y:S01]  /*2b0a0*/  STL.64 [R1+0x400], R24 ;  /* 0x0004001801007387 */ /* 0x0007e20000100a00 */
[----:B------:R1:W-:Y:S02]  /*2b0b0*/  STL.64 [R1+0x408], R26 ;  /* 0x0004081a01007387 */ /* 0x0003e40000100a00 */
[----:B---3--:R-:W-:Y:S02]  /*2b0c0*/  IMAD.MOV.U32 R24, RZ, RZ, R28 ;  /* 0x000000ffff187224 */ /* 0x008fe400078e001c */
[----:B------:R-:W-:Y:S01]  /*2b0d0*/  IMAD.MOV.U32 R25, RZ, RZ, R29 ;  /* 0x000000ffff197224 */ /* 0x000fe200078e001d */
[----:B------:R-:W3:Y:S01]  /*2b0e0*/  LDL.LU R28, [R1+0xf9c] ;  /* 0x000f9c00011c7983 */ /* 0x000ee20000300800 */
[----:B------:R-:W3:Y:S02]  /*2b0f0*/  LDL.LU R29, [R1+0xf98] ;  /* 0x000f9800011d7983 */ /* 0x000ee40000300800 */
[----:B-1----:R-:W3:Y:S02]  /*2b100*/  LDL.LU R26, [R1+0x368] ;  /* 0x00036800011a7983 */ /* 0x002ee40000300800 */
[----:B------:R-:W3:Y:S01]  /*2b110*/  LDL.LU R27, [R1+0x36c] ;  /* 0x00036c00011b7983 */ /* 0x000ee20000300800 */
[C---:B--2---:R-:W-:Y:S11]  /*2b120*/  HMMA.1688.F32.TF32 R8, R12.reuse, R4, R8 ;  /* 0x000000040c08723c */ /* 0x044ff60000081008 */
[----:B------:R-:W-:Y:S11]  /*2b130*/  @!UPT UIADD3 URZ, URZ, URZ, URZ ;  /* 0x0000003f3f3ff290 */ /* 0x000ff6000fffe03f */
[----:B------:R-:W-:Y:S01]  /*2b140*/  @!UPT UIADD3 URZ, URZ, URZ, URZ ;  /* 0x0000003f3f3ff290 */ /* 0x000fe2000fffe03f */
[----:B------:R-:W-:Y:S01]  /*2b150*/  STL.64 [R1+0x3f0], R8 ;  /* 0x0003f00801007387 */ /* 0x000fe20000100a00 */
[----:B------:R1:W-:Y:S03]  /*2b160*/  STL.64 [R1+0x3f8], R10 ;  /* 0x0003f80a01007387 */ /* 0x0003e60000100a00 */
[----:B-1----:R-:W2:Y:S01]  /*2b170*/  LDL.LU.64 R10, [R1+0xf90] ;  /* 0x000f9000010a7983 */ /* 0x002ea20000300a00 */
[----:B------:R-:W4:Y:S02]  /*2b180*/  LDL.LU.64 R8, [R1+0xf88] ;  /* 0x000f880001087983 */ /* 0x000f240000300a00 */
[----:B------:R3:W-:Y:S02]  /*2b190*/  STL.64 [R1+0xf30], R6 ;  /* 0x000f300601007387 */ /* 0x0007e40000100a00 */
[----:B---3--:R-:W-:Y:S02]  /*2b1a0*/  IMAD.MOV.U32 R7, RZ, RZ, R28 ;  /* 0x000000ffff077224 */ /* 0x008fe400078e001c */
[----:B------:R-:W-:Y:S01]  /*2b1b0*/  IMAD.MOV.U32 R6, RZ, RZ, R29 ;  /* 0x000000ffff067224 */ /* 0x000fe200078e001d */
[----:B----4-:R-:W-:Y:S01]  /*2b1c0*/  HMMA.1688.F32.TF32 R12, R12, R8, R16 ;  /* 0x000000080c0c723c */ /* 0x010fe20000081010 */
[----:B------:R-:W3:Y:S01]  /*2b1d0*/  LDL.LU.64 R18, [R1+0xf80] ;  /* 0x000f800001127983 */ /* 0x000ee20000300a00 */
[----:B------:R-:W3:Y:S11]  /*2b1e0*/  LDL.LU.64 R16, [R1+0xf78] ;  /* 0x000f780001107983 */ /* 0x000ef60000300a00 */
[----:B------:R-:W-:Y:S10]  /*2b1f0*/  @!UPT UIADD3 URZ, URZ, URZ, URZ ;  /* 0x0000003f3f3ff290 */ /* 0x000ff4000fffe03f */
[----:B------:R-:W-:Y:S01]  /*2b200*/  STL.64 [R1+0x370], R12 ;  /* 0x0003700c01007387 */ /* 0x000fe20000100a00 */
[----:B--2---:R1:W-:Y:S02]  /*2b210*/  STL.64 [R1+0xf60], R10 ;  /* 0x000f600a01007387 */ /* 0x0043e40000100a00 */
[----:B------:R-:W2:Y:S02]  /*2b220*/  LDL.LU R8, [R1+0x350] ;  /* 0x0003500001087983 */ /* 0x000ea40000300800 */
[----:B------:R-:W2:Y:S02]  /*2b230*/  LDL.LU R9, [R1+0x354] ;  /* 0x0003540001097983 */ /* 0x000ea40000300800 */
[----:B------:R-:W-:Y:S02]  /*2b240*/  IMAD.MOV.U32 R28, RZ, RZ, R14 ;  /* 0x000000ffff1c7224 */ /* 0x000fe400078e000e */
[----:B------:R-:W-:Y:S01]  /*2b250*/  IMAD.MOV.U32 R29, RZ, RZ, R15 ;  /* 0x000000ffff1d7224 */ /* 0x000fe200078e000f */
[----:B-1----:R-:W2:Y:S01]  /*2b260*/  LDL.LU R10, [R1+0x358] ;  /* 0x00035800010a7983 */ /* 0x002ea20000300800 */
[----:B------:R-:W2:Y:S02]  /*2b270*/  LDL.LU R11, [R1+0x35c] ;  /* 0x00035c00010b7983 */ /* 0x000ea40000300800 */
[----:B------:R-:W4:Y:S02]  /*2b280*/  LDL.LU R12, [R1+0x70] ;  /* 0x00007000010c7983 */ /* 0x000f240000300800 */
[----:B------:R-:W4:Y:S01]  /*2b290*/  LDL.LU R13, [R1+0x74] ;  /* 0x00007400010d7983 */ /* 0x000f220000300800 */
[----:B------:R-:W2:Y:S01]  /*2b2a0*/  LDL.LU R14, [R1+0x78] ;  /* 0x00007800010e7983 */ /* 0x000ea20000300800 */
[----:B------:R-:W2:Y:S03]  /*2b2b0*/  LDL.LU R15, [R1+0x7c] ;  /* 0x00007c00010f7983 */ /* 0x000ea60000300800 */
[----:B--2---:R-:W-:Y:S01]  /*2b2c0*/  STL.64 [R1+0xe18], R14 ;  /* 0x000e180e01007387 */ /* 0x004fe20000100a00 */
[----:B----4-:R1:W-:Y:S03]  /*2b2d0*/  STL.64 [R1+0xe10], R12 ;  /* 0x000e100c01007387 */ /* 0x0103e60000100a00 */
[----:B-1----:R-:W2:Y:S01]  /*2b2e0*/  LDL.LU R12, [R1+0x110] ;  /* 0x00011000010c7983 */ /* 0x002ea20000300800 */
[----:B------:R-:W2:Y:S02]  /*2b2f0*/  LDL.LU R13, [R1+0x114] ;  /* 0x00011400010d7983 */ /* 0x000ea40000300800 */
[----:B------:R-:W4:Y:S02]  /*2b300*/  LDL.LU R14, [R1+0x118] ;  /* 0x00011800010e7983 */ /* 0x000f240000300800 */
[----:B------:R-:W4:Y:S02]  /*2b310*/  LDL.LU R15, [R1+0x11c] ;  /* 0x00011c00010f7983 */ /* 0x000f240000300800 */
[----:B----4-:R1:W-:Y:S01]  /*2b320*/  STL.64 [R1+0xe28], R14 ;  /* 0x000e280e01007387 */ /* 0x0103e20000100a00 */
[----:B--2---:R-:W-:Y:S03]  /*2b330*/  STL.64 [R1+0xe20], R12 ;  /* 0x000e200c01007387 */ /* 0x004fe60000100a00 */
[----:B-1----:R-:W2:Y:S04]  /*2b340*/  LDL.64 R14, [R1+0x18] ;  /* 0x00001800010e7983 */ /* 0x002ea80000100a00 */
[----:B--2---:R1:W-:Y:S04]  /*2b350*/  STL.64 [R1+0xf58], R14 ;  /* 0x000f580e01007387 */ /* 0x0043e80000100a00 */
[----:B-1----:R-:W3:Y:S04]  /*2b360*/  LDL R14, [R1+0x58] ;  /* 0x00005800010e7983 */ /* 0x002ee80000100800 */
[----:B------:R-:W3:Y:S01]  /*2b370*/  LDL R15, [R1+0x5c] ;  /* 0x00005c00010f7983 */ /* 0x000ee20000100800 */
[----:B------:R-:W-:Y:S02]  /*2b380*/  STL [R1+0xbf8], R29 ;  /* 0x000bf81d01007387 */ /* 0x000fe40000100800 */
[----:B------:R-:W-:Y:S01]  /*2b390*/  STL [R1+0xbc8], R28 ;  /* 0x000bc81c01007387 */ /* 0x000fe20000100800 */
[C---:B---3--:R-:W-:Y:S01]  /*2b3a0*/  HMMA.1688.F32.TF32 R12, R16.reuse, R14, R24 ;  /* 0x0000000e100c723c */ /* 0x048fe20000081018 */
[----:B------:R-:W2:Y:S01]  /*2b3b0*/  LDL.LU.64 R26, [R1+0xf70] ;  /* 0x000f7000011a7983 */ /* 0x000ea20000300a00 */
[----:B------:R-:W2:Y:S06]  /*2b3c0*/  LDL.LU.64 R24, [R1+0xf68] ;  /* 0x000f680001187983 */ /* 0x000eac0000300a00 */
[C---:B------:R-:W-:Y:S11]  /*2b3d0*/  HMMA.1688.F32.TF32 R8, R16.reuse, R6, R8 ;  /* 0x000000061008723c */ /* 0x040ff60000081008 */
[----:B------:R-:W-:Y:S04]  /*2b3e0*/  @!UPT UIADD3 URZ, URZ, URZ, URZ ;  /* 0x0000003f3f3ff290 */ /* 0x000fe8000fffe03f */
[----:B------:R-:W-:Y:S01]  /*2b3f0*/  STL.64 [R1+0x360], R12 ;  /* 0x0003600c01007387 */ /* 0x000fe20000100a00 */
[----:B------:R-:W-:Y:S02]  /*2b400*/  STL.64 [R1+0x368], R14 ;  /* 0x0003680e01007387 */ /* 0x000fe40000100a00 */
[----:B------:R-:W3:Y:S05]  /*2b410*/  LDL.LU R20, [R1+0x270] ;  /* 0x0002700001147983 */ /* 0x000eea0000300800 */
[----:B------:R-:W-:Y:S01]  /*2b420*/  STL.64 [R1+0x350], R8 ;  /* 0x0003500801007387 */ /* 0x000fe20000100a00 */
[----:B------:R-:W-:Y:S01]  /*2b430*/  STL.64 [R1+0x358], R10 ;  /* 0x0003580a01007387 */ /* 0x000fe20000100a00 */
[C---:B--2---:R-:W-:Y:S11]  /*2b440*/  HMMA.1688.F32.TF32 R4, R16.reuse, R22, R24 ;  /* 0x000000161004723c */ /* 0x044ff60000081018 */
[----:B------:R-:W-:Y:S11]  /*2b450*/  @!UPT UIADD3 URZ, URZ, URZ, URZ ;  /* 0x0000003f3f3ff290 */ /* 0x000ff6000fffe03f */
[----:B------:R-:W-:Y:S01]  /*2b460*/  @!UPT UIADD3 URZ, URZ, URZ, URZ ;  /* 0x0000003f3f3ff290 */ /* 0x000fe2000fffe03f */
[----:B------:R-:W-:Y:S01]  /*2b470*/  STL.64 [R1+0x490], R4 ;  /* 0x0004900401007387 */ /* 0x000fe20000100a00 */
[----:B------:R1:W-:Y:S02]  /*2b480*/  STL.64 [R1+0x498], R6 ;  /* 0x0004980601007387 */ /* 0x0003e40000100a00 */
[----:B------:R-:W3:Y:S02]  /*2b490*/  LDL.LU R21, [R1+0x274] ;  /* 0x0002740001157983 */ /* 0x000ee40000300800 */
[----:B------:R-:W2:Y:S01]  /*2b4a0*/  LDL.LU R22, [R1+0x278] ;  /* 0x0002780001167983 */ /* 0x000ea20000300800 */
[----:B------:R-:W2:Y:S04]  /*2b4b0*/  LDL.LU R23, [R1+0x27c] ;  /* 0x00027c0001177983 */ /* 0x000ea80000300800 */
[----:B-1----:R-:W4:Y:S04]  /*2b4c0*/  LDL R6, [R1+0x8] ;  /* 0x0000080001067983 */ /* 0x002f280000100800 */
[----:B------:R-:W4:Y:S01]  /*2b4d0*/  LDL R7, [R1+0xc] ;  /* 0x00000c0001077983 */ /* 0x000f220000100800 */
[----:B------:R-:W2:Y:S02]  /*2b4e0*/  LDL.LU R8, [R1+0x330] ;  /* 0x0003300001087983 */ /* 0x000ea40000300800 */
[----:B------:R-:W2:Y:S02]  /*2b4f0*/  LDL.LU R9, [R1+0x334] ;  /* 0x0003340001097983 */ /* 0x000ea40000300800 */
[----:B------:R-:W2:Y:S01]  /*2b500*/  LDL.LU R10, [R1+0x338] ;  /* 0x00033800010a7983 */ /* 0x000ea20000300800 */
[----:B------:R-:W2:Y:S01]  /*2b510*/  LDL.LU R11, [R1+0x33c] ;  /* 0x00033c00010b7983 */ /* 0x000ea20000300800 */
[----:B------:R-:W2:Y:S03]  /*2b520*/  LDL.64 R14, [R1+0x28] ;  /* 0x00002800010e7983 */ /* 0x000ea60000100a00 */
[----:B----4-:R1:W-:Y:S01]  /*2b530*/  STL.64 [R1+0xf50], R6 ;  /* 0x000f500601007387 */ /* 0x0103e20000100a00 */
[----:B------:R-:W4:Y:S02]  /*2b540*/  LDL.LU R4, [R1+0x320] ;  /* 0x0003200001047983 */ /* 0x000f240000300800 */
[----:B------:R-:W4:Y:S01]  /*2b550*/  LDL.LU R5, [R1+0x324] ;  /* 0x0003240001057983 */ /* 0x000f220000300800 */
[----:B-1----:R-:W4:Y:S01]  /*2b560*/  LDL.LU R6, [R1+0x328] ;  /* 0x0003280001067983 */ /* 0x002f220000300800 */
[----:B------:R-:W4:Y:S02]  /*2b570*/  LDL.LU R7, [R1+0x32c] ;  /* 0x00032c0001077983 */ /* 0x000f240000300800 */
[----:B--2---:R-:W-:Y:S02]  /*2b580*/  STL.64 [R1+0xf28], R22 ;  /* 0x000f281601007387 */ /* 0x004fe40000100a00 */
[----:B---3--:R1:W-:Y:S02]  /*2b590*/  STL.64 [R1+0xf20], R20 ;  /* 0x000f201401007387 */ /* 0x0083e40000100a00 */
        /* <DEDUP_REMOVED lines=12> */
[----:B------:R-:W2:Y:S02]  /*2b660*/  LDL.LU R26, [R1+0x238] ;  /* 0x00023800011a7983 */ /* 0x000ea40000300800 */
[----:B------:R-:W2:Y:S02]  /*2b670*/  LDL.LU R27, [R1+0x23c] ;  /* 0x00023c00011b7983 */ /* 0x000ea40000300800 */
[----:B--2---:R-:W-:Y:S01]  /*2b680*/  STL.64 [R1+0xee8], R26 ;  /* 0x000ee81a01007387 */ /* 0x004fe20000100a00 */
[----:B---3--:R1:W-:Y:S03]  /*2b690*/  STL.64 [R1+0xee0], R24 ;  /* 0x000ee01801007387 */ /* 0x0083e60000100a00 */
[----:B-1----:R-:W2:Y:S01]  /*2b6a0*/  LDL.LU R24, [R1+0x240] ;  /* 0x0002400001187983 */ /* 0x002ea20000300800 */
[----:B------:R-:W2:Y:S02]  /*2b6b0*/  LDL.LU R25, [R1+0x244] ;  /* 0x0002440001197983 */ /* 0x000ea40000300800 */
[----:B------:R-:W3:Y:S02]  /*2b6c0*/  LDL.LU R26, [R1+0x248] ;  /* 0x00024800011a7983 */ /* 0x000ee40000300800 */
[----:B------:R-:W3:Y:S01]  /*2b6d0*/  LDL.LU R27, [R1+0x24c] ;  /* 0x00024c00011b7983 */ /* 0x000ee20000300800 */
[----:B------:R-:W-:Y:S01]  /*2b6e0*/  HMMA.1688.F32.TF32 R8, R16, R14, R8 ;  /* 0x0000000e1008723c */ /* 0x000fe20000081008 */
[----:B---3--:R1:W-:Y:S01]  /*2b6f0*/  STL.64 [R1+0xef8], R26 ;  /* 0x000ef81a01007387 */ /* 0x0083e20000100a00 */
[----:B--2---:R-:W-:Y:S03]  /*2b700*/  STL.64 [R1+0xef0], R24 ;  /* 0x000ef01801007387 */ /* 0x004fe60000100a00 */
[----:B-1----:R-:W2:Y:S04]  /*2b710*/  LDL.64 R26, [R1+0x48] ;  /* 0x00004800011a7983 */ /* 0x002ea80000100a00 */
[----:B--2---:R1:W-:Y:S04]  /*2b720*/  STL.64 [R1+0xf00], R26 ;  /* 0x000f001a01007387 */ /* 0x0043e80000100a00 */
[----:B-1----:R-:W2:Y:S10]  /*2b730*/  LDL.64 R26, [R1+0x58] ;  /* 0x00005800011a7983 */ /* 0x002eb40000100a00 */
[----:B------:R1:W-:Y:S02]  /*2b740*/  STL.64 [R1+0x580], R8 ;  /* 0x0005800801007387 */ /* 0x0003e40000100a00 */
[----:B------:R3:W-:Y:S02]  /*2b750*/  STL.64 [R1+0x588], R10 ;  /* 0x0005880a01007387 */ /* 0x0007e40000100a00 */
[----:B-1----:R-:W-:Y:S01]  /*2b760*/  IMAD.MOV.U32 R9, RZ, RZ, R14 ;  /* 0x000000ffff097224 */ /* 0x002fe200078e000e */
[----:B---3--:R-:W3:Y:S01]  /*2b770*/  LDL.LU.64 R10, [R1+0xf60] ;  /* 0x000f6000010a7983 */ /* 0x008ee20000300a00 */
[----:B------:R-:W-:-:S02]  /*2b780*/  IMAD.MOV.U32 R8, RZ, RZ, R15 ;  /* 0x000000ffff087224 */ /* 0x000fc400078e000f */
[----:B------:R-:W4:Y:S02]  /*2b790*/  LDL.LU.64 R14, [R1+0xf58] ;  /* 0x000f5800010e7983 */ /* 0x000f240000300a00 */
[----:B----4-:R-:W-:Y:S11]  /*2b7a0*/  HMMA.1688.F32.TF32 R4, R16, R14, R4 ;  /* 0x0000000e1004723c */ /* 0x010ff60000081004 */
[----:B------:R-:W-:Y:S11]  /*2b7b0*/  @!UPT UIADD3 URZ, URZ, URZ, URZ ;  /* 0x0000003f3f3ff290 */ /* 0x000ff6000fffe03f */
[----:B------:R-:W-:Y:S01]  /*2b7c0*/  @!UPT UIADD3 URZ, URZ, URZ, URZ ;  /* 0x0000003f3f3ff290 */ /* 0x000fe2000fffe03f */
[----:B------:R-:W-:Y:S01]  /*2b7d0*/  STL.64 [R1+0x5c0], R4 ;  /* 0x0005c00401007387 */ /* 0x000fe20000100a00 */
[----:B------:R1:W-:Y:S03]  /*2b7e0*/  STL.64 [R1+0x5c8], R6 ;  /* 0x0005c80601007387 */ /* 0x0003e60000100a00 */
[----:B-1----:R-:W4:Y:S01]  /*2b7f0*/  LDL.LU.64 R6, [R1+0xf50] ;  /* 0x000f500001067983 */ /* 0x002f220000300a00 */
[----:B------:R3:W-:Y:S02]  /*2b800*/  STL.64 [R1+0xf08], R14 ;  /* 0x000f080e01007387 */ /* 0x0007e40000100a00 */
[----:B------:R-:W2:Y:S02]  /*2b810*/  LDL.LU R12, [R1+0x260] ;  /* 0x00026000010c7983 */ /* 0x000ea40000300800 */
[----:B------:R-:W2:Y:S02]  /*2b820*/  LDL.LU R13, [R1+0x264] ;  /* 0x00026400010d7983 */ /* 0x000ea40000300800 */
[----:B---3--:R-:W-:-:S02]  /*2b830*/  IMAD.MOV.U32 R14, RZ, RZ, R10 ;  /* 0x000000ffff0e7224 */ /* 0x008fc400078e000a */
[----:B------:R-:W-:Y:S01]  /*2b840*/  IMAD.MOV.U32 R15, RZ, RZ, R11 ;  /* 0x000000ffff0f7224 */ /* 0x000fe200078e000b */
[----:B------:R-:W3:Y:S01]  /*2b850*/  LDL.LU R10, [R1+0xf4c] ;  /* 0x000f4c00010a7983 */ /* 0x000ee20000300800 */
[----:B------:R-:W3:Y:S01]  /*2b860*/  LDL.LU R11, [R1+0xf48] ;  /* 0x000f4800010b7983 */ /* 0x000ee20000300800 */
        /* <DEDUP_REMOVED lines=17> */
[----:B-1----:R-:W4:Y:S01]  /*2b980*/  LDL.LU R6, [R1+0x258] ;  /* 0x0002580001067983 */ /* 0x002f220000300800 */
[----:B------:R-:W4:Y:S01]  /*2b990*/  LDL.LU R7, [R1+0x25c] ;  /* 0x00025c0001077983 */ /* 0x000f220000300800 */
[----:B---3--:R-:W-:Y:S02]  /*2b9a0*/  HMMA.1688.F32.TF32 R16, R16, R10, R20 ;  /* 0x0000000a1010723c */ /* 0x008fe40000081014 */
[----:B------:R-:W2:Y:S01]  /*2b9b0*/  LDL.LU.64 R22, [R1+0xf18] ;  /* 0x000f180001167983 */ /* 0x000ea20000300a00 */
[----:B------:R-:W2:Y:S02]  /*2b9c0*/  LDL.LU.64 R20, [R1+0xf10] ;  /* 0x000f100001147983 */ /* 0x000ea40000300a00 */
[----:B------:R1:W-:Y:S02]  /*2b9d0*/  STL.64 [R1+0xeb0], R10 ;  /* 0x000eb00a01007387 */ /* 0x0003e40000100a00 */
[----:B-1----:R-:W3:Y:S11]  /*2b9e0*/  LDL.64 R10, [R1+0x38] ;  /* 0x00003800010a7983 */ /* 0x002ef60000100a00 */
[----:B------:R-:W-:Y:S05]  /*2b9f0*/  @!UPT UIADD3 URZ, URZ, URZ, URZ ;  /* 0x0000003f3f3ff290 */ /* 0x000fea000fffe03f */
[----:B------:R1:W-:Y:S01]  /*2ba00*/  STL.64 [R1+0x600], R16 ;  /* 0x0006001001007387 */ /* 0x0003e20000100a00 */
[----:B------:R4:W-:Y:S03]  /*2ba10*/  STL.64 [R1+0x608], R18 ;  /* 0x0006081201007387 */ /* 0x0009e60000100a00 */
[----:B-1----:R-:W2:Y:S01]  /*2ba20*/  LDL.LU R16, [R1+0x100] ;  /* 0x0001000001107983 */ /* 0x002ea20000300800 */
[----:B------:R-:W2:Y:S02]  /*2ba30*/  LDL.LU R17, [R1+0x104] ;  /* 0x0001040001117983 */ /* 0x000ea40000300800 */
[----:B----4-:R-:W4:Y:S02]  /*2ba40*/  LDL.LU R18, [R1+0x108] ;  /* 0x0001080001127983 */ /* 0x010f240000300800 */
[----:B------:R-:W4:Y:S02]  /*2ba50*/  LDL.LU R19, [R1+0x10c] ;  /* 0x00010c0001137983 */ /* 0x000f240000300800 */
[----:B----4-:R-:W-:Y:S01]  /*2ba60*/  STL.64 [R1+0xe38], R18 ;  /* 0x000e381201007387 */ /* 0x010fe20000100a00 */
[----:B--2---:R1:W-:Y:S03]  /*2ba70*/  STL.64 [R1+0xe30], R16 ;  /* 0x000e301001007387 */ /* 0x0043e60000100a00 */
[----:B-1----:R-:W2:Y:S01]  /*2ba80*/  LDL.LU R16, [R1+0x120] ;  /* 0x0001200001107983 */ /* 0x002ea20000300800 */
[----:B------:R-:W2:Y:S02]  /*2ba90*/  LDL.LU R17, [R1+0x124] ;  /* 0x0001240001117983 */ /* 0x000ea40000300800 */
[----:B------:R-:W4:Y:S02]  /*2baa0*/  LDL.LU R18, [R1+0x128] ;  /* 0x0001280001127983 */ /* 0x000f240000300800 */
[----:B------:R-:W4:Y:S01]  /*2bab0*/  LDL.LU R19, [R1+0x12c] ;  /* 0x00012c0001137983 */ /* 0x000f220000300800 */
[C---:B------:R-:W-:Y:S01]  /*2bac0*/  HMMA.1688.F32.TF32 R12, R20.reuse, R26, R12 ;  /* 0x0000001a140c723c */ /* 0x040fe2000008100c */
[----:B----4-:R-:W-:Y:S01]  /*2bad0*/  STL.64 [R1+0xe48], R18 ;  /* 0x000e481201007387 */ /* 0x010fe20000100a00 */
[----:B--2---:R-:W-:Y:S11]  /*2bae0*/  STL.64 [R1+0xe40], R16 ;  /* 0x000e401001007387 */ /* 0x004ff60000100a00 */
[----:B------:R-:W-:Y:S10]  /*2baf0*/  @!UPT UIADD3 URZ, URZ, URZ, URZ ;  /* 0x0000003f3f3ff290 */ /* 0x000ff4000fffe03f */
[----:B------:R1:W-:Y:S02]  /*2bb00*/  STL.64 [R1+0x260], R12 ;  /* 0x0002600c01007387 */ /* 0x0003e40000100a00 */
[----:B------:R2:W-:Y:S02]  /*2bb10*/  STL.64 [R1+0x268], R14 ;  /* 0x0002680e01007387 */ /* 0x0005e40000100a00 */
[----:B-1----:R-:W-:Y:S01]  /*2bb20*/  IMAD.MOV.U32 R13, RZ, RZ, R26 ;  /* 0x000000ffff0d7224 */ /* 0x002fe200078e001a */
[----:B--2---:R-:W2:Y:S01]  /*2bb30*/  LDL.LU.64 R14, [R1+0xf08] ;  /* 0x000f0800010e7983 */ /* 0x004ea20000300a00 */
[----:B------:R-:W-:Y:S02]  /*2bb40*/  IMAD.MOV.U32 R12, RZ, RZ, R27 ;  /* 0x000000ffff0c7224 */ /* 0x000fe400078e001b */
[----:B------:R-:W4:Y:S02]  /*2bb50*/  LDL.LU.64 R26, [R1+0xf00] ;  /* 0x000f0000011a7983 */ /* 0x000f240000300a00 */
[C---:B----4-:R-:W-:Y:S11]  /*2bb60*/  HMMA.1688.F32.TF32 R4, R20.reuse, R26, R4 ;  /* 0x0000001a1404723c */ /* 0x050ff60000081004 */
[----:B------:R-:W-:Y:S11]  /*2bb70*/  @!UPT UIADD3 URZ, URZ, URZ, URZ ;  /* 0x0000003f3f3ff290 */ /* 0x000ff6000fffe03f */
[----:B------:R-:W-:Y:S01]  /*2bb80*/  @!UPT UIADD3 URZ, URZ, URZ, URZ ;  /* 0x0000003f3f3ff290 */ /* 0x000fe2000fffe03f */
[----:B------:R1:W-:Y:S01]  /*2bb90*/  STL.64 [R1+0x330], R4 ;  /* 0x0003300401007387 */ /* 0x0003e20000100a00 */
[----:B------:R-:W-:Y:S02]  /*2bba0*/  STL.64 [R1+0x338], R6 ;  /* 0x0003380601007387 */ /* 0x000fe40000100a00 */
[----:B-1----:R-:W-:Y:S02]  /*2bbb0*/  IMAD.MOV.U32 R5, RZ, RZ, R26 ;  /* 0x000000ffff057224 */ /* 0x002fe400078e001a */
[----:B------:R-:W-:Y:S02]  /*2bbc0*/  IMAD.MOV.U32 R4, RZ, RZ, R27 ;  /* 0x000000ffff047224 */ /* 0x000fe400078e001b */
[----:B------:R-:W3:Y:S01]  /*2bbd0*/  LDL.LU.64 R26, [R1+0xef8] ;  /* 0x000ef800011a7983 */ /* 0x000ee20000300a00 */
        /* <DEDUP_REMOVED lines=8> */
[----:B------:R-:W-:Y:S02]  /*2bc60*/  IMAD.MOV.U32 R18, RZ, RZ, R9 ;  /* 0x000000ffff127224 */ /* 0x000fe400078e0009 */
[----:B------:R-:W-:Y:S02]  /*2bc70*/  IMAD.MOV.U32 R19, RZ, RZ, R8 ;  /* 0x000000ffff137224 */ /* 0x000fe400078e0008 */
[----:B------:R-:W-:-:S02]  /*2bc80*/  IMAD.MOV.U32 R7, RZ, RZ, R10 ;  /* 0x000000ffff077224 */ /* 0x000fc400078e000a */
[----:B------:R-:W-:Y:S01]  /*2bc90*/  IMAD.MOV.U32 R6, RZ, RZ, R11 ;  /* 0x000000ffff067224 */ /* 0x000fe200078e000b */
[----:B------:R1:W-:Y:S02]  /*2bca0*/  STL.64 [R1+0xe58], R18 ;  /* 0x000e581201007387 */ /* 0x0003e40000100a00 */
[----:B---3--:R-:W-:Y:S07]  /*2bcb0*/  HMMA.1688.F32.TF32 R8, R20, R18, R24 ;  /* 0x000000121408723c */ /* 0x008fee0000081018 */
[----:B-1----:R-:W-:-:S02]  /*2bcc0*/  IMAD.MOV.U32 R18, RZ, RZ, R7 ;  /* 0x000000ffff127224 */ /* 0x002fc400078e0007 */
[----:B------:R-:W-:Y:S11]  /*2bcd0*/  IMAD.MOV.U32 R19, RZ, RZ, R6 ;  /* 0x000000ffff137224 */ /* 0x000ff600078e0006 */
[----:B------:R-:W-:Y:S03]  /*2bce0*/  @!UPT UIADD3 URZ, URZ, URZ, URZ ;  /* 0x0000003f3f3ff290 */ /* 0x000fe6000fffe03f */
[----:B------:R-:W-:Y:S01]  /*2bcf0*/  STL.64 [R1+0x480], R8 ;  /* 0x0004800801007387 */ /* 0x000fe20000100a00 */
[----:B------:R-:W-:Y:S02]  /*2bd00*/  STL.64 [R1+0x488], R10 ;  /* 0x0004880a01007387 */ /* 0x000fe40000100a00 */
[----:B------:R1:W-:Y:S02]  /*2bd10*/  STL.64 [R1+0xe70], R18 ;  /* 0x000e701201007387 */ /* 0x0003e40000100a00 */
[----:B------:R-:W3:Y:S01]  /*2bd20*/  LDL.LU R24, [R1+0x170] ;  /* 0x0001700001187983 */ /* 0x000ee20000300800 */
[----:B------:R-:W3:Y:S01]  /*2bd30*/  LDL.LU R25, [R1+0x174] ;  /* 0x0001740001197983 */ /* 0x000ee20000300800 */
[----:B------:R-:W4:Y:S02]  /*2bd40*/  LDL.LU R26, [R1+0x178] ;  /* 0x00017800011a7983 */ /* 0x000f240000300800 */
[----:B------:R-:W4:Y:S02]  /*2bd50*/  LDL.LU R27, [R1+0x17c] ;  /* 0x00017c00011b7983 */ /* 0x000f240000300800 */
[----:B-1----:R-:W-:-:S02]  /*2bd60*/  IMAD.MOV.U32 R19, RZ, RZ, R4 ;  /* 0x000000ffff137224 */ /* 0x002fc400078e0004 */
[----:B------:R-:W-:Y:S01]  /*2bd70*/  IMAD.MOV.U32 R18, RZ, RZ, R5 ;  /* 0x000000ffff127224 */ /* 0x000fe200078e0005 */
[----:B------:R-:W2:Y:S01]  /*2bd80*/  LDL.LU R4, [R1+0x210] ;  /* 0x0002100001047983 */ /* 0x000ea20000300800 */
        /* <DEDUP_REMOVED lines=9> */
[----:B----4-:R1:W-:Y:S01]  /*2be20*/  STL.64 [R1+0xec0], R26 ;  /* 0x000ec01a01007387 */ /* 0x0103e20000100a00 */
[----:B---3--:R-:W-:Y:S03]  /*2be30*/  STL.64 [R1+0xeb8], R24 ;  /* 0x000eb81801007387 */ /* 0x008fe60000100a00 */
[----:B-1----:R-:W3:Y:S01]  /*2be40*/  LDL.64 R26, [R1+0x8] ;  /* 0x00000800011a7983 */ /* 0x002ee20000100a00 */
[----:B------:R-:W4:Y:S02]  /*2be50*/  LDL.LU R8, [R1+0x200] ;  /* 0x0002000001087983 */ /* 0x000f240000300800 */
[----:B------:R-:W4:Y:S02]  /*2be60*/  LDL.LU R9, [R1+0x204] ;  /* 0x0002040001097983 */ /* 0x000f240000300800 */
[----:B------:R-:W4:Y:S01]  /*2be70*/  LDL.LU R10, [R1+0x208] ;  /* 0x00020800010a7983 */ /* 0x000f220000300800 */
[----:B------:R-:W4:Y:S01]  /*2be80*/  LDL.LU R11, [R1+0x20c] ;  /* 0x00020c00010b7983 */ /* 0x000f220000300800 */
[----:B------:R1:W-:Y:S02]  /*2be90*/  STL.64 [R1+0xe88], R18 ;  /* 0x000e881201007387 */ /* 0x0003e40000100a00 */
[----:B-1----:R-:W-:-:S02]  /*2bea0*/  IMAD.MOV.U32 R19, RZ, RZ, R12 ;  /* 0x000000ffff137224 */ /* 0x002fc400078e000c */
[----:B------:R-:W-:Y:S01]  /*2beb0*/  IMAD.MOV.U32 R18, RZ, RZ, R13 ;  /* 0x000000ffff127224 */ /* 0x000fe200078e000d */
[C---:B--2---:R-:W-:Y:S11]  /*2bec0*/  HMMA.1688.F32.TF32 R4, R20.reuse, R14, R4 ;  /* 0x0000000e1404723c */ /* 0x044ff60000081004 */
[----:B------:R-:W-:Y:S11]  /*2bed0*/  @!UPT UIADD3 URZ, URZ, URZ, URZ ;  /* 0x0000003f3f3ff290 */ /* 0x000ff6000fffe03f */
[----:B------:R-:W-:Y:S01]  /*2bee0*/  @!UPT UIADD3 URZ, URZ, URZ, URZ ;  /* 0x0000003f3f3ff290 */ /* 0x000fe2000fffe03f */
[----:B------:R-:W-:Y:S01]  /*2bef0*/  STL.64 [R1+0x550], R4 ;  /* 0x0005500401007387 */ /* 0x000fe20000100a00 */
[----:B------:R1:W-:Y:S03]  /*2bf00*/  STL.64 [R1+0x558], R6 ;  /* 0x0005580601007387 */ /* 0x0003e60000100a00 */
[----:B-1----:R-:W3:Y:S01]  /*2bf10*/  LDL.LU.64 R6, [R1+0xed8] ;  /* 0x000ed80001067983 */ /* 0x002ee20000300a00 */
[----:B------:R-:W3:Y:S02]  /*2bf20*/  LDL.LU.64 R4, [R1+0xed0] ;  /* 0x000ed00001047983 */ /* 0x000ee40000300a00 */
        /* <DEDUP_REMOVED lines=26> */
[----:B-1----:R-:W4:Y:S01]  /*2c0d0*/  LDL.LU.64 R6, [R1+0xec8] ;  /* 0x000ec80001067983 */ /* 0x002f220000300a00 */
[----:B------:R-:W-:-:S02]  /*2c0e0*/  IMAD.MOV.U32 R5, RZ, RZ, R26 ;  /* 0x000000ffff057224 */ /* 0x000fc400078e001a */
[----:B------:R-:W-:Y:S02]  /*2c0f0*/  IMAD.MOV.U32 R4, RZ, RZ, R27 ;  /* 0x000000ffff047224 */ /* 0x000fe400078e001b */
[----:B------:R-:W3:Y:S01]  /*2c100*/  LDL.LU.64 R26, [R1+0xec0] ;  /* 0x000ec000011a7983 */ /* 0x000ee20000300a00 */
[----:B------:R-:W3:Y:S01]  /*2c110*/  LDL.LU.64 R24, [R1+0xeb8] ;  /* 0x000eb80001187983 */ /* 0x000ee20000300a00 */
[C---:B----4-:R-:W-:Y:S11]  /*2c120*/  HMMA.1688.F32.TF32 R8, R20.reuse, R6, R8 ;  /* 0x000000061408723c */ /* 0x050ff60000081008 */
[----:B------:R-:W-:Y:S11]  /*2c130*/  @!UPT UIADD3 URZ, URZ, URZ, URZ ;  /* 0x0000003f3f3ff290 */ /* 0x000ff6000fffe03f */
[----:B------:R-:W-:Y:S01]  /*2c140*/  @!UPT UIADD3 URZ, URZ, URZ, URZ ;  /* 0x0000003f3f3ff290 */ /* 0x000fe2000fffe03f */
[----:B------:R-:W-:Y:S01]  /*2c150*/  STL.64 [R1+0x5e0], R8 ;  /* 0x0005e00801007387 */ /* 0x000fe20000100a00 */
[----:B------:R1:W-:Y:S03]  /*2c160*/  STL.64 [R1+0x5e8], R10 ;  /* 0x0005e80a01007387 */ /* 0x0003e60000100a00 */
[----:B-1----:R-:W3:Y:S02]  /*2c170*/  LDL.LU.64 R10, [R1+0xeb0] ;  /* 0x000eb000010a7983 */ /* 0x002ee40000300a00 */
[----:B---3--:R-:W-:Y:S02]  /*2c180*/  HMMA.1688.F32.TF32 R20, R20, R10, R24 ;  /* 0x0000000a1414723c */ /* 0x008fe40000081018 */
[----:B------:R-:W2:Y:S01]  /*2c190*/  LDL.LU.64 R26, [R1+0xea8] ;  /* 0x000ea800011a7983 */ /* 0x000ea20000300a00 */
[----:B------:R-:W2:Y:S11]  /*2c1a0*/  LDL.LU.64 R24, [R1+0xea0] ;  /* 0x000ea00001187983 */ /* 0x000eb60000300a00 */
[----:B------:R-:W-:Y:S09]  /*2c1b0*/  @!UPT UIADD3 URZ, URZ, URZ, URZ ;  /* 0x0000003f3f3ff290 */ /* 0x000ff2000fffe03f */
[----:B------:R-:W-:Y:S01]  /*2c1c0*/  STL.64 [R1+0x5d0], R20 ;  /* 0x0005d01401007387 */ /* 0x000fe20000100a00 */
[----:B------:R-:W-:Y:S01]  /*2c1d0*/  STL.64 [R1+0x5d8], R22 ;  /* 0x0005d81601007387 */ /* 0x000fe20000100a00 */
        /* <DEDUP_REMOVED lines=28> */
[----:B--2---:R-:W-:Y:S02]  /*2c3a0*/  IMAD.MOV.U32 R29, RZ, RZ, R14 ;  /* 0x000000ffff1d7224 */ /* 0x004fe400078e000e */
[----:B------:R-:W-:Y:S01]  /*2c3b0*/  IMAD.MOV.U32 R28, RZ, RZ, R15 ;  /* 0x000000ffff1c7224 */ /* 0x000fe200078e000f */
[----:B---3--:R-:W-:Y:S11]  /*2c3c0*/  HMMA.1688.F32.TF32 R16, R24, R14, R16 ;  /* 0x0000000e1810723c */ /* 0x008ff60000081010 */
        /* <DEDUP_REMOVED lines=8> */
[----:B------:R-:W-:-:S02]  /*2c450*/  IMAD.MOV.U32 R22, RZ, RZ, R5 ;  /* 0x000000ffff167224 */ /* 0x000fc400078e0005 */
[----:B------:R-:W-:-:S07]  /*2c460*/  IMAD.MOV.U32 R23, RZ, RZ, R4 ;  /* 0x000000ffff177224 */ /* 0x000fce00078e0004 */
[C---:B---3--:R-:W-:Y:S01]  /*2c470*/  HMMA.1688.F32.TF32 R20, R24.reuse, R22, R12 ;  /* 0x000000161814723c */ /* 0x048fe2000008100c */
[----:B------:R-:W3:Y:S01]  /*2c480*/  LDL.LU.64 R14, [R1+0xe18] ;  /* 0x000e1800010e7983 */ /* 0x000ee20000300a00 */
[----:B------:R-:W3:Y:S06]  /*2c490*/  LDL.LU.64 R12, [R1+0xe10] ;  /* 0x000e1000010c7983 */ /* 0x000eec0000300a00 */
[C---:B--2---:R-:W-:Y:S01]  /*2c4a0*/  HMMA.1688.F32.TF32 R16, R24.reuse, R6, R16 ;  /* 0x000000061810723c */ /* 0x044fe20000081010 */
[----:B------:R3:W-:Y:S11]  /*2c4b0*/  STL.64 [R1+0xdc0], R6 ;  /* 0x000dc00601007387 */ /* 0x0007f60000100a00 */
[----:B------:R-:W-:Y:S03]  /*2c4c0*/  @!UPT UIADD3 URZ, URZ, URZ, URZ ;  /* 0x0000003f3f3ff290 */ /* 0x000fe6000fffe03f */
[----:B------:R-:W-:Y:S01]  /*2c4d0*/  STL.64 [R1+0x5b0], R20 ;  /* 0x0005b01401007387 */ /* 0x000fe20000100a00 */
[----:B------:R-:W-:Y:S07]  /*2c4e0*/  STL.64 [R1+0x5b8], R22 ;  /* 0x0005b81601007387 */ /* 0x000fee0000100a00 */
[----:B------:R-:W-:Y:S02]  /*2c4f0*/  STL.64 [R1+0x5a0], R16 ;  /* 0x0005a01001007387 */ /* 0x000fe40000100a00 */
[----:B------:R-:W-:Y:S01]  /*2c500*/  STL.64 [R1+0x5a8], R18 ;  /* 0x0005a81201007387 */ /* 0x000fe20000100a00 */
[----:B------:R1:W-:Y:S01]  /*2c510*/  STL.64 [R1+0xdb8], R10 ;  /* 0x000db80a01007387 */ /* 0x0003e20000100a00 */
[----:B------:R-:W2:Y:S03]  /*2c520*/  LDL.LU R8, [R1+0x3b0] ;  /* 0x0003b00001087983 */ /* 0x000ea60000300800 */
[----:B------:R-:W-:Y:S04]  /*2c530*/  LDS R18, [R2+0x4f200] ;  /* 0x04f2000002127984 */ /* 0x000fe80000000800 */
[----:B------:R-:W4:Y:S04]  /*2c540*/  LDS R19, [R0+0x4f200] ;  /* 0x04f2000000137984 */ /* 0x000f280000000800 */
[----:B------:R-:W-:Y:S04]  /*2c550*/  LDS R16, [R2+0x4e200] ;  /* 0x04e2000002107984 */ /* 0x000fe80000000800 */
[----:B------:R-:W1:Y:S04]  /*2c560*/  LDS R17, [R0+0x4e200] ;  /* 0x04e2000000117984 */ /* 0x000e680000000800 */
[----:B------:R-:W-:Y:S04]  /*2c570*/  LDS R22, [R2+0x4f280] ;  /* 0x04f2800002167984 */ /* 0x000fe80000000800 */
[----:B------:R-:W1:Y:S04]  /*2c580*/  LDS R23, [R0+0x4f280] ;  /* 0x04f2800000177984 */ /* 0x000e680000000800 */
[----:B------:R-:W-:Y:S04]  /*2c590*/  LDS R20, [R2+0x4e280] ;  /* 0x04e2800002147984 */ /* 0x000fe80000000800 */
[----:B------:R-:W1:Y:S01]  /*2c5a0*/  LDS R21, [R0+0x4e280] ;  /* 0x04e2800000157984 */ /* 0x000e620000000800 */
[----:B---3--:R-:W-:Y:S03]  /*2c5b0*/  HMMA.1688.F32.TF32 R4, R24, R10, R12 ;  /* 0x0000000a1804723c */ /* 0x008fe6000008100c */
[----:B------:R-:W-:Y:S04]  /*2c5c0*/  LDS R26, [R2+0x4f300] ;  /* 0x04f30000021a7984 */ /* 0x000fe80000000800 */
[----:B------:R-:W3:Y:S04]  /*2c5d0*/  LDS R27, [R0+0x4f300] ;  /* 0x04f30000001b7984 */ /* 0x000ee80000000800 */
[----:B------:R-:W-:Y:S04]  /*2c5e0*/  LDS R24, [R2+0x4e300] ;  /* 0x04e3000002187984 */ /* 0x000fe80000000800 */
[----:B------:R-:W2:Y:S04]  /*2c5f0*/  LDS R25, [R0+0x4e300] ;  /* 0x04e3000000197984 */ /* 0x000ea80000000800 */
[----:B------:R-:W-:Y:S04]  /*2c600*/  LDS R12, [R2+0x4e180] ;  /* 0x04e18000020c7984 */ /* 0x000fe80000000800 */
[----:B------:R-:W-:Y:S04]  /*2c610*/  LDS R14, [R2+0x4f180] ;  /* 0x04f18000020e7984 */ /* 0x000fe80000000800 */
[----:B------:R-:W-:Y:S04]  /*2c620*/  LDS R13, [R0+0x4e180] ;  /* 0x04e18000000d7984 */ /* 0x000fe80000000800 */
[----:B------:R-:W2:Y:S04]  /*2c630*/  LDS R15, [R0+0x4f180] ;  /* 0x04f18000000f7984 */ /* 0x000ea80000000800 */
[----:B------:R4:W-:Y:S01]  /*2c640*/  STL.64 [R1+0x590], R4 ;  /* 0x0005900401007387 */ /* 0x0009e20000100a00 */
[----:B------:R4:W-:Y:S02]  /*2c650*/  STL.64 [R1+0x598], R6 ;  /* 0x0005980601007387 */ /* 0x0009e40000100a00 */
        /* <DEDUP_REMOVED lines=8> */
[----:B----4-:R-:W-:Y:S03]  /*2c6e0*/  STL.64 [R1+0xdf0], R4 ;  /* 0x000df00401007387 */ /* 0x010fe60000100a00 */
[----:B-1----:R-:W2:Y:S04]  /*2c6f0*/  LDL.64 R6, [R1+0x48] ;  /* 0x0000480001067983 */ /* 0x002ea80000100a00 */
[----:B--2---:R-:W-:Y:S01]  /*2c700*/  STL.64 [R1+0xe00], R6 ;  /* 0x000e000601007387 */ /* 0x004fe20000100a00 */
[----:B------:R1:W-:Y:S02]  /*2c710*/  STL.64 [R1+0xde8], R10 ;  /* 0x000de80a01007387 */ /* 0x0003e40000100a00 */
[----:B------:R-:W-:Y:S01]  /*2c720*/  STL.64 [R1+0xde0], R8 ;  /* 0x000de00801007387 */ /* 0x000fe20000100a00 */
[----:B-1----:R-:W2:Y:S04]  /*2c730*/  LDL.64 R10, [R1+0x38] ;  /* 0x00003800010a7983 */ /* 0x002ea80000100a00 */
[----:B--2---:R-:W-:Y:S01]  /*2c740*/  STL.64 [R1+0xe08], R10 ;  /* 0x000e080a01007387 */ /* 0x004fe20000100a00 */
[----:B------:R-:W-:Y:S02]  /*2c750*/  STL.64 [R1+0xdb0], R18 ;  /* 0x000db01201007387 */ /* 0x000fe40000100a00 */
[----:B------:R1:W-:Y:S02]  /*2c760*/  STL.64 [R1+0xda8], R16 ;  /* 0x000da81001007387 */ /* 0x0003e40000100a00 */
[----:B-1----:R-:W2:Y:S01]  /*2c770*/  LDL.LU R16, [R1+0x3d0] ;  /* 0x0003d00001107983 */ /* 0x002ea20000300800 */
[----:B------:R-:W2:Y:S02]  /*2c780*/  LDL.LU R17, [R1+0x3d4] ;  /* 0x0003d40001117983 */ /* 0x000ea40000300800 */
[----:B------:R-:W2:Y:S02]  /*2c790*/  LDL.LU R18, [R1+0x3d8] ;  /* 0x0003d80001127983 */ /* 0x000ea40000300800 */
[----:B------:R-:W2:Y:S01]  /*2c7a0*/  LDL.LU R19, [R1+0x3dc] ;  /* 0x0003dc0001137983 */ /* 0x000ea20000300800 */
[----:B------:R-:W4:Y:S01]  /*2c7b0*/  LDL.LU R8, [R1+0x3e0] ;  /* 0x0003e00001087983 */ /* 0x000f220000300800 */
[----:B------:R-:W4:Y:S02]  /*2c7c0*/  LDL.LU R9, [R1+0x3e4] ;  /* 0x0003e40001097983 */ /* 0x000f240000300800 */
[----:B------:R-:W4:Y:S02]  /*2c7d0*/  LDL.LU R10, [R1+0x3e8] ;  /* 0x0003e800010a7983 */ /* 0x000f240000300800 */
[----:B------:R-:W4:Y:S01]  /*2c7e0*/  LDL.LU R11, [R1+0x3ec] ;  /* 0x0003ec00010b7983 */ /* 0x000f220000300800 */
[----:B------:R-:W4:Y:S01]  /*2c7f0*/  LDL.64 R6, [R1+0x58] ;  /* 0x0000580001067983 */ /* 0x000f220000100a00 */
[----:B------:R-:W-:Y:S02]  /*2c800*/  STL.64 [R1+0xd40], R22 ;  /* 0x000d401601007387 */ /* 0x000fe40000100a00 */
[----:B------:R-:W-:Y:S02]  /*2c810*/  STL.64 [R1+0xd38], R20 ;  /* 0x000d381401007387 */ /* 0x000fe40000100a00 */
[----:B---3--:R-:W-:Y:S01]  /*2c820*/  STL.64 [R1+0xca8], R26 ;  /* 0x000ca81a01007387 */ /* 0x008fe20000100a00 */
[----:B------:R1:W-:Y:S04]  /*2c830*/  STL.64 [R1+0xca0], R24 ;  /* 0x000ca01801007387 */ /* 0x0003e80000100a00 */
[----:B-1----:R-:W3:Y:S01]  /*2c840*/  LDL.LU R24, [R1+0x180] ;  /* 0x0001800001187983 */ /* 0x002ee20000300800 */
[----:B------:R-:W3:Y:S02]  /*2c850*/  LDL.LU R25, [R1+0x184] ;  /* 0x0001840001197983 */ /* 0x000ee40000300800 */
[----:B------:R-:W2:Y:S02]  /*2c860*/  LDL.LU R26, [R1+0x188] ;  /* 0x00018800011a7983 */ /* 0x000ea40000300800 */
[----:B------:R-:W2:Y:S01]  /*2c870*/  LDL.LU R27, [R1+0x18c] ;  /* 0x00018c00011b7983 */ /* 0x000ea20000300800 */
[----:B------:R-:W2:Y:S01]  /*2c880*/  LDL.LU R20, [R1+0x2a0] ;  /* 0x0002a00001147983 */ /* 0x000ea20000300800 */
[----:B------:R-:W2:Y:S02]  /*2c890*/  LDL.LU R21, [R1+0x2a4] ;  /* 0x0002a40001157983 */ /* 0x000ea40000300800 */
[----:B------:R-:W2:Y:S02]  /*2c8a0*/  LDL.LU R22, [R1+0x2a8] ;  /* 0x0002a80001167983 */ /* 0x000ea40000300800 */
[----:B------:R-:W2:Y:S02]  /*2c8b0*/  LDL.LU R23, [R1+0x2ac] ;  /* 0x0002ac0001177983 */ /* 0x000ea40000300800 */
[----:B--2---:R1:W-:Y:S01]  /*2c8c0*/  STL.64 [R1+0xd60], R22 ;  /* 0x000d601601007387 */ /* 0x0043e20000100a00 */
[----:B------:R-:W-:Y:S03]  /*2c8d0*/  STL.64 [R1+0xd58], R20 ;  /* 0x000d581401007387 */ /* 0x000fe60000100a00 */
[----:B-1----:R-:W2:Y:S01]  /*2c8e0*/  LDL.64 R22, [R1+0x28] ;  /* 0x0000280001167983 */ /* 0x002ea20000100a00 */
[----:B------:R-:W-:Y:S02]  /*2c8f0*/  STL.64 [R1+0xcc0], R26 ;  /* 0x000cc01a01007387 */ /* 0x000fe40000100a00 */
[----:B---3--:R1:W-:Y:S02]  /*2c900*/  STL.64 [R1+0xcb8], R24 ;  /* 0x000cb81801007387 */ /* 0x0083e40000100a00 */
[----:B-1----:R-:W3:Y:S01]  /*2c910*/  LDL.LU R24, [R1+0x190] ;  /* 0x0001900001187983 */ /* 0x002ee20000300800 */
[----:B------:R-:W3:Y:S02]  /*2c920*/  LDL.LU R25, [R1+0x194] ;  /* 0x0001940001197983 */ /* 0x000ee40000300800 */
[----:B------:R-:W2:Y:S02]  /*2c930*/  LDL.LU R26, [R1+0x198] ;  /* 0x00019800011a7983 */ /* 0x000ea40000300800 */
[----:B------:R-:W2:Y:S01]  /*2c940*/  LDL.LU R27, [R1+0x19c] ;  /* 0x00019c00011b7983 */ /* 0x000ea20000300800 */
[----:B----4-:R-:W-:Y:S01]  /*2c950*/  HMMA.1688.F32.TF32 R8, R12, R6, R8 ;  /* 0x000000060c08723c */ /* 0x010fe20000081008 */
[----:B------:R-:W-:-:S02]  /*2c960*/  IMAD.MOV.U32 R21, RZ, RZ, R6 ;  /* 0x000000ffff157224 */ /* 0x000fc400078e0006 */
[----:B------:R-:W-:Y:S01]  /*2c970*/  IMAD.MOV.U32 R20, RZ, RZ, R7 ;  /* 0x000000ffff147224 */ /* 0x000fe200078e0007 */
[----:B--2---:R-:W-:Y:S01]  /*2c980*/  STL.64 [R1+0xcd0], R26 ;  /* 0x000cd01a01007387 */ /* 0x004fe20000100a00 */
[----:B---3--:R-:W-:Y:S11]  /*2c990*/  STL.64 [R1+0xcc8], R24 ;  /* 0x000cc81801007387 */ /* 0x008ff60000100a00 */
[----:B------:R-:W-:Y:S07]  /*2c9a0*/  @!UPT UIADD3 URZ, URZ, URZ, URZ ;  /* 0x0000003f3f3ff290 */ /* 0x000fee000fffe03f */
[----:B------:R-:W-:Y:S02]  /*2c9b0*/  STL.64 [R1+0x130], R8 ;  /* 0x0001300801007387 */ /* 0x000fe40000100a00 */
[----:B------:R1:W-:Y:S02]  /*2c9c0*/  STL.64 [R1+0x138], R10 ;  /* 0x0001380a01007387 */ /* 0x0003e40000100a00 */
[----:B-1----:R-:W2:Y:S01]  /*2c9d0*/  LDL.LU.64 R10, [R1+0xe08] ;  /* 0x000e0800010a7983 */ /* 0x002ea20000300a00 */
        /* <DEDUP_REMOVED lines=8> */
[----:B------:R-:W2:Y:S01]  /*2ca60*/  LDL.LU.64 R6, [R1+0xdf8] ;  /* 0x000df80001067983 */ /* 0x000ea20000300a00 */
[----:B------:R-:W2:Y:S02]  /*2ca70*/  LDL.LU.64 R4, [R1+0xdf0] ;  /* 0x000df00001047983 */ /* 0x000ea40000300a00 */
[C---:B--2---:R-:W-:Y:S11]  /*2ca80*/  HMMA.1688.F32.TF32 R4, R12.reuse, R10, R4 ;  /* 0x0000000a0c04723c */ /* 0x044ff60000081004 */
[----:B------:R-:W-:Y:S11]  /*2ca90*/  @!UPT UIADD3 URZ, URZ, URZ, URZ ;  /* 0x0000003f3f3ff290 */ /* 0x000ff6000fffe03f */
[----:B------:R-:W-:Y:S01]  /*2caa0*/  @!UPT UIADD3 URZ, URZ, URZ, URZ ;  /* 0x0000003f3f3ff290 */ /* 0x000fe2000fffe03f */
[----:B------:R1:W-:Y:S01]  /*2cab0*/  STL.64 [R1+0x300], R4 ;  /* 0x0003000401007387 */ /* 0x0003e20000100a00 */
[----:B------:R2:W-:Y:S02]  /*2cac0*/  STL.64 [R1+0x308], R6 ;  /* 0x0003080601007387 */ /* 0x0005e40000100a00 */
[----:B-1----:R-:W-:Y:S02]  /*2cad0*/  IMAD.MOV.U32 R5, RZ, RZ, R10 ;  /* 0x000000ffff057224 */ /* 0x002fe400078e000a */
[----:B------:R-:W-:Y:S02]  /*2cae0*/  IMAD.MOV.U32 R4, RZ, RZ, R11 ;  /* 0x000000ffff047224 */ /* 0x000fe400078e000b */
[----:B------:R-:W3:Y:S01]  /*2caf0*/  LDL.LU.64 R10, [R1+0xde8] ;  /* 0x000de800010a7983 */ /* 0x000ee20000300a00 */
[----:B------:R-:W3:Y:S02]  /*2cb00*/  LDL.LU.64 R8, [R1+0xde0] ;  /* 0x000de00001087983 */ /* 0x000ee40000300a00 */
[----:B------:R1:W-:Y:S01]  /*2cb10*/  STL.64 [R1+0xd68], R22 ;  /* 0x000d681601007387 */ /* 0x0003e20000100a00 */
[----:B---3--:R-:W-:Y:S11]  /*2cb20*/  HMMA.1688.F32.TF32 R8, R12, R22, R8 ;  /* 0x000000160c08723c */ /* 0x008ff60000081008 */
[----:B------:R-:W-:Y:S11]  /*2cb30*/  @!UPT UIADD3 URZ, URZ, URZ, URZ ;  /* 0x0000003f3f3ff290 */ /* 0x000ff6000fffe03f */
[----:B------:R-:W-:Y:S01]  /*2cb40*/  @!UPT UIADD3 URZ, URZ, URZ, URZ ;  /* 0x0000003f3f3ff290 */ /* 0x000fe2000fffe03f */
[----:B------:R-:W-:Y:S01]  /*2cb50*/  STL.64 [R1+0x310], R8 ;  /* 0x0003100801007387 */ /* 0x000fe20000100a00 */
[----:B------:R-:W-:Y:S02]  /*2cb60*/  STL.64 [R1+0x318], R10 ;  /* 0x0003180a01007387 */ /* 0x000fe40000100a00 */
[----:B--2---:R-:W2:Y:S02]  /*2cb70*/  LDL.64 R6, [R1+0x8] ;  /* 0x0000080001067983 */ /* 0x004ea40000100a00 */
[----:B-1----:R-:W-:Y:S02]  /*2cb80*/  IMAD.MOV.U32 R23, RZ, RZ, R4 ;  /* 0x000000ffff177224 */ /* 0x002fe400078e0004 */
[----:B------:R-:W-:Y:S02]  /*2cb90*/  IMAD.MOV.U32 R22, RZ, RZ, R5 ;  /* 0x000000ffff167224 */ /* 0x000fe400078e0005 */
[----:B------:R-:W-:Y:S01]  /*2cba0*/  IMAD.MOV.U32 R26, RZ, RZ, R29 ;  /* 0x000000ffff1a7224 */ /* 0x000fe200078e001d */
[----:B--2---:R1:W-:Y:S01]  /*2cbb0*/  STL.64 [R1+0xdd8], R6 ;  /* 0x000dd80601007387 */ /* 0x0043e20000100a00 */
[----:B------:R-:W2:Y:S02]  /*2cbc0*/  LDL.LU R4, [R1+0x3a0] ;  /* 0x0003a00001047983 */ /* 0x000ea40000300800 */
[----:B------:R-:W2:Y:S01]  /*2cbd0*/  LDL.LU R5, [R1+0x3a4] ;  /* 0x0003a40001057983 */ /* 0x000ea20000300800 */
[----:B-1----:R-:W2:Y:S01]  /*2cbe0*/  LDL.LU R6, [R1+0x3a8] ;  /* 0x0003a80001067983 */ /* 0x002ea20000300800 */
[----:B------:R-:W2:Y:S02]  /*2cbf0*/  LDL.LU R7, [R1+0x3ac] ;  /* 0x0003ac0001077983 */ /* 0x000ea40000300800 */
[----:B------:R-:W3:Y:S02]  /*2cc00*/  LDL.LU R8, [R1+0x380] ;  /* 0x0003800001087983 */ /* 0x000ee40000300800 */
[----:B------:R-:W3:Y:S01]  /*2cc10*/  LDL.LU R9, [R1+0x384] ;  /* 0x0003840001097983 */ /* 0x000ee20000300800 */
[----:B------:R-:W4:Y:S01]  /*2cc20*/  LDL.LU R10, [R1+0x388] ;  /* 0x00038800010a7983 */ /* 0x000f220000300800 */
[----:B------:R-:W4:Y:S02]  /*2cc30*/  LDL.LU R11, [R1+0x38c] ;  /* 0x00038c00010b7983 */ /* 0x000f240000300800 */
[----:B------:R-:W-:-:S07]  /*2cc40*/  IMAD.MOV.U32 R27, RZ, RZ, R28 ;  /* 0x000000ffff1b7224 */ /* 0x000fce00078e001c */
[----:B--2---:R-:W-:Y:S01]  /*2cc50*/  HMMA.1688.F32.TF32 R4, R12, R26, R4 ;  /* 0x0000001a0c04723c */ /* 0x004fe20000081004 */
[----:B----4-:R-:W-:Y:S01]  /*2cc60*/  STL.64 [R1+0xdd0], R10 ;  /* 0x000dd00a01007387 */ /* 0x010fe20000100a00 */
[----:B---3--:R1:W-:Y:S03]  /*2cc70*/  STL.64 [R1+0xdc8], R8 ;  /* 0x000dc80801007387 */ /* 0x0083e60000100a00 */
[----:B-1----:R-:W2:Y:S01]  /*2cc80*/  LDL.LU R8, [R1+0x390] ;  /* 0x0003900001087983 */ /* 0x002ea20000300800 */
[----:B------:R-:W2:Y:S02]  /*2cc90*/  LDL.LU R9, [R1+0x394] ;  /* 0x0003940001097983 */ /* 0x000ea40000300800 */
[----:B------:R-:W2:Y:S02]  /*2cca0*/  LDL.LU R10, [R1+0x398] ;  /* 0x00039800010a7983 */ /* 0x000ea40000300800 */
[----:B------:R-:W2:Y:S01]  /*2ccb0*/  LDL.LU R11, [R1+0x39c] ;  /* 0x00039c00010b7983 */ /* 0x000ea20000300800 */
[----:B------:R1:W-:Y:S02]  /*2ccc0*/  STL.64 [R1+0xd78], R22 ;  /* 0x000d781601007387 */ /* 0x0003e40000100a00 */
[----:B-1----:R-:W-:-:S02]  /*2ccd0*/  IMAD.MOV.U32 R22, RZ, RZ, R17 ;  /* 0x000000ffff167224 */ /* 0x002fc400078e0011 */
[----:B------:R-:W-:Y:S02]  /*2cce0*/  IMAD.MOV.U32 R23, RZ, RZ, R16 ;  /* 0x000000ffff177224 */ /* 0x000fe400078e0010 */
[----:B------:R-:W3:Y:S01]  /*2ccf0*/  LDL.LU R16, [R1+0x2f0] ;  /* 0x0002f00001107983 */ /* 0x000ee20000300800 */
[----:B------:R-:W3:Y:S02]  /*2cd00*/  LDL.LU R17, [R1+0x2f4] ;  /* 0x0002f40001117983 */ /* 0x000ee40000300800 */
[----:B------:R-:W3:Y:S02]  /*2cd10*/  LDL.LU R18, [R1+0x2f8] ;  /* 0x0002f80001127983 */ /* 0x000ee40000300800 */
[----:B------:R-:W3:Y:S01]  /*2cd20*/  LDL.LU R19, [R1+0x2fc] ;  /* 0x0002fc0001137983 */ /* 0x000ee20000300800 */
[----:B------:R-:W-:Y:S01]  /*2cd30*/  STL.64 [R1+0xd90], R22 ;  /* 0x000d901601007387 */ /* 0x000fe20000100a00 */
[----:B------:R-:W-:Y:S02]  /*2cd40*/  STL.64 [R1+0x3a0], R4 ;  /* 0x0003a00401007387 */ /* 0x000fe40000100a00 */
[----:B------:R1:W-:Y:S02]  /*2cd50*/  STL.64 [R1+0x3a8], R6 ;  /* 0x0003a80601007387 */ /* 0x0003e40000100a00 */
[----:B-1----:R-:W2:Y:S01]  /*2cd60*/  LDL.LU.64 R6, [R1+0xdd8] ;  /* 0x000dd80001067983 */ /* 0x002ea20000300a00 */
[----:B------:R1:W-:Y:S02]  /*2cd70*/  STL.64 [R1+0xd70], R26 ;  /* 0x000d701a01007387 */ /* 0x0003e40000100a00 */
[----:B------:R-:W4:Y:S02]  /*2cd80*/  LDL.LU R24, [R1+0x2c0] ;  /* 0x0002c00001187983 */ /* 0x000f240000300800 */
[----:B------:R-:W4:Y:S01]  /*2cd90*/  LDL.LU R25, [R1+0x2c4] ;  /* 0x0002c40001197983 */ /* 0x000f220000300800 */
[----:B-1----:R-:W2:Y:S01]  /*2cda0*/  LDL.LU R26, [R1+0x2c8] ;  /* 0x0002c800011a7983 */ /* 0x002ea20000300800 */
[----:B------:R-:W2:Y:S03]  /*2cdb0*/  LDL.LU R27, [R1+0x2cc] ;  /* 0x0002cc00011b7983 */ /* 0x000ea60000300800 */
        /* <DEDUP_REMOVED lines=8> */
[----:B------:R-:W-:Y:S02]  /*2ce40*/  IMAD.MOV.U32 R23, RZ, RZ, R20 ;  /* 0x000000ffff177224 */ /* 0x000fe400078e0014 */
[----:B------:R-:W-:Y:S02]  /*2ce50*/  IMAD.MOV.U32 R21, RZ, RZ, R6 ;  /* 0x000000ffff157224 */ /* 0x000fe400078e0006 */
[----:B------:R-:W-:Y:S01]  /*2ce60*/  IMAD.MOV.U32 R20, RZ, RZ, R7 ;  /* 0x000000ffff147224 */ /* 0x000fe200078e0007 */
[----:B----4-:R-:W-:Y:S01]  /*2ce70*/  STL.64 [R1+0xda0], R26 ;  /* 0x000da01a01007387 */ /* 0x010fe20000100a00 */
[----:B--2---:R1:W-:Y:S03]  /*2ce80*/  STL.64 [R1+0xd98], R24 ;  /* 0x000d981801007387 */ /* 0x0043e60000100a00 */
[----:B-1----:R-:W2:Y:S01]  /*2ce90*/  LDL.LU R24, [R1+0x2e0] ;  /* 0x0002e00001187983 */ /* 0x002ea20000300800 */
[----:B------:R-:W2:Y:S02]  /*2cea0*/  LDL.LU R25, [R1+0x2e4] ;  /* 0x0002e40001197983 */ /* 0x000ea40000300800 */
[----:B------:R-:W2:Y:S02]  /*2ceb0*/  LDL.LU R26, [R1+0x2e8] ;  /* 0x0002e800011a7983 */ /* 0x000ea40000300800 */
[----:B------:R-:W2:Y:S06]  /*2cec0*/  LDL.LU R27, [R1+0x2ec] ;  /* 0x0002ec00011b7983 */ /* 0x000eac0000300800 */
        /* <DEDUP_REMOVED lines=10> */
[----:B-1----:R-:W3:Y:S01]  /*2cf70*/  LDL.LU.64 R10, [R1+0xdb8] ;  /* 0x000db800010a7983 */ /* 0x002ee20000300a00 */
[----:B------:R1:W-:Y:S02]  /*2cf80*/  STL.64 [R1+0xd50], R6 ;  /* 0x000d500601007387 */ /* 0x0003e40000100a00 */
[----:B------:R-:W4:Y:S02]  /*2cf90*/  LDL.LU R4, [R1+0x290] ;  /* 0x0002900001047983 */ /* 0x000f240000300800 */
[----:B------:R-:W4:Y:S01]  /*2cfa0*/  LDL.LU R5, [R1+0x294] ;  /* 0x0002940001057983 */ /* 0x000f220000300800 */
[----:B-1----:R-:W4:Y:S01]  /*2cfb0*/  LDL.LU R6, [R1+0x298] ;  /* 0x0002980001067983 */ /* 0x002f220000300800 */
[----:B------:R-:W4:Y:S01]  /*2cfc0*/  LDL.LU R7, [R1+0x29c] ;  /* 0x00029c0001077983 */ /* 0x000f220000300800 */
[----:B---3--:R-:W-:Y:S02]  /*2cfd0*/  HMMA.1688.F32.TF32 R12, R12, R10, R16 ;  /* 0x0000000a0c0c723c */ /* 0x008fe40000081010 */
[----:B------:R-:W2:Y:S01]  /*2cfe0*/  LDL.LU.64 R18, [R1+0xdb0] ;  /* 0x000db00001127983 */ /* 0x000ea20000300a00 */
[----:B------:R-:W2:Y:S02]  /*2cff0*/  LDL.LU.64 R16, [R1+0xda8] ;  /* 0x000da80001107983 */ /* 0x000ea40000300a00 */
[----:B------:R1:W-:Y:S02]  /*2d000*/  STL.64 [R1+0xd48], R10 ;  /* 0x000d480a01007387 */ /* 0x0003e40000100a00 */
[----:B------:R-:W3:Y:S11]  /*2d010*/  LDL.LU R8, [R1+0x2b0] ;  /* 0x0002b00001087983 */ /* 0x000ef60000300800 */
[----:B------:R-:W-:Y:S05]  /*2d020*/  @!UPT UIADD3 URZ, URZ, URZ, URZ ;  /* 0x0000003f3f3ff290 */ /* 0x000fea000fffe03f */
[----:B------:R-:W-:Y:S01]  /*2d030*/  STL.64 [R1+0x540], R12 ;  /* 0x0005400c01007387 */ /* 0x000fe20000100a00 */
[----:B------:R4:W-:Y:S02]  /*2d040*/  STL.64 [R1+0x548], R14 ;  /* 0x0005480e01007387 */ /* 0x0009e40000100a00 */
[----:B------:R-:W3:Y:S02]  /*2d050*/  LDL.LU R9, [R1+0x2b4] ;  /* 0x0002b40001097983 */ /* 0x000ee40000300800 */
[----:B-1----:R-:W3:Y:S01]  /*2d060*/  LDL.LU R10, [R1+0x2b8] ;  /* 0x0002b800010a7983 */ /* 0x002ee20000300800 */
[----:B------:R-:W3:Y:S01]  /*2d070*/  LDL.LU R11, [R1+0x2bc] ;  /* 0x0002bc00010b7983 */ /* 0x000ee20000300800 */
[----:B----4-:R-:W-:Y:S02]  /*2d080*/  IMAD.MOV.U32 R14, RZ, RZ, R21 ;  /* 0x000000ffff0e7224 */ /* 0x010fe400078e0015 */
[----:B------:R-:W-:Y:S02]  /*2d090*/  IMAD.MOV.U32 R15, RZ, RZ, R20 ;  /* 0x000000ffff0f7224 */ /* 0x000fe400078e0014 */
        /* <DEDUP_REMOVED lines=19> */
[----:B-1----:R-:W3:Y:S02]  /*2d1d0*/  LDL.LU.64 R22, [R1+0xd68] ;  /* 0x000d680001167983 */ /* 0x002ee40000300a00 */
[C---:B---3--:R-:W-:Y:S11]  /*2d1e0*/  HMMA.1688.F32.TF32 R8, R16.reuse, R22, R8 ;  /* 0x000000161008723c */ /* 0x048ff60000081008 */
        /* <DEDUP_REMOVED lines=8> */
[----:B--2---:R1:W-:Y:S01]  /*2d270*/  STL.64 [R1+0xce0], R26 ;  /* 0x000ce01a01007387 */ /* 0x0043e20000100a00 */
        /* <DEDUP_REMOVED lines=8> */
[----:B------:R-:W2:Y:S04]  /*2d300*/  LDL.LU R25, [R1+0x1c4] ;  /* 0x0001c40001197983 */ /* 0x000ea80000300800 */
[----:B-1----:R-:W3:Y:S01]  /*2d310*/  LDL.LU R26, [R1+0x1c8] ;  /* 0x0001c800011a7983 */ /* 0x002ee20000300800 */
[----:B------:R-:W3:Y:S02]  /*2d320*/  LDL.LU R27, [R1+0x1cc] ;  /* 0x0001cc00011b7983 */ /* 0x000ee40000300800 */
[----:B------:R-:W4:Y:S02]  /*2d330*/  LDL.LU R8, [R1+0x280] ;  /* 0x0002800001087983 */ /* 0x000f240000300800 */
[----:B------:R-:W4:Y:S01]  /*2d340*/  LDL.LU R9, [R1+0x284] ;  /* 0x0002840001097983 */ /* 0x000f220000300800 */
[----:B------:R-:W4:Y:S01]  /*2d350*/  LDL.LU R10, [R1+0x288] ;  /* 0x00028800010a7983 */ /* 0x000f220000300800 */
[----:B------:R-:W4:Y:S02]  /*2d360*/  LDL.LU R11, [R1+0x28c] ;  /* 0x00028c00010b7983 */ /* 0x000f240000300800 */
[----:B------:R-:W4:Y:S02]  /*2d370*/  LDL.LU R20, [R1+0x1f0] ;  /* 0x0001f00001147983 */ /* 0x000f240000300800 */
[----:B------:R-:W4:Y:S01]  /*2d380*/  LDL.LU R21, [R1+0x1f4] ;  /* 0x0001f40001157983 */ /* 0x000f220000300800 */
[----:B------:R-:W4:Y:S01]  /*2d390*/  LDL.LU R22, [R1+0x1f8] ;  /* 0x0001f80001167983 */ /* 0x000f220000300800 */
[----:B------:R-:W4:Y:S01]  /*2d3a0*/  LDL.LU R23, [R1+0x1fc] ;  /* 0x0001fc0001177983 */ /* 0x000f220000300800 */
[C---:B------:R-:W-:Y:S02]  /*2d3b0*/  HMMA.1688.F32.TF32 R4, R16.reuse, R14, R4 ;  /* 0x0000000e1004723c */ /* 0x040fe40000081004 */
[----:B---3--:R1:W-:Y:S01]  /*2d3c0*/  STL.64 [R1+0xd08], R26 ;  /* 0x000d081a01007387 */ /* 0x0083e20000100a00 */
[----:B--2---:R-:W-:Y:S03]  /*2d3d0*/  STL.64 [R1+0xd00], R24 ;  /* 0x000d001801007387 */ /* 0x004fe60000100a00 */
[----:B-1----:R-:W2:Y:S04]  /*2d3e0*/  LDL.64 R26, [R1+0x48] ;  /* 0x00004800011a7983 */ /* 0x002ea80000100a00 */
[----:B--2---:R1:W-:Y:S04]  /*2d3f0*/  STL.64 [R1+0xd20], R26 ;  /* 0x000d201a01007387 */ /* 0x0043e80000100a00 */
[----:B-1----:R-:W2:Y:S09]  /*2d400*/  LDL.64 R26, [R1+0x58] ;  /* 0x00005800011a7983 */ /* 0x002eb20000100a00 */
[----:B------:R-:W-:Y:S02]  /*2d410*/  STL.64 [R1+0x530], R4 ;  /* 0x0005300401007387 */ /* 0x000fe40000100a00 */
[----:B------:R1:W-:Y:S02]  /*2d420*/  STL.64 [R1+0x538], R6 ;  /* 0x0005380601007387 */ /* 0x0003e40000100a00 */
[----:B-1----:R-:W4:Y:S01]  /*2d430*/  LDL.LU.64 R6, [R1+0xd50] ;  /* 0x000d500001067983 */ /* 0x002f220000300a00 */
[----:B------:R1:W-:Y:S02]  /*2d440*/  STL.64 [R1+0xcd8], R14 ;  /* 0x000cd80e01007387 */ /* 0x0003e40000100a00 */
[----:B------:R-:W3:Y:S02]  /*2d450*/  LDL.LU R12, [R1+0x1a0] ;  /* 0x0001a000010c7983 */ /* 0x000ee40000300800 */
[----:B------:R-:W3:Y:S01]  /*2d460*/  LDL.LU R13, [R1+0x1a4] ;  /* 0x0001a400010d7983 */ /* 0x000ee20000300800 */
[----:B-1----:R-:W2:Y:S01]  /*2d470*/  LDL.LU R14, [R1+0x1a8] ;  /* 0x0001a800010e7983 */ /* 0x002ea20000300800 */
[----:B------:R-:W2:Y:S03]  /*2d480*/  LDL.LU R15, [R1+0x1ac] ;  /* 0x0001ac00010f7983 */ /* 0x000ea60000300800 */
[----:B--2---:R-:W-:Y:S01]  /*2d490*/  STL.64 [R1+0xcf0], R14 ;  /* 0x000cf00e01007387 */ /* 0x004fe20000100a00 */
[----:B---3--:R1:W-:Y:S03]  /*2d4a0*/  STL.64 [R1+0xce8], R12 ;  /* 0x000ce80c01007387 */ /* 0x0083e60000100a00 */
[----:B-1----:R-:W2:Y:S01]  /*2d4b0*/  LDL.LU R12, [R1+0x1b0] ;  /* 0x0001b000010c7983 */ /* 0x002ea20000300800 */
[----:B------:R-:W2:Y:S02]  /*2d4c0*/  LDL.LU R13, [R1+0x1b4] ;  /* 0x0001b400010d7983 */ /* 0x000ea40000300800 */
[----:B------:R-:W3:Y:S02]  /*2d4d0*/  LDL.LU R14, [R1+0x1b8] ;  /* 0x0001b800010e7983 */ /* 0x000ee40000300800 */
[----:B------:R-:W3:Y:S01]  /*2d4e0*/  LDL.LU R15, [R1+0x1bc] ;  /* 0x0001bc00010f7983 */ /* 0x000ee20000300800 */
[C---:B----4-:R-:W-:Y:S01]  /*2d4f0*/  HMMA.1688.F32.TF32 R8, R16.reuse, R6, R8 ;  /* 0x000000061008723c */ /* 0x050fe20000081008 */
        /* <DEDUP_REMOVED lines=14> */
[----:B-1----:R-:W3:Y:S02]  /*2d5e0*/  LDL.LU.64 R10, [R1+0xd48] ;  /* 0x000d4800010a7983 */ /* 0x002ee40000300a00 */
[----:B---3--:R-:W-:Y:S02]  /*2d5f0*/  HMMA.1688.F32.TF32 R16, R16, R10, R20 ;  /* 0x0000000a1010723c */ /* 0x008fe40000081014 */
[----:B------:R-:W2:Y:S01]  /*2d600*/  LDL.LU.64 R22, [R1+0xd40] ;  /* 0x000d400001167983 */ /* 0x000ea20000300a00 */
[----:B------:R-:W2:Y:S02]  /*2d610*/  LDL.LU.64 R20, [R1+0xd38] ;  /* 0x000d380001147983 */ /* 0x000ea40000300a00 */
[----:B------:R-:W-:-:S02]  /*2d620*/  IMAD.MOV.U32 R9, RZ, RZ, R26 ;  /* 0x000000ffff097224 */ /* 0x000fc400078e001a */
[----:B------:R-:W-:Y:S11]  /*2d630*/  IMAD.MOV.U32 R8, RZ, RZ, R27 ;  /* 0x000000ffff087224 */ /* 0x000ff600078e001b */
[----:B------:R-:W-:Y:S05]  /*2d640*/  @!UPT UIADD3 URZ, URZ, URZ, URZ ;  /* 0x0000003f3f3ff290 */ /* 0x000fea000fffe03f */
[----:B------:R-:W-:Y:S01]  /*2d650*/  STL.64 [R1+0x510], R16 ;  /* 0x0005101001007387 */ /* 0x000fe20000100a00 */
[----:B------:R1:W-:Y:S03]  /*2d660*/  STL.64 [R1+0x518], R18 ;  /* 0x0005181201007387 */ /* 0x0003e60000100a00 */
[----:B-1----:R-:W3:Y:S01]  /*2d670*/  LDL.64 R18, [R1+0x38] ;  /* 0x0000380001127983 */ /* 0x002ee20000100a00 */
[C---:B--2---:R-:W-:Y:S11]  /*2d680*/  HMMA.1688.F32.TF32 R12, R20.reuse, R26, R12 ;  /* 0x0000001a140c723c */ /* 0x044ff6000008100c */
[----:B------:R-:W-:Y:S11]  /*2d690*/  @!UPT UIADD3 URZ, URZ, URZ, URZ ;  /* 0x0000003f3f3ff290 */ /* 0x000ff6000fffe03f */
[----:B------:R-:W-:Y:S01]  /*2d6a0*/  @!UPT UIADD3 URZ, URZ, URZ, URZ ;  /* 0x0000003f3f3ff290 */ /* 0x000fe2000fffe03f */
[----:B------:R-:W-:Y:S01]  /*2d6b0*/  STL.64 [R1+0x100], R12 ;  /* 0x0001000c01007387 */ /* 0x000fe20000100a00 */
[----:B------:R1:W-:Y:S03]  /*2d6c0*/  STL.64 [R1+0x108], R14 ;  /* 0x0001080e01007387 */ /* 0x0003e60000100a00 */
        /* <DEDUP_REMOVED lines=18> */
[----:B-1----:R-:W2:Y:S01]  /*2d7f0*/  LDL.LU.64 R26, [R1+0xcf8] ;  /* 0x000cf800011a7983 */ /* 0x002ea20000300a00 */
        /* <DEDUP_REMOVED lines=19> */
[----:B------:R-:W-:Y:S01]  /*2d930*/  STL.64 [R1+0x4f0], R12 ;  /* 0x0004f00c01007387 */ /* 0x000fe20000100a00 */
[----:B------:R2:W-:Y:S02]  /*2d940*/  STL.64 [R1+0x4f8], R14 ;  /* 0x0004f80e01007387 */ /* 0x0005e40000100a00 */
[----:B------:R1:W-:Y:S01]  /*2d950*/  STL.64 [R1+0xc68], R6 ;  /* 0x000c680601007387 */ /* 0x0003e20000100a00 */
[----:B--2---:R-:W-:Y:S01]  /*2d960*/  HMMA.1688.F32.TF32 R12, R20, R6, R24 ;  /* 0x00000006140c723c */ /* 0x004fe20000081018 */
[----:B-1----:R-:W2:Y:S11]  /*2d970*/  LDL.LU.64 R6, [R1+0x28] ;  /* 0x0000280001067983 */ /* 0x002eb60000300a00 */
[----:B------:R-:W-:Y:S11]  /*2d980*/  @!UPT UIADD3 URZ, URZ, URZ, URZ ;  /* 0x0000003f3f3ff290 */ /* 0x000ff6000fffe03f */
[----:B------:R1:W-:Y:S01]  /*2d990*/  STL.64 [R1+0x4e0], R12 ;  /* 0x0004e00c01007387 */ /* 0x0003e20000100a00 */
[----:B------:R3:W-:Y:S03]  /*2d9a0*/  STL.64 [R1+0x4e8], R14 ;  /* 0x0004e80e01007387 */ /* 0x0007e60000100a00 */
[----:B--2---:R2:W-:Y:S01]  /*2d9b0*/  STL.64 [R1+0xc78], R6 ;  /* 0x000c780601007387 */ /* 0x0045e20000100a00 */
[----:B-1----:R-:W4:Y:S02]  /*2d9c0*/  LDL.LU R12, [R1+0x60] ;  /* 0x00006000010c7983 */ /* 0x002f240000300800 */
[----:B------:R-:W4:Y:S02]  /*2d9d0*/  LDL.LU R13, [R1+0x64] ;  /* 0x00006400010d7983 */ /* 0x000f240000300800 */
[----:B---3--:R-:W3:Y:S01]  /*2d9e0*/  LDL.LU R14, [R1+0x68] ;  /* 0x00006800010e7983 */ /* 0x008ee20000300800 */
[----:B------:R-:W3:Y:S01]  /*2d9f0*/  LDL.LU R15, [R1+0x6c] ;  /* 0x00006c00010f7983 */ /* 0x000ee20000300800 */
[----:B------:R-:W3:Y:S02]  /*2da00*/  LDL.LU R24, [R1+0xf0] ;  /* 0x0000f00001187983 */ /* 0x000ee40000300800 */
[----:B------:R-:W3:Y:S02]  /*2da10*/  LDL.LU R25, [R1+0xf4] ;  /* 0x0000f40001197983 */ /* 0x000ee40000300800 */
[----:B------:R-:W3:Y:S01]  /*2da20*/  LDL.LU R26, [R1+0xf8] ;  /* 0x0000f800011a7983 */ /* 0x000ee20000300800 */
[----:B------:R-:W3:Y:S01]  /*2da30*/  LDL.LU R27, [R1+0xfc] ;  /* 0x0000fc00011b7983 */ /* 0x000ee20000300800 */
[----:B------:R-:W3:Y:S02]  /*2da40*/  LDL.LU R4, [R1+0xc0] ;  /* 0x0000c00001047983 */ /* 0x000ee40000300800 */
[----:B------:R-:W3:Y:S01]  /*2da50*/  LDL.LU R5, [R1+0xc4] ;  /* 0x0000c40001057983 */ /* 0x000ee20000300800 */
[----:B--2---:R-:W2:Y:S01]  /*2da60*/  LDL.LU R6, [R1+0xc8] ;  /* 0x0000c80001067983 */ /* 0x004ea20000300800 */
[----:B------:R-:W2:Y:S02]  /*2da70*/  LDL.LU R7, [R1+0xcc] ;  /* 0x0000cc0001077983 */ /* 0x000ea40000300800 */
[----:B------:R-:W-:-:S02]  /*2da80*/  IMAD.MOV.U32 R18, RZ, RZ, R17 ;  /* 0x000000ffff127224 */ /* 0x000fc400078e0011 */
[----:B------:R-:W-:Y:S01]  /*2da90*/  IMAD.MOV.U32 R19, RZ, RZ, R16 ;  /* 0x000000ffff137224 */ /* 0x000fe200078e0010 */
[----:B--2---:R-:W-:Y:S01]  /*2daa0*/  STL.64 [R1+0xc90], R6 ;  /* 0x000c900601007387 */ /* 0x004fe20000100a00 */
[----:B---3--:R1:W-:Y:S03]  /*2dab0*/  STL.64 [R1+0xc88], R4 ;  /* 0x000c880401007387 */ /* 0x0083e60000100a00 */
[----:B------:R2:W-:Y:S01]  /*2dac0*/  STL.64 [R1+0xc98], R18 ;  /* 0x000c981201007387 */ /* 0x0005e20000100a00 */
[----:B-1----:R-:W3:Y:S01]  /*2dad0*/  LDL.LU R4, [R1+0xd0] ;  /* 0x0000d00001047983 */ /* 0x002ee20000300800 */
[----:B------:R-:W3:Y:S02]  /*2dae0*/  LDL.LU R5, [R1+0xd4] ;  /* 0x0000d40001057983 */ /* 0x000ee40000300800 */
[----:B------:R-:W3:Y:S02]  /*2daf0*/  LDL.LU R6, [R1+0xd8] ;  /* 0x0000d80001067983 */ /* 0x000ee40000300800 */
[----:B------:R-:W3:Y:S01]  /*2db00*/  LDL.LU R7, [R1+0xdc] ;  /* 0x0000dc0001077983 */ /* 0x000ee20000300800 */
[----:B------:R-:W3:Y:S01]  /*2db10*/  LDL.LU R16, [R1+0xe0] ;  /* 0x0000e00001107983 */ /* 0x000ee20000300800 */
[----:B------:R-:W3:Y:S02]  /*2db20*/  LDL.LU R17, [R1+0xe4] ;  /* 0x0000e40001117983 */ /* 0x000ee40000300800 */
[----:B--2---:R-:W3:Y:S02]  /*2db30*/  LDL.LU R18, [R1+0xe8] ;  /* 0x0000e80001127983 */ /* 0x004ee40000300800 */
[----:B------:R-:W3:Y:S01]  /*2db40*/  LDL.LU R19, [R1+0xec] ;  /* 0x0000ec0001137983 */ /* 0x000ee20000300800 */
[----:B------:R-:W-:Y:S01]  /*2db50*/  STL.64 [R1+0xc30], R14 ;  /* 0x000c300e01007387 */ /* 0x000fe20000100a00 */
[----:B----4-:R1:W-:Y:S03]  /*2db60*/  STL.64 [R1+0xc28], R12 ;  /* 0x000c280c01007387 */ /* 0x0103e60000100a00 */
[----:B-1----:R-:W2:Y:S01]  /*2db70*/  LDL.LU R12, [R1+0x80] ;  /* 0x00008000010c7983 */ /* 0x002ea20000300800 */
[----:B------:R-:W2:Y:S02]  /*2db80*/  LDL.LU R13, [R1+0x84] ;  /* 0x00008400010d7983 */ /* 0x000ea40000300800 */
[----:B------:R-:W4:Y:S02]  /*2db90*/  LDL.LU R14, [R1+0x88] ;  /* 0x00008800010e7983 */ /* 0x000f240000300800 */
[----:B------:R-:W-:-:S02]  /*2dba0*/  IMAD.MOV.U32 R15, RZ, RZ, R3 ;  /* 0x000000ffff0f7224 */ /* 0x000fc400078e0003 */
[----:B------:R-:W3:Y:S04]  /*2dbb0*/  LDL.LU R3, [R1+0xcb0] ;  /* 0x000cb00001037983 */ /* 0x000ee80000300800 */
[----:B----4-:R1:W-:Y:S01]  /*2dbc0*/  STL.64 [R1+0xc40], R14 ;  /* 0x000c400e01007387 */ /* 0x0103e20000100a00 */
[----:B--2---:R-:W-:Y:S03]  /*2dbd0*/  STL.64 [R1+0xc38], R12 ;  /* 0x000c380c01007387 */ /* 0x004fe60000100a00 */
[----:B-1----:R-:W2:Y:S01]  /*2dbe0*/  LDL.LU.64 R14, [R1+0x8] ;  /* 0x00000800010e7983 */ /* 0x002ea20000300a00 */
[----:B------:R-:W-:Y:S03]  /*2dbf0*/  HMMA.1688.F32.TF32 R20, R20, R10, R24 ;  /* 0x0000000a1414723c */ /* 0x000fe60000081018 */
[----:B--2---:R1:W-:Y:S04]  /*2dc00*/  STL.64 [R1+0xc50], R14 ;  /* 0x000c500e01007387 */ /* 0x0043e80000100a00 */
[----:B-1----:R-:W2:Y:S04]  /*2dc10*/  LDL.LU.64 R14, [R1+0x18] ;  /* 0x00001800010e7983 */ /* 0x002ea80000300a00 */
[----:B--2---:R1:W-:Y:S01]  /*2dc20*/  STL.64 [R1+0xc70], R14 ;  /* 0x000c700e01007387 */ /* 0x0043e20000100a00 */
[----:B------:R-:W2:Y:S02]  /*2dc30*/  LDL.LU R12, [R1+0xb0] ;  /* 0x0000b000010c7983 */ /* 0x000ea40000300800 */
[----:B------:R-:W2:Y:S01]  /*2dc40*/  LDL.LU R13, [R1+0xb4] ;  /* 0x0000b400010d7983 */ /* 0x000ea20000300800 */
[----:B-1----:R-:W2:Y:S01]  /*2dc50*/  LDL.LU R14, [R1+0xb8] ;  /* 0x0000b800010e7983 */ /* 0x002ea20000300800 */
[----:B------:R-:W2:Y:S02]  /*2dc60*/  LDL.LU R15, [R1+0xbc] ;  /* 0x0000bc00010f7983 */ /* 0x000ea40000300800 */
[----:B------:R-:W3:Y:S02]  /*2dc70*/  LDL.LU.64 R26, [R1+0xca8] ;  /* 0x000ca800011a7983 */ /* 0x000ee40000300a00 */
[----:B------:R-:W3:Y:S03]  /*2dc80*/  LDL.LU.64 R24, [R1+0xca0] ;  /* 0x000ca00001187983 */ /* 0x000ee60000300a00 */
[----:B------:R-:W-:Y:S01]  /*2dc90*/  STL.64 [R1+0x4d0], R20 ;  /* 0x0004d01401007387 */ /* 0x000fe20000100a00 */
[----:B------:R1:W-:Y:S02]  /*2dca0*/  STL.64 [R1+0x4d8], R22 ;  /* 0x0004d81601007387 */ /* 0x0003e40000100a00 */
[----:B------:R4:W-:Y:S02]  /*2dcb0*/  STL.64 [R1+0xc48], R10 ;  /* 0x000c480a01007387 */ /* 0x0009e40000100a00 */
[----:B-1----:R-:W-:-:S02]  /*2dcc0*/  IMAD.MOV.U32 R23, RZ, RZ, R8 ;  /* 0x000000ffff177224 */ /* 0x002fc400078e0008 */
[----:B------:R-:W-:Y:S01]  /*2dcd0*/  IMAD.MOV.U32 R22, RZ, RZ, R9 ;  /* 0x000000ffff167224 */ /* 0x000fe200078e0009 */
[----:B------:R-:W2:Y:S01]  /*2dce0*/  LDL.LU R8, [R1+0x90] ;  /* 0x0000900001087983 */ /* 0x000ea20000300800 */
[----:B------:R-:W2:Y:S02]  /*2dcf0*/  LDL.LU R9, [R1+0x94] ;  /* 0x0000940001097983 */ /* 0x000ea40000300800 */
[----:B----4-:R-:W4:Y:S02]  /*2dd00*/  LDL.LU R10, [R1+0x98] ;  /* 0x00009800010a7983 */ /* 0x010f240000300800 */
[----:B------:R-:W4:Y:S01]  /*2dd10*/  LDL.LU R11, [R1+0x9c] ;  /* 0x00009c00010b7983 */ /* 0x000f220000300800 */
[C---:B---3--:R-:W-:Y:S01]  /*2dd20*/  HMMA.1688.F32.TF32 R20, R24.reuse, R22, R16 ;  /* 0x000000161814723c */ /* 0x048fe20000081010 */
[----:B----4-:R-:W-:Y:S01]  /*2dd30*/  STL.64 [R1+0xc60], R10 ;  /* 0x000c600a01007387 */ /* 0x010fe20000100a00 */
[----:B--2---:R1:W-:Y:S03]  /*2dd40*/  STL.64 [R1+0xc58], R8 ;  /* 0x000c580801007387 */ /* 0x0043e60000100a00 */
[----:B-1----:R-:W2:Y:S01]  /*2dd50*/  LDL.LU R8, [R1+0xa0] ;  /* 0x0000a00001087983 */ /* 0x002ea20000300800 */
[----:B------:R-:W2:Y:S02]  /*2dd60*/  LDL.LU R9, [R1+0xa4] ;  /* 0x0000a40001097983 */ /* 0x000ea40000300800 */
[----:B------:R-:W2:Y:S02]  /*2dd70*/  LDL.LU R10, [R1+0xa8] ;  /* 0x0000a800010a7983 */ /* 0x000ea40000300800 */
[----:B------:R-:W3:Y:S11]  /*2dd80*/  LDL.LU.64 R18, [R1+0xc98] ;  /* 0x000c980001127983 */ /* 0x000ef60000300a00 */
[----:B------:R-:W-:Y:S02]  /*2dd90*/  @!UPT UIADD3 URZ, URZ, URZ, URZ ;  /* 0x0000003f3f3ff290 */ /* 0x000fe4000fffe03f */
[----:B------:R-:W-:Y:S01]  /*2dda0*/  STL.64 [R1+0xe0], R20 ;  /* 0x0000e01401007387 */ /* 0x000fe20000100a00 */
[----:B------:R-:W-:Y:S01]  /*2ddb0*/  STL.64 [R1+0xe8], R22 ;  /* 0x0000e81601007387 */ /* 0x000fe20000100a00 */
[C---:B---3--:R-:W-:Y:S02]  /*2ddc0*/  HMMA.1688.F32.TF32 R16, R24.reuse, R18, R4 ;  /* 0x000000121810723c */ /* 0x048fe40000081004 */
[----:B------:R-:W3:Y:S01]  /*2ddd0*/  LDL.LU.64 R6, [R1+0xc90] ;  /* 0x000c900001067983 */ /* 0x000ee20000300a00 */
[----:B------:R-:W3:Y:S11]  /*2dde0*/  LDL.LU.64 R4, [R1+0xc88] ;  /* 0x000c880001047983 */ /* 0x000ef60000300a00 */
[----:B------:R-:W-:Y:S09]  /*2ddf0*/  @!UPT UIADD3 URZ, URZ, URZ, URZ ;  /* 0x0000003f3f3ff290 */ /* 0x000ff2000fffe03f */
        /* <DEDUP_REMOVED lines=15> */
[----:B------:R-:W-:Y:S02]  /*2def0*/  IMAD.MOV.U32 R11, RZ, RZ, R3 ;  /* 0x000000ffff0b7224 */ /* 0x000fe400078e0003 */
[----:B------:R-:W-:Y:S02]  /*2df00*/  IMAD.MOV.U32 R22, RZ, RZ, R6 ;  /* 0x000000ffff167224 */ /* 0x000fe400078e0006 */
[----:B------:R-:W-:Y:S02]  /*2df10*/  IMAD.MOV.U32 R20, RZ, RZ, R7 ;  /* 0x000000ffff147224 */ /* 0x000fe400078e0007 */
[----:B------:R-:W3:Y:S01]  /*2df20*/  LDL.LU.64 R6, [R1+0xc68] ;  /* 0x000c680001067983 */ /* 0x000ee20000300a00 */
[----:B------:R-:W2:Y:S02]  /*2df30*/  LDL.LU R5, [R1+0x8b4] ;  /* 0x0008b40001057983 */ /* 0x000ea40000300800 */
[----:B------:R-:W3:Y:S02]  /*2df40*/  LDL.LU R4, [R1+0x8b8] ;  /* 0x0008b80001047983 */ /* 0x000ee40000300800 */
[----:B------:R-:W-:Y:S01]  /*2df50*/  IMAD.MOV.U32 R16, RZ, RZ, R19 ;  /* 0x000000ffff107224 */ /* 0x000fe200078e0013 */
        /* <DEDUP_REMOVED lines=8> */
[----:B------:R-:W2:Y:S02]  /*2dfe0*/  LDL.LU.64 R14, [R1+0xc50] ;  /* 0x000c5000010e7983 */ /* 0x000ea40000300a00 */
[----:B------:R-:W3:Y:S01]  /*2dff0*/  LDL.LU R3, [R1+0x6a0] ;  /* 0x0006a00001037983 */ /* 0x000ee20000300800 */
[----:B--2---:R-:W-:Y:S01]  /*2e000*/  HMMA.1688.F32.TF32 R8, R24, R14, R8 ;  /* 0x0000000e1808723c */ /* 0x004fe20000081008 */
[----:B------:R-:W-:-:S02]  /*2e010*/  IMAD.MOV.U32 R28, RZ, RZ, R14 ;  /* 0x000000ffff1c7224 */ /* 0x000fc400078e000e */
        /* <DEDUP_REMOVED lines=12> */
[----:B-1----:R-:W2:Y:S01]  /*2e0e0*/  LDL.LU.64 R14, [R1+0xc30] ;  /* 0x000c3000010e7983 */ /* 0x002ea20000300a00 */
[----:B------:R-:W2:Y:S03]  /*2e0f0*/  LDL.LU.64 R12, [R1+0xc28] ;  /* 0x000c2800010c7983 */ /* 0x000ea60000300a00 */
[----:B------:R-:W1:Y:S04]  /*2e100*/  S2R R21, SR_TID.X ;  /* 0x0000000000157919 */ /* 0x000e680000002100 */
[----:B------:R-:W3:Y:S01]  /*2e110*/  S2R R9, SR_TID.X ;  /* 0x0000000000097919 */ /* 0x000ee20000002100 */
[----:B------:R-:W-:-:S05]  /*2e120*/  IMAD.MOV.U32 R18, RZ, RZ, 0x3f ;  /* 0x0000003fff127424 */ /* 0x000fca00078e00ff */
[----:B------:R-:W-:-:S04]  /*2e130*/  IADD3 R18, R18, c[0x0][0x180], RZ ;  /* 0x0000600012127a10 */ /* 0x000fc80007ffe0ff */
[----:B------:R-:W-:Y:S02]  /*2e140*/  SHF.R.S32.HI R8, RZ, 0x1f, R18 ;  /* 0x0000001fff087819 */ /* 0x000fe40000011412 */
[----:B-1----:R-:W-:Y:S02]  /*2e150*/  SHF.R.U32.HI R23, RZ, 0x8, R21 ;  /* 0x00000008ff177819 */ /* 0x002fe40000011615 */
[----:B---3--:R-:W-:Y:S02]  /*2e160*/  SHF.R.U32.HI R9, RZ, 0x8, R9 ;  /* 0x00000008ff097819 */ /* 0x008fe40000011609 */
[----:B------:R-:W-:Y:S02]  /*2e170*/  SGXT.U32 R23, R23, 0x1 ;  /* 0x000000011717781a */ /* 0x000fe40000000000 */
[----:B------:R-:W-:Y:S02]  /*2e180*/  SGXT.U32 R9, R9, 0x1 ;  /* 0x000000010909781a */ /* 0x000fe40000000000 */
[----:B------:R-:W-:-:S02]  /*2e190*/  ISETP.GE.AND P1, PT, R23, UR5, PT ;  /* 0x0000000517007c0c */ /* 0x000fc4000bf26270 */
[----:B------:R-:W-:Y:S02]  /*2e1a0*/  LEA.HI R8, R8, R18, RZ, 0x6 ;  /* 0x0000001208087211 */ /* 0x000fe400078f30ff */
[----:B------:R-:W-:Y:S01]  /*2e1b0*/  IADD3 R3, R3, 0x1, RZ ;  /* 0x0000000103037810 */ /* 0x000fe20007ffe0ff */
[----:B------:R-:W-:Y:S01]  /*2e1c0*/  STL [R1+0xb94], R23 ;  /* 0x000b941701007387 */ /* 0x000fe20000100800 */
[----:B------:R1:W-:Y:S01]  /*2e1d0*/  STL [R1+0xb90], R21 ;  /* 0x000b901501007387 */ /* 0x0003e20000100800 */
[----:B------:R-:W-:-:S04]  /*2e1e0*/  SHF.R.S32.HI R8, RZ, 0x6, R8 ;  /* 0x00000006ff087819 */ /* 0x000fc80000011408 */
[----:B------:R-:W-:Y:S01]  /*2e1f0*/  IADD3 R8, R8, -0x2, RZ ;  /* 0xfffffffe08087810 */ /* 0x000fe20007ffe0ff */
[----:B--2---:R-:W-:Y:S01]  /*2e200*/  HMMA.1688.F32.TF32 R24, R24, R10, R12 ;  /* 0x0000000a1818723c */ /* 0x004fe2000008100c */
[----:B------:R-:W2:Y:S06]  /*2e210*/  S2R R15, SR_TID.X ;  /* 0x00000000000f7919 */ /* 0x000eac0000002100 */
[----:B------:R-:W-:Y:S01]  /*2e220*/  LOP3.LUT R12, R9, 0x4, RZ, 0xfc, !PT ;  /* 0x00000004090c7812 */ /* 0x000fe200078efcff */
[----:B------:R-:W-:-:S03]  /*2e230*/  SEL R9, RZ, 0x4, P1 ;  /* 0x00000004ff097807 */ /* 0x000fc60000800000 */
[----:B------:R-:W-:Y:S02]  /*2e240*/  ISETP.GE.AND P1, PT, R12, UR5, PT ;  /* 0x000000050c007c0c */ /* 0x000fe4000bf26270 */
[----:B--2---:R-:W-:-:S04]  /*2e250*/  SHF.R.U32.HI R15, RZ, 0x8, R15 ;  /* 0x00000008ff0f7819 */ /* 0x004fc8000001160f */
[----:B------:R-:W-:-:S05]  /*2e260*/  SGXT.U32 R15, R15, 0x1 ;  /* 0x000000010f0f781a */ /* 0x000fca0000000000 */
[C---:B------:R-:W-:Y:S02]  /*2e270*/  IMAD R18, R15.reuse, c[0x0][0x188], RZ ;  /* 0x000062000f127a24 */ /* 0x040fe400078e02ff */
[----:B------:R-:W-:Y:S01]  /*2e280*/  IMAD R13, R15, c[0x0][0x188], RZ ;  /* 0x000062000f0d7a24 */ /* 0x000fe200078e02ff */
[----:B------:R-:W-:Y:S01]  /*2e290*/  SEL R12, RZ, 0x4, P1 ;  /* 0x00000004ff0c7807 */ /* 0x000fe20000800000 */
[----:B------:R-:W-:Y:S01]  /*2e2a0*/  ISETP.GT.AND P1, PT, R3, 0x1, PT ;  /* 0x000000010300780c */ /* 0x000fe20003f24270 */
[----:B------:R-:W-:-:S04]  /*2e2b0*/  SHF.R.S32.HI R18, RZ, 0x1f, R18 ;  /* 0x0000001fff127819 */ /* 0x000fc80000011412 */
[----:B------:R-:W-:Y:S01]  /*2e2c0*/  SHF.L.U64.HI R13, R13, 0x2, R18 ;  /* 0x000000020d0d7819 */ /* 0x000fe20000010212 */
[----:B------:R-:W-:Y:S01]  /*2e2d0*/  SEL R18, R3, RZ, !P1 ;  /* 0x000000ff03127207 */ /* 0x000fe20004800000 */
[----:B------:R2:W-:Y:S01]  /*2e2e0*/  STL.64 [R1+0x3b0], R24 ;  /* 0x0003b01801007387 */ /* 0x0005e20000100a00 */
[----:B------:R3:W-:Y:S03]  /*2e2f0*/  STL.64 [R1+0x3b8], R26 ;  /* 0x0003b81a01007387 */ /* 0x0007e60000100a00 */
[----:B------:R-:W-:Y:S01]  /*2e300*/  STL [R1+0x6a0], R18 ;  /* 0x0006a01201007387 */ /* 0x000fe20000100800 */
[----:B-1----:R-:W4:Y:S03]  /*2e310*/  LDL R21, [R1+0x8e0] ;  /* 0x0008e00001157983 */ /* 0x002f260000100800 */
[----:B--2---:R-:W2:Y:S04]  /*2e320*/  LDL R25, [R1+0x8e8] ;  /* 0x0008e80001197983 */ /* 0x004ea80000100800 */
[----:B---3--:R-:W3:Y:S04]  /*2e330*/  LDL R26, [R1+0x91c] ;  /* 0x00091c00011a7983 */ /* 0x008ee80000100800 */
[----:B------:R-:W2:Y:S01]  /*2e340*/  LDL R24, [R1+0x914] ;  /* 0x0009140001187983 */ /* 0x000ea20000100800 */
[----:B------:R1:W-:Y:S03]  /*2e350*/  STL.64 [R1+0xc20], R18 ;  /* 0x000c201201007387 */ /* 0x0003e60000100a00 */
[----:B-1----:R-:W2:Y:S01]  /*2e360*/  LDL R19, [R1+0x8f0] ;  /* 0x0008f00001137983 */ /* 0x002ea20000100800 */
[----:B------:R-:W-:-:S02]  /*2e370*/  ISETP.LE.AND P0, PT, R8, UR4, PT ;  /* 0x0000000408007c0c */ /* 0x000fc4000bf03270 */
[----:B------:R-:W1:Y:S01]  /*2e380*/  S2R R8, SR_TID.X ;  /* 0x0000000000087919 */ /* 0x000e620000002100 */
[----:B------:R-:W1:Y:S04]  /*2e390*/  S2R R14, SR_TID.X ;  /* 0x00000000000e7919 */ /* 0x000e680000002100 */
[----:B------:R-:W1:Y:S01]  /*2e3a0*/  S2R R23, SR_TID.X ;  /* 0x0000000000177919 */ /* 0x000e620000002100 */
[----:B------:R-:W-:Y:S02]  /*2e3b0*/  SEL R9, R9, RZ, !P0 ;  /* 0x000000ff09097207 */ /* 0x000fe40004000000 */
[----:B-1----:R-:W-:-:S04]  /*2e3c0*/  SHF.R.U32.HI R8, RZ, 0x8, R8 ;  /* 0x00000008ff087819 */ /* 0x002fc80000011608 */
[----:B------:R-:W-:-:S05]  /*2e3d0*/  SGXT.U32 R8, R8, 0x1 ;  /* 0x000000010808781a */ /* 0x000fca0000000000 */
[----:B------:R-:W-:-:S04]  /*2e3e0*/  IMAD R8, R8, c[0x0][0x188], RZ ;  /* 0x0000620008087a24 */ /* 0x000fc800078e02ff */
[----:B------:R-:W-:Y:S01]  /*2e3f0*/  IMAD.SHL.U32 R8, R8, 0x4, RZ ;  /* 0x0000000408087824 */ /* 0x000fe200078e00ff */
[----:B------:R-:W-:Y:S01]  /*2e400*/  LOP3.LUT R15, R14, 0xff, RZ, 0xc0, !PT ;  /* 0x000000ff0e0f7812 */ /* 0x000fe200078ec0ff */
[----:B------:R-:W-:-:S03]  /*2e410*/  SHF.R.S32.HI R14, RZ, 0x8, R14 ;  /* 0x00000008ff0e7819 */ /* 0x000fc6000001140e */
[----:B------:R-:W-:Y:S02]  /*2e420*/  IADD3 R8, P3, R8, R4, RZ ;  /* 0x0000000408087210 */ /* 0x000fe40007f7e0ff */
[----:B------:R-:W-:Y:S02]  /*2e430*/  ISETP.NE.U32.AND P2, PT, R9, RZ, PT ;  /* 0x000000ff0900720c */ /* 0x000fe40003f45070 */
[----:B------:R-:W-:Y:S01]  /*2e440*/  SGXT R14, R14, 0x1 ;  /* 0x000000010e0e781a */ /* 0x000fe20000000200 */
[----:B------:R-:W-:Y:S02]  /*2e450*/  IMAD.X R9, R5, 0x1, R13, P3 ;  /* 0x0000000105097824 */ /* 0x000fe400018e060d */
[----:B------:R-:W-:Y:S01]  /*2e460*/  IMAD.SHL.U32 R13, R15, 0x4, RZ ;  /* 0x000000040f0d7824 */ /* 0x000fe200078e00ff */
[----:B------:R-:W-:Y:S01]  /*2e470*/  SEL R12, R12, RZ, !P0 ;  /* 0x000000ff0c0c7207 */ /* 0x000fe20004000000 */
[----:B------:R-:W-:Y:S03]  /*2e480*/  LDS R15, [R0+0x4f380] ;  /* 0x04f38000000f7984 */ /* 0x000fe60000000800 */
[----:B------:R-:W-:-:S02]  /*2e490*/  LOP3.LUT R13, R13, 0x420, R14, 0x78, !PT ;  /* 0x000004200d0d7812 */ /* 0x000fc400078e780e */
[----:B------:R-:W-:Y:S01]  /*2e4a0*/  ISETP.NE.U32.AND P3, PT, R12, RZ, PT ;  /* 0x000000ff0c00720c */ /* 0x000fe20003f65070 */
[----:B------:R-:W-:Y:S04]  /*2e4b0*/  LDS R14, [R2+0x4f380] ;  /* 0x04f38000020e7984 */ /* 0x000fe80000000800 */
[----:B------:R-:W-:Y:S01]  /*2e4c0*/  LDS R12, [R2+0x4e380] ;  /* 0x04e38000020c7984 */ /* 0x000fe20000000800 */
[----:B------:R-:W-:Y:S01]  /*2e4d0*/  SHF.R.U32.HI R27, RZ, 0x8, R23 ;  /* 0x00000008ff1b7819 */ /* 0x000fe20000011617 */
[----:B------:R-:W-:Y:S02]  /*2e4e0*/  IMAD R3, R18, 0x10000, R13 ;  /* 0x0001000012037824 */ /* 0x000fe400078e020d */
[----:B------:R-:W1:Y:S01]  /*2e4f0*/  LDS R13, [R0+0x4e380] ;  /* 0x04e38000000d7984 */ /* 0x000e620000000800 */
[----:B------:R-:W-:Y:S01]  /*2e500*/  BAR.SYNC.DEFER_BLOCKING 0x0 ;  /* 0x0000000000007b1d */ /* 0x000fe20000010000 */
[----:B------:R-:W-:-:S05]  /*2e510*/  SGXT.U32 R27, R27, 0x1 ;  /* 0x000000011b1b781a */ /* 0x000fca0000000000 */
[----:B------:R1:W-:Y:S01]  /*2e520*/  STL.64 [R1+0xc18], R16 ;  /* 0x000c181001007387 */ /* 0x0003e20000100a00 */
[----:B------:R-:W-:Y:S02]  /*2e530*/  IMAD R18, R27, c[0x0][0x188], RZ ;  /* 0x000062001b127a24 */ /* 0x000fe400078e02ff */
[----:B-1----:R-:W-:-:S04]  /*2e540*/  IMAD.MOV.U32 R17, RZ, RZ, c[0x0][0x188] ;  /* 0x00006200ff117624 */ /* 0x002fc800078e00ff */
[----:B------:R-:W-:-:S04]  /*2e550*/  IMAD R18, R17, 0x2, R18 ;  /* 0x0000000211127824 */ /* 0x000fc800078e0212 */
[----:B------:R-:W-:Y:S01]  /*2e560*/  IMAD R18, R17, 0x2, R18 ;  /* 0x0000000211127824 */ /* 0x000fe200078e0212 */
[----:B------:R-:W-:Y:S01]  /*2e570*/  SHF.R.U32.HI R23, RZ, 0x8, R23 ;  /* 0x00000008ff177819 */ /* 0x000fe20000011617 */
[----:B------:R-:W-:Y:S01]  /*2e580*/  @!PT LDS RZ, [RZ] ;  /* 0x00000000fffff984 */ /* 0x000fe20000000800 */
[----:B------:R-:W-:Y:S01]  /*2e590*/  @!PT LDS RZ, [RZ] ;  /* 0x00000000fffff984 */ /* 0x000fe20000000800 */
[----:B------:R-:W-:Y:S01]  /*2e5a0*/  @!PT LDS RZ, [RZ] ;  /* 0x00000000fffff984 */ /* 0x000fe20000000800 */
[----:B------:R1:W-:Y:S02]  /*2e5b0*/  LDGSTS.E [R3+0x40000], [R8.64], P2 ;  /* 0x4000000008037fae */ /* 0x0003e40009121846 */
[----:B------:R-:W-:Y:S01]  /*2e5c0*/  IMAD.SHL.U32 R18, R18, 0x4, RZ ;  /* 0x0000000412127824 */ /* 0x000fe200078e00ff */
[----:B------:R-:W-:Y:S02]  /*2e5d0*/  LOP3.LUT R27, R27, 0x8, RZ, 0xfc, !PT ;  /* 0x000000081b1b7812 */ /* 0x000fe400078efcff */
[----:B------:R-:W-:Y:S02]  /*2e5e0*/  SGXT.U32 R23, R23, 0x1 ;  /* 0x000000011717781a */ /* 0x000fe40000000000 */
[----:B-1----:R-:W-:Y:S02]  /*2e5f0*/  IADD3 R8, P1, R18, R4, RZ ;  /* 0x0000000412087210 */ /* 0x002fe40007f3e0ff */
[----:B------:R-:W-:-:S03]  /*2e600*/  LOP3.LUT R23, R23, 0xc, RZ, 0xfc, !PT ;  /* 0x0000000c17177812 */ /* 0x000fc600078efcff */
[----:B--2---:R-:W-:Y:S01]  /*2e610*/  IMAD.X R9, R5, 0x1, R19, P1 ;  /* 0x0000000105097824 */ /* 0x004fe200008e0613 */
[----:B------:R-:W-:-:S04]  /*2e620*/  ISETP.GE.AND P1, PT, R27, UR5, PT ;  /* 0x000000051b007c0c */ /* 0x000fc8000bf26270 */
[----:B------:R-:W-:Y:S01]  /*2e630*/  SEL R0, RZ, 0x4, P1 ;  /* 0x00000004ff007807 */ /* 0x000fe20000800000 */
[----:B------:R-:W-:Y:S01]  /*2e640*/  ISETP.GE.AND P1, PT, R23, UR5, PT ;  /* 0x0000000517007c0c */ /* 0x000fe2000bf26270 */
[----:B------:R3:W-:Y:S04]  /*2e650*/  LDGSTS.E [R3+0x41000], [R8.64], P3 ;  /* 0x4100000008037fae */ /* 0x0007e80009921846 */
[----:B------:R-:W1:Y:S01]  /*2e660*/  S2R R23, SR_TID.X ;  /* 0x0000000000177919 */ /* 0x000e620000002100 */
[----:B------:R-:W-:-:S04]  /*2e670*/  SEL R0, R0, RZ, !P0 ;  /* 0x000000ff00007207 */ /* 0x000fc80004000000 */
[----:B------:R-:W-:Y:S01]  /*2e680*/  ISETP.NE.U32.AND P2, PT, R0, RZ, PT ;  /* 0x000000ff0000720c */ /* 0x000fe20003f45070 */
[----:B------:R-:W-:Y:S01]  /*2e690*/  SEL R0, RZ, 0x4, P1 ;  /* 0x00000004ff007807 */ /* 0x000fe20000800000 */
[----:B---3--:R-:W-:-:S05]  /*2e6a0*/  IADD3 R8, P1, R26, R4, RZ ;  /* 0x000000041a087210 */ /* 0x008fca0007f3e0ff */
[----:B------:R-:W-:-:S06]  /*2e6b0*/  IMAD.X R9, R5, 0x1, R25, P1 ;  /* 0x0000000105097824 */ /* 0x000fcc00008e0619 */
[----:B------:R2:W-:Y:S01]  /*2e6c0*/  LDGSTS.E [R3+0x42000], [R8.64], P2 ;  /* 0x4200000008037fae */ /* 0x0005e20009121846 */
[----:B-1----:R-:W-:-:S04]  /*2e6d0*/  SHF.R.U32.HI R23, RZ, 0x8, R23 ;  /* 0x00000008ff177819 */ /* 0x002fc80000011617 */
[----:B------:R-:W-:Y:S02]  /*2e6e0*/  SGXT.U32 R23, R23, 0x1 ;  /* 0x000000011717781a */ /* 0x000fe40000000000 */
[----:B--2---:R-:W-:Y:S02]  /*2e6f0*/  IADD3 R8, P1, R24, R4, RZ ;  /* 0x0000000418087210 */ /* 0x004fe40007f3e0ff */
[----:B------:R-:W-:-:S03]  /*2e700*/  LOP3.LUT R23, R23, 0x10, RZ, 0xfc, !PT ;  /* 0x0000001017177812 */ /* 0x000fc600078efcff */
[----:B----4-:R-:W-:Y:S02]  /*2e710*/  IMAD.X R9, R5, 0x1, R21, P1 ;  /* 0x0000000105097824 */ /* 0x010fe400008e0615 */
[----:B------:R-:W2:Y:S01]  /*2e720*/  LDL R21, [R1+0x90c] ;  /* 0x00090c0001157983 */ /* 0x000ea20000100800 */
[----:B------:R-:W-:Y:S02]  /*2e730*/  ISETP.GE.AND P1, PT, R23, UR5, PT ;  /* 0x0000000517007c0c */ /* 0x000fe4000bf26270 */
[----:B------:R-:W3:Y:S02]  /*2e740*/  LDL R23, [R1+0x8d8] ;  /* 0x0008d80001177983 */ /* 0x000ee40000100800 */
[----:B------:R-:W4:Y:S01]  /*2e750*/  LDL.LU R26, [R1+0x58] ;  /* 0x00005800011a7983 */ /* 0x000f220000300800 */
[----:B------:R-:W4:Y:S01]  /*2e760*/  LDL.LU R27, [R1+0x5c] ;  /* 0x00005c00011b7983 */ /* 0x000f220000300800 */
[----:B------:R-:W3:Y:S02]  /*2e770*/  LDL R2, [R1+0x904] ;  /* 0x0009040001027983 */ /* 0x000ee40000100800 */
[----:B------:R-:W4:Y:S02]  /*2e780*/  LDL.LU R16, [R1+0x430] ;  /* 0x0004300001107983 */ /* 0x000f240000300800 */
[----:B------:R-:W4:Y:S01]  /*2e790*/  LDL.LU R17, [R1+0x434] ;  /* 0x0004340001117983 */ /* 0x000f220000300800 */
[----:B------:R-:W4:Y:S01]  /*2e7a0*/  LDL.LU R18, [R1+0x438] ;  /* 0x0004380001127983 */ /* 0x000f220000300800 */
[----:B------:R-:W4:Y:S02]  /*2e7b0*/  LDL.LU R19, [R1+0x43c] ;  /* 0x00043c0001137983 */ /* 0x000f240000300800 */
[----:B------:R-:W4:Y:S01]  /*2e7c0*/  LDL R24, [R1+0x8d0] ;  /* 0x0008d00001187983 */ /* 0x000f220000100800 */
[----:B------:R-:W1:Y:S01]  /*2e7d0*/  S2R R25, SR_TID.X ;  /* 0x0000000000197919 */ /* 0x000e620000002100 */
[----:B------:R-:W-:-:S04]  /*2e7e0*/  SEL R0, R0, RZ, !P0 ;  /* 0x000000ff00007207 */ /* 0x000fc80004000000 */
[----:B------:R-:W-:Y:S01]  /*2e7f0*/  ISETP.NE.U32.AND P3, PT, R0, RZ, PT ;  /* 0x000000ff0000720c */ /* 0x000fe20003f65070 */
[----:B------:R-:W-:-:S04]  /*2e800*/  SEL R0, RZ, 0x4, P1 ;  /* 0x00000004ff007807 */ /* 0x000fc80000800000 */
[----:B------:R-:W-:Y:S02]  /*2e810*/  SEL R0, R0, RZ, !P0 ;  /* 0x000000ff00007207 */ /* 0x000fe40004000000 */
[----:B-1----:R-:W-:-:S06]  /*2e820*/  SHF.R.U32.HI R25, RZ, 0x8, R25 ;  /* 0x00000008ff197819 */ /* 0x002fcc0000011619 */
[----:B------:R2:W-:Y:S01]  /*2e830*/  LDGSTS.E [R3+0x43000], [R8.64], P3 ;  /* 0x4300000008037fae */ /* 0x0005e20009921846 */
[----:B------:R-:W-:-:S04]  /*2e840*/  SGXT.U32 R25, R25, 0x1 ;  /* 0x000000011919781a */ /* 0x000fc80000000000 */
[----:B------:R-:W-:Y:S02]  /*2e850*/  LOP3.LUT R25, R25, 0x14, RZ, 0xfc, !PT ;  /* 0x0000001419197812 */ /* 0x000fe400078efcff */
[----:B------:R-:W-:Y:S02]  /*2e860*/  ISETP.NE.U32.AND P2, PT, R0, RZ, PT ;  /* 0x000000ff0000720c */ /* 0x000fe40003f45070 */
[----:B------:R-:W-:-:S04]  /*2e870*/  ISETP.GE.AND P1, PT, R25, UR5, PT ;  /* 0x0000000519007c0c */ /* 0x000fc8000bf26270 */
[----:B------:R-:W-:-:S04]  /*2e880*/  SEL R0, RZ, 0x4, P1 ;  /* 0x00000004ff007807 */ /* 0x000fc80000800000 */
[----:B------:R-:W-:-:S04]  /*2e890*/  SEL R0, R0, RZ, !P0 ;  /* 0x000000ff00007207 */ /* 0x000fc80004000000 */
[----:B------:R-:W-:Y:S02]  /*2e8a0*/  ISETP.NE.U32.AND P3, PT, R0, RZ, PT ;  /* 0x000000ff0000720c */ /* 0x000fe40003f65070 */
[----:B--2---:R-:W-:Y:S02]  /*2e8b0*/  IADD3 R8, P1, R21, R4, RZ ;  /* 0x0000000415087210 */ /* 0x004fe40007f3e0ff */
[----:B------:R-:W1:Y:S03]  /*2e8c0*/  S2R R21, SR_TID.X ;  /* 0x0000000000157919 */ /* 0x000e660000002100 */
[----:B---3--:R-:W-:Y:S02]  /*2e8d0*/  IMAD.X R9, R5, 0x1, R23, P1 ;  /* 0x0000000105097824 */ /* 0x008fe400008e0617 */
[----:B------:R-:W2:Y:S04]  /*2e8e0*/  S2R R23, SR_TID.X ;  /* 0x0000000000177919 */ /* 0x000ea80000002100 */
[----:B------:R3:W-:Y:S01]  /*2e8f0*/  LDGSTS.E [R3+0x44000], [R8.64], P2 ;  /* 0x4400000008037fae */ /* 0x0007e20009121846 */
[----:B-1----:R-:W-:-:S02]  /*2e900*/  SHF.R.U32.HI R21, RZ, 0x8, R21 ;  /* 0x00000008ff157819 */ /* 0x002fc40000011615 */
[----:B---3--:R-:W-:Y:S02]  /*2e910*/  IADD3 R8, P1, R2, R4, RZ ;  /* 0x0000000402087210 */ /* 0x008fe40007f3e0ff */
[----:B------:R-:W-:-:S04]  /*2e920*/  SGXT.U32 R21, R21, 0x1 ;  /* 0x000000011515781a */ /* 0x000fc80000000000 */
[----:B------:R-:W-:Y:S01]  /*2e930*/  LOP3.LUT R2, R21, 0x18, RZ, 0xfc, !PT ;  /* 0x0000001815027812 */ /* 0x000fe200078efcff */
[--C-:B--2---:R-:W-:Y:S01]  /*2e940*/  SHF.R.U32.HI R21, RZ, 0x8, R23.reuse ;  /* 0x00000008ff157819 */ /* 0x104fe20000011617 */
[----:B------:R-:W-:Y:S01]  /*2e950*/  SHF.R.U32.HI R23, RZ, 0x8, R23 ;  /* 0x00000008ff177819 */ /* 0x000fe20000011617 */
[----:B----4-:R-:W-:Y:S02]  /*2e960*/  IMAD.X R9, R5, 0x1, R24, P1 ;  /* 0x0000000105097824 */ /* 0x010fe400008e0618 */
[----:B------:R-:W-:Y:S02]  /*2e970*/  SGXT.U32 R21, R21, 0x1 ;  /* 0x000000011515781a */ /* 0x000fe40000000000 */
[----:B------:R-:W-:Y:S02]  /*2e980*/  SGXT.U32 R23, R23, 0x1 ;  /* 0x000000011717781a */ /* 0x000fe40000000000 */
[----:B------:R-:W-:Y:S01]  /*2e990*/  ISETP.GE.AND P1, PT, R2, UR5, PT ;  /* 0x0000000502007c0c */ /* 0x000fe2000bf26270 */
[----:B------:R-:W-:Y:S01]  /*2e9a0*/  HMMA.1688.F32.TF32 R24, R12, R26, R16 ;  /* 0x0000001a0c18723c */ /* 0x000fe20000081010 */
[----:B------:R-:W-:Y:S01]  /*2e9b0*/  LOP3.LUT R2, R21, 0x1c, RZ, 0xfc, !PT ;  /* 0x0000001c15027812 */ /* 0x000fe200078efcff */
[----:B------:R-:W-:Y:S01]  /*2e9c0*/  LOP3.LUT R21, R23, 0x20, RZ, 0xfc, !PT ;  /* 0x0000002017157812 */ /* 0x000fe200078efcff */
[----:B------:R-:W-:Y:S01]  /*2e9d0*/  SEL R0, RZ, 0x4, P1 ;  /* 0x00000004ff007807 */ /* 0x000fe20000800000 */
[----:B------:R-:W1:Y:S01]  /*2e9e0*/  S2R R23, SR_TID.X ;  /* 0x0000000000177919 */ /* 0x000e620000002100 */
[----:B------:R-:W-:-:S03]  /*2e9f0*/  ISETP.GE.AND P1, PT, R2, UR5, PT ;  /* 0x0000000502007c0c */ /* 0x000fc6000bf26270 */
[----:B------:R2:W-:Y:S04]  /*2ea00*/  LDGSTS.E [R3+0x45000], [R8.64], P3 ;  /* 0x4500000008037fae */ /* 0x0005e80009921846 */
[----:B------:R-:W3:Y:S01]  /*2ea10*/  LDL.LU.64 R18, [R1+0xc20] ;  /* 0x000c200001127983 */ /* 0x000ee20000300a00 */
[----:B------:R-:W-:Y:S02]  /*2ea20*/  SEL R0, R0, RZ, !P0 ;  /* 0x000000ff00007207 */ /* 0x000fe40004000000 */
[----:B------:R-:W-:Y:S01]  /*2ea30*/  SEL R2, RZ, 0x4, P1 ;  /* 0x00000004ff027807 */ /* 0x000fe20000800000 */
[----:B------:R-:W-:Y:S01]  /*2ea40*/  ISETP.GE.AND P1, PT, R21, UR5, PT ;  /* 0x0000000515007c0c */ /* 0x000fe2000bf26270 */
[----:B------:R-:W4:Y:S01]  /*2ea50*/  LDL.LU.64 R16, [R1+0xc18] ;  /* 0x000c180001107983 */ /* 0x000f220000300a00 */
[----:B-1----:R-:W-:-:S04]  /*2ea60*/  SHF.R.U32.HI R21, RZ, 0x8, R23 ;  /* 0x00000008ff157819 */ /* 0x002fc80000011617 */
[----:B------:R-:W-:-:S04]  /*2ea70*/  SGXT.U32 R21, R21, 0x1 ;  /* 0x000000011515781a */ /* 0x000fc80000000000 */
[----:B------:R-:W-:-:S04]  /*2ea80*/  LOP3.LUT R23, R21, 0x24, RZ, 0xfc, !PT ;  /* 0x0000002415177812 */ /* 0x000fc800078efcff */
[----:B------:R-:W-:Y:S02]  /*2ea90*/  ISETP.GE.AND P2, PT, R23, UR5, PT ;  /* 0x0000000517007c0c */ /* 0x000fe4000bf46270 */
[----:B------:R-:W1:Y:S01]  /*2eaa0*/  S2R R23, SR_TID.X ;  /* 0x0000000000177919 */ /* 0x000e620000002100 */
[----:B------:R-:W-:-:S04]  /*2eab0*/  LOP3.LUT R21, R21, 0x28, RZ, 0xfc, !PT ;  /* 0x0000002815157812 */ /* 0x000fc800078efcff */
[----:B------:R-:W-:Y:S01]  /*2eac0*/  ISETP.GE.AND P4, PT, R21, UR5, PT ;  /* 0x0000000515007c0c */ /* 0x000fe2000bf86270 */
[----:B------:R1:W-:Y:S02]  /*2ead0*/  STL.64 [R1+0x80], R24 ;  /* 0x0000801801007387 */ /* 0x0003e40000100a00 */
[----:B-1----:R-:W-:-:S04]  /*2eae0*/  SHF.R.U32.HI R21, RZ, 0x8, R23 ;  /* 0x00000008ff157819 */ /* 0x002fc80000011617 */
[----:B------:R-:W-:-:S04]  /*2eaf0*/  SGXT.U32 R21, R21, 0x1 ;  /* 0x000000011515781a */ /* 0x000fc80000000000 */
[----:B--2---:R-:W-:Y:S01]  /*2eb00*/  LOP3.LUT R8, R21, 0x18, RZ, 0xfc, !PT ;  /* 0x0000001815087812 */ /* 0x004fe200078efcff */
[----:B------:R-:W-:-:S04]  /*2eb10*/  SHF.R.U32.HI R21, RZ, 0x8, R23 ;  /* 0x00000008ff157819 */ /* 0x000fc80000011617 */
[----:B------:R-:W-:Y:S02]  /*2eb20*/  SGXT.U32 R21, R21, 0x1 ;  /* 0x000000011515781a */ /* 0x000fe40000000000 */
[----:B------:R-:W-:Y:S02]  /*2eb30*/  ISETP.NE.U32.AND P3, PT, R0, RZ, PT ;  /* 0x000000ff0000720c */ /* 0x000fe40003f65070 */
[C---:B------:R-:W-:Y:S02]  /*2eb40*/  LOP3.LUT R23, R21.reuse, 0x1c, RZ, 0xfc, !PT ;  /* 0x0000001c15177812 */ /* 0x040fe400078efcff */
[C---:B------:R-:W-:Y:S01]  /*2eb50*/  LOP3.LUT R24, R21.reuse, 0x2c, RZ, 0xfc, !PT ;  /* 0x0000002c15187812 */ /* 0x040fe200078efcff */
[----:B------:R-:W-:Y:S02]  /*2eb60*/  LOP3.LUT R21, R21, 0x30, RZ, 0xfc, !PT ;  /* 0x0000003015157812 */ /* 0x000fe400078efcff */
[----:B------:R-:W-:Y:S02]  /*2eb70*/  IMAD R8, R8, c[0x0][0x188], RZ ;  /* 0x0000620008087a24 */ /* 0x000fe400078e02ff */
[----:B------:R-:W-:-:S02]  /*2eb80*/  ISETP.GE.AND P6, PT, R21, UR5, PT ;  /* 0x0000000515007c0c */ /* 0x000fc4000bfc6270 */
[----:B------:R-:W1:Y:S01]  /*2eb90*/  S2R R21, SR_TID.X ;  /* 0x0000000000157919 */ /* 0x000e620000002100 */
[----:B------:R-:W-:-:S04]  /*2eba0*/  IMAD.WIDE R8, R8, 0x4, R4 ;  /* 0x0000000408087825 */ /* 0x000fc800078e0204 */
[----:B------:R-:W-:Y:S01]  /*2ebb0*/  IMAD R23, R23, c[0x0][0x188], RZ ;  /* 0x0000620017177a24 */ /* 0x000fe200078e02ff */
[----:B------:R2:W-:Y:S03]  /*2ebc0*/  LDGSTS.E [R3+0x46000], [R8.64], P3 ;  /* 0x4600000008037fae */ /* 0x0005e60009921846 */
[----:B--2---:R-:W-:Y:S02]  /*2ebd0*/  IMAD.WIDE R8, R23, 0x4, R4 ;  /* 0x0000000417087825 */ /* 0x004fe400078e0204 */
[----:B------:R-:W2:Y:S01]  /*2ebe0*/  S2R R23, SR_TID.X ;  /* 0x0000000000177919 */ /* 0x000ea20000002100 */
[----:B------:R-:W-:-:S03]  /*2ebf0*/  SEL R0, R2, RZ, !P0 ;  /* 0x000000ff02007207 */ /* 0x000fc60004000000 */
[----:B------:R1:W-:Y:S01]  /*2ec00*/  STL.64 [R1+0x88], R26 ;  /* 0x0000881a01007387 */ /* 0x0003e20000100a00 */
[----:B------:R-:W-:Y:S02]  /*2ec10*/  SEL R2, RZ, 0x4, P1 ;  /* 0x00000004ff027807 */ /* 0x000fe40000800000 */
[----:B------:R-:W-:Y:S02]  /*2ec20*/  ISETP.GE.AND P3, PT, R24, UR5, PT ;  /* 0x0000000518007c0c */ /* 0x000fe4000bf66270 */
[----:B------:R-:W-:Y:S01]  /*2ec30*/  ISETP.NE.U32.AND P5, PT, R0, RZ, PT ;  /* 0x000000ff0000720c */ /* 0x000fe20003fa5070 */
[----:B------:R-:W4:Y:S01]  /*2ec40*/  LDL R25, [R1+0x8e4] ;  /* 0x0008e40001197983 */ /* 0x000f220000100800 */
[----:B-1----:R-:W-:-:S04]  /*2ec50*/  SHF.R.U32.HI R27, RZ, 0x8, R21 ;  /* 0x00000008ff1b7819 */ /* 0x002fc80000011615 */
[----:B------:R-:W-:Y:S02]  /*2ec60*/  SGXT.U32 R27, R27, 0x1 ;  /* 0x000000011b1b781a */ /* 0x000fe40000000000 */
[----:B------:R-:W-:-:S05]  /*2ec70*/  SEL R0, R2, RZ, !P0 ;  /* 0x000000ff02007207 */ /* 0x000fca0004000000 */
[----:B------:R1:W-:Y:S01]  /*2ec80*/  LDGSTS.E [R3+0x47000], [R8.64], P5 ;  /* 0x4700000008037fae */ /* 0x0003e2000a921846 */
[----:B------:R-:W-:Y:S02]  /*2ec90*/  LOP3.LUT R24, R27, 0x20, RZ, 0xfc, !PT ;  /* 0x000000201b187812 */ /* 0x000fe400078efcff */
[--C-:B--2---:R-:W-:Y:S01]  /*2eca0*/  SHF.R.U32.HI R21, RZ, 0x8, R23.reuse ;  /* 0x00000008ff157819 */ /* 0x104fe20000011617 */
[----:B------:R-:W-:Y:S02]  /*2ecb0*/  SHF.R.U32.HI R23, RZ, 0x8, R23 ;  /* 0x00000008ff177819 */ /* 0x000fe40000011617 */
[----:B------:R-:W-:Y:S01]  /*2ecc0*/  IMAD R24, R24, c[0x0][0x188], RZ ;  /* 0x0000620018187a24 */ /* 0x000fe200078e02ff */
[----:B------:R-:W-:Y:S02]  /*2ecd0*/  ISETP.NE.U32.AND P1, PT, R0, RZ, PT ;  /* 0x000000ff0000720c */ /* 0x000fe40003f25070 */
[----:B------:R-:W-:Y:S02]  /*2ece0*/  SGXT.U32 R23, R23, 0x1 ;  /* 0x000000011717781a */ /* 0x000fe40000000000 */
[----:B------:R-:W-:Y:S01]  /*2ecf0*/  SGXT.U32 R21, R21, 0x1 ;  /* 0x000000011515781a */ /* 0x000fe20000000000 */
[----:B-1----:R-:W-:Y:S01]  /*2ed00*/  IMAD.WIDE R8, R24, 0x4, R4 ;  /* 0x0000000418087825 */ /* 0x002fe200078e0204 */
[----:B------:R-:W-:-:S03]  /*2ed10*/  LOP3.LUT R24, R23, 0x34, RZ, 0xfc, !PT ;  /* 0x0000003417187812 */ /* 0x000fc600078efcff */
[----:B------:R-:W-:Y:S01]  /*2ed20*/  LOP3.LUT R23, R21, 0x24, RZ, 0xfc, !PT ;  /* 0x0000002415177812 */ /* 0x000fe200078efcff */
[----:B------:R-:W-:-:S04]  /*2ed30*/  SEL R0, RZ, 0x4, P2 ;  /* 0x00000004ff007807 */ /* 0x000fc80001000000 */
[----:B------:R-:W-:Y:S01]  /*2ed40*/  IMAD R23, R23, c[0x0][0x188], RZ ;  /* 0x0000620017177a24 */ /* 0x000fe200078e02ff */
[----:B------:R1:W-:Y:S01]  /*2ed50*/  LDGSTS.E [R3+0x48000], [R8.64], P1 ;  /* 0x4800000008037fae */ /* 0x0003e20008921846 */
[----:B------:R-:W-:Y:S02]  /*2ed60*/  SEL R0, R0, RZ, !P0 ;  /* 0x000000ff00007207 */ /* 0x000fe40004000000 */
[----:B------:R-:W-:Y:S02]  /*2ed70*/  SEL R2, RZ, 0x4, P4 ;  /* 0x00000004ff027807 */ /* 0x000fe40002000000 */
[----:B------:R-:W-:Y:S02]  /*2ed80*/  LOP3.LUT R21, R21, 0x38, RZ, 0xfc, !PT ;  /* 0x0000003815157812 */ /* 0x000fe400078efcff */
[----:B------:R-:W-:Y:S01]  /*2ed90*/  ISETP.NE.U32.AND P2, PT, R0, RZ, PT ;  /* 0x000000ff0000720c */ /* 0x000fe20003f45070 */
[----:B-1----:R-:W-:Y:S02]  /*2eda0*/  IMAD.WIDE R8, R23, 0x4, R4 ;  /* 0x0000000417087825 */ /* 0x002fe400078e0204 */
[----:B------:R-:W1:Y:S01]  /*2edb0*/  S2R R23, SR_TID.X ;  /* 0x0000000000177919 */ /* 0x000e620000002100 */
[----:B------:R-:W-:Y:S01]  /*2edc0*/  SEL R0, R2, RZ, !P0 ;  /* 0x000000ff02007207 */ /* 0x000fe20004000000 */
[----:B------:R-:W-:Y:S01]  /*2edd0*/  SEL R2, RZ, 0x4, P6 ;  /* 0x00000004ff027807 */ /* 0x000fe20003000000 */
[----:B------:R-:W-:-:S07]  /*2ede0*/  ISETP.GE.AND P6, PT, R21, UR5, PT ;  /* 0x0000000515007c0c */ /* 0x000fce000bfc6270 */
[----:B------:R2:W-:Y:S04]  /*2edf0*/  LDGSTS.E [R3+0x49000], [R8.64], P2 ;  /* 0x4900000008037fae */ /* 0x0005e80009121846 */
[----:B------:R-:W2:Y:S01]  /*2ee00*/  S2R R21, SR_TID.X ;  /* 0x0000000000157919 */ /* 0x000ea20000002100 */
[----:B------:R-:W-:Y:S01]  /*2ee10*/  ISETP.NE.U32.AND P4, PT, R0, RZ, PT ;  /* 0x000000ff0000720c */ /* 0x000fe20003f85070 */
[----:B------:R-:W-:-:S04]  /*2ee20*/  SEL R0, RZ, 0x4, P3 ;  /* 0x00000004ff007807 */ /* 0x000fc80001800000 */
[----:B------:R-:W-:Y:S02]  /*2ee30*/  SEL R0, R0, RZ, !P0 ;  /* 0x000000ff00007207 */ /* 0x000fe40004000000 */
[----:B-1----:R-:W-:-:S04]  /*2ee40*/  SHF.R.U32.HI R23, RZ, 0x8, R23 ;  /* 0x00000008ff177819 */ /* 0x002fc80000011617 */
[----:B------:R-:W-:Y:S02]  /*2ee50*/  SGXT.U32 R23, R23, 0x1 ;  /* 0x000000011717781a */ /* 0x000fe40000000000 */
[----:B--2---:R-:W-:Y:S02]  /*2ee60*/  SHF.R.U32.HI R21, RZ, 0x8, R21 ;  /* 0x00000008ff157819 */ /* 0x004fe40000011615 */
[----:B------:R-:W-:Y:S02]  /*2ee70*/  LOP3.LUT R23, R23, 0x28, RZ, 0xfc, !PT ;  /* 0x0000002817177812 */ /* 0x000fe400078efcff */
[----:B------:R-:W-:-:S03]  /*2ee80*/  SGXT.U32 R21, R21, 0x1 ;  /* 0x000000011515781a */ /* 0x000fc60000000000 */
[----:B------:R-:W-:Y:S01]  /*2ee90*/  IMAD R23, R23, c[0x0][0x188], RZ ;  /* 0x0000620017177a24 */ /* 0x000fe200078e02ff */
[----:B------:R-:W-:Y:S02]  /*2eea0*/  ISETP.NE.U32.AND P3, PT, R0, RZ, PT ;  /* 0x000000ff0000720c */ /* 0x000fe40003f65070 */
[----:B------:R-:W-:Y:S01]  /*2eeb0*/  ISETP.GE.AND P5, PT, R24, UR5, PT ;  /* 0x0000000518007c0c */ /* 0x000fe2000bfa6270 */
[----:B------:R-:W-:Y:S02]  /*2eec0*/  SEL R0, R2, RZ, !P0 ;  /* 0x000000ff02007207 */ /* 0x000fe40004000000 */
[----:B------:R-:W-:Y:S01]  /*2eed0*/  IMAD.WIDE R8, R23, 0x4, R4 ;  /* 0x0000000417087825 */ /* 0x000fe200078e0204 */
[C---:B------:R-:W-:Y:S02]  /*2eee0*/  LOP3.LUT R23, R21.reuse, 0x2c, RZ, 0xfc, !PT ;  /* 0x0000002c15177812 */ /* 0x040fe400078efcff */
[C---:B------:R-:W-:Y:S01]  /*2eef0*/  LOP3.LUT R24, R21.reuse, 0x3c, RZ, 0xfc, !PT ;  /* 0x0000003c15187812 */ /* 0x040fe200078efcff */
[----:B------:R-:W-:Y:S01]  /*2ef00*/  LOP3.LUT R21, R21, 0x2, RZ, 0xfc, !PT ;  /* 0x0000000215157812 */ /* 0x000fe200078efcff */
[----:B------:R-:W-:Y:S01]  /*2ef10*/  ISETP.NE.U32.AND P1, PT, R0, RZ, PT ;  /* 0x000000ff0000720c */ /* 0x000fe20003f25070 */
[----:B------:R-:W-:Y:S01]  /*2ef20*/  SEL R0, RZ, 0x4, P5 ;  /* 0x00000004ff007807 */ /* 0x000fe20002800000 */
[----:B------:R1:W-:Y:S01]  /*2ef30*/  LDGSTS.E [R3+0x4a000], [R8.64], P4 ;  /* 0x4a00000008037fae */ /* 0x0003e2000a121846 */
[----:B------:R-:W-:-:S02]  /*2ef40*/  ISETP.GE.AND P5, PT, R21, UR5, PT ;  /* 0x0000000515007c0c */ /* 0x000fc4000bfa6270 */
[----:B------:R-:W2:Y:S02]  /*2ef50*/  S2R R21, SR_TID.X ;  /* 0x0000000000157919 */ /* 0x000ea40000002100 */
[----:B------:R-:W-:-:S04]  /*2ef60*/  IMAD R23, R23, c[0x0][0x188], RZ ;  /* 0x0000620017177a24 */ /* 0x000fc800078e02ff */
[----:B-1----:R-:W-:Y:S02]  /*2ef70*/  IMAD.WIDE R8, R23, 0x4, R4 ;  /* 0x0000000417087825 */ /* 0x002fe400078e0204 */
[----:B------:R-:W1:Y:S01]  /*2ef80*/  S2R R23, SR_TID.X ;  /* 0x0000000000177919 */ /* 0x000e620000002100 */
[----:B------:R-:W-:Y:S01]  /*2ef90*/  SEL R2, RZ, 0x4, P6 ;  /* 0x00000004ff027807 */ /* 0x000fe20003000000 */
[----:B------:R-:W-:Y:S02]  /*2efa0*/  ISETP.GE.AND P6, PT, R24, UR5, PT ;  /* 0x0000000518007c0c */ /* 0x000fe4000bfc6270 */
[----:B------:R1:W-:Y:S01]  /*2efb0*/  LDGSTS.E [R3+0x4b000], [R8.64], P3 ;  /* 0x4b00000008037fae */ /* 0x0003e20009921846 */
[----:B--2---:R-:W-:-:S04]  /*2efc0*/  SHF.R.U32.HI R27, RZ, 0x8, R21 ;  /* 0x00000008ff1b7819 */ /* 0x004fc80000011615 */
[----:B------:R-:W-:-:S04]  /*2efd0*/  SGXT.U32 R27, R27, 0x1 ;  /* 0x000000011b1b781a */ /* 0x000fc80000000000 */
[----:B------:R-:W-:Y:S02]  /*2efe0*/  LOP3.LUT R24, R27, 0x30, RZ, 0xfc, !PT ;  /* 0x000000301b187812 */ /* 0x000fe400078efcff */
[----:B------:R-:W-:Y:S01]  /*2eff0*/  SEL R0, R0, RZ, !P0 ;  /* 0x000000ff00007207 */ /* 0x000fe20004000000 */
[----:B------:R-:W2:Y:S01]  /*2f000*/  LDL R27, [R1+0x8f4] ;  /* 0x0008f400011b7983 */ /* 0x000ea20000100800 */
[--C-:B-1----:R-:W-:Y:S01]  /*2f010*/  SHF.R.U32.HI R21, RZ, 0x8, R23.reuse ;  /* 0x00000008ff157819 */ /* 0x102fe20000011617 */
[----:B------:R-:W-:Y:S02]  /*2f020*/  SHF.R.U32.HI R23, RZ, 0x8, R23 ;  /* 0x00000008ff177819 */ /* 0x000fe40000011617 */
[----:B------:R-:W-:Y:S01]  /*2f030*/  IMAD R24, R24, c[0x0][0x188], RZ ;  /* 0x0000620018187a24 */ /* 0x000fe200078e02ff */
[----:B------:R-:W-:Y:S02]  /*2f040*/  SGXT.U32 R21, R21, 0x1 ;  /* 0x000000011515781a */ /* 0x000fe40000000000 */
[----:B------:R-:W-:Y:S01]  /*2f050*/  SGXT.U32 R23, R23, 0x1 ;  /* 0x000000011717781a */ /* 0x000fe20000000000 */
[----:B------:R-:W-:-:S03]  /*2f060*/  IMAD.WIDE R8, R24, 0x4, R4 ;  /* 0x0000000418087825 */ /* 0x000fc600078e0204 */
[----:B------:R-:W-:Y:S01]  /*2f070*/  LOP3.LUT R24, R23, 0x6, RZ, 0xfc, !PT ;  /* 0x0000000617187812 */ /* 0x000fe200078efcff */
[----:B------:R-:W-:Y:S01]  /*2f080*/  LOP3.LUT R23, R21, 0x34, RZ, 0xfc, !PT ;  /* 0x0000003415177812 */ /* 0x000fe200078efcff */
[----:B------:R1:W-:Y:S04]  /*2f090*/  LDGSTS.E [R3+0x4c000], [R8.64], P1 ;  /* 0x4c00000008037fae */ /* 0x0003e80008921846 */
[----:B------:R-:W-:-:S04]  /*2f0a0*/  IMAD R23, R23, c[0x0][0x188], RZ ;  /* 0x0000620017177a24 */ /* 0x000fc800078e02ff */
[----:B-1----:R-:W-:Y:S02]  /*2f0b0*/  IMAD.WIDE R8, R23, 0x4, R4 ;  /* 0x0000000417087825 */ /* 0x002fe400078e0204 */
[----:B------:R-:W1:Y:S01]  /*2f0c0*/  S2R R23, SR_TID.X ;  /* 0x0000000000177919 */ /* 0x000e620000002100 */
[----:B------:R-:W-:Y:S01]  /*2f0d0*/  ISETP.NE.U32.AND P2, PT, R0, RZ, PT ;  /* 0x000000ff0000720c */ /* 0x000fe20003f45070 */
[----:B------:R-:W-:-:S04]  /*2f0e0*/  SEL R0, R2, RZ, !P0 ;  /* 0x000000ff02007207 */ /* 0x000fc80004000000 */
[----:B------:R-:W-:Y:S01]  /*2f0f0*/  ISETP.NE.U32.AND P4, PT, R0, RZ, PT ;  /* 0x000000ff0000720c */ /* 0x000fe20003f85070 */
[----:B------:R-:W-:Y:S01]  /*2f100*/  SEL R0, RZ, 0x4, P6 ;  /* 0x00000004ff007807 */ /* 0x000fe20003000000 */
[----:B------:R-:W-:Y:S02]  /*2f110*/  SEL R2, RZ, 0x4, P5 ;  /* 0x00000004ff027807 */ /* 0x000fe40002800000 */
[----:B------:R-:W-:Y:S02]  /*2f120*/  LOP3.LUT R21, R21, 0xa, RZ, 0xfc, !PT ;  /* 0x0000000a15157812 */ /* 0x000fe400078efcff */
[----:B------:R-:W-:Y:S01]  /*2f130*/  SEL R0, R0, RZ, !P0 ;  /* 0x000000ff00007207 */ /* 0x000fe20004000000 */
[----:B------:R-:W-:Y:S01]  /*2f140*/  ISETP.GE.AND P5, PT, R24, UR5, PT ;  /* 0x0000000518007c0c */ /* 0x000fe2000bfa6270 */
[----:B------:R-:W-:Y:S01]  /*2f150*/  ISETP.GE.AND P6, PT, R21, UR5, PT ;  /* 0x0000000515007c0c */ /* 0x000fe2000bfc6270 */
[----:B------:R3:W-:Y:S01]  /*2f160*/  LDGSTS.E [R3+0x4d000], [R8.64], P2 ;  /* 0x4d00000008037fae */ /* 0x0007e20009121846 */
[----:B------:R-:W-:Y:S01]  /*2f170*/  ISETP.NE.U32.AND P3, PT, R0, RZ, PT ;  /* 0x000000ff0000720c */ /* 0x000fe20003f65070 */
[----:B------:R-:W-:-:S04]  /*2f180*/  SEL R0, R2, RZ, !P0 ;  /* 0x000000ff02007207 */ /* 0x000fc80004000000 */
[----:B------:R-:W-:Y:S02]  /*2f190*/  ISETP.NE.U32.AND P1, PT, R0, RZ, PT ;  /* 0x000000ff0000720c */ /* 0x000fe40003f25070 */
[----:B-1----:R-:W-:Y:S01]  /*2f1a0*/  SHF.R.U32.HI R21, RZ, 0x8, R23 ;  /* 0x00000008ff157819 */ /* 0x002fe20000011617 */
[----:B------:R-:W-:Y:S01]  /*2f1b0*/  SEL R0, RZ, 0x4, P5 ;  /* 0x00000004ff007807 */ /* 0x000fe20002800000 */
[----:B------:R-:W-:Y:S01]  /*2f1c0*/  SEL R2, RZ, 0x4, P6 ;  /* 0x00000004ff027807 */ /* 0x000fe20003000000 */
[----:B------:R-:W2:Y:S01]  /*2f1d0*/  LDL R23, [R1+0x8ec] ;  /* 0x0008ec0001177983 */ /* 0x000ea20000100800 */
[----:B------:R-:W-:Y:S02]  /*2f1e0*/  SGXT.U32 R21, R21, 0x1 ;  /* 0x000000011515781a */ /* 0x000fe40000000000 */
[----:B------:R-:W-:Y:S02]  /*2f1f0*/  SEL R0, R0, RZ, !P0 ;  /* 0x000000ff00007207 */ /* 0x000fe40004000000 */
[----:B------:R-:W-:-:S02]  /*2f200*/  LOP3.LUT R24, R21, 0x38, RZ, 0xfc, !PT ;  /* 0x0000003815187812 */ /* 0x000fc400078efcff */
[----:B------:R-:W1:Y:S01]  /*2f210*/  S2R R21, SR_TID.X ;  /* 0x0000000000157919 */ /* 0x000e620000002100 */
[----:B------:R-:W-:Y:S01]  /*2f220*/  ISETP.NE.U32.AND P5, PT, R0, RZ, PT ;  /* 0x000000ff0000720c */ /* 0x000fe20003fa5070 */
[----:B------:R-:W-:-:S04]  /*2f230*/  SEL R0, R2, RZ, !P0 ;  /* 0x000000ff02007207 */ /* 0x000fc80004000000 */
[----:B------:R-:W-:Y:S02]  /*2f240*/  ISETP.NE.U32.AND P2, PT, R0, RZ, PT ;  /* 0x000000ff0000720c */ /* 0x000fe40003f45070 */
[----:B------:R-:W2:Y:S01]  /*2f250*/  LDL R0, [R1+0x920] ;  /* 0x0009200001007983 */ /* 0x000ea20000100800 */
[----:B------:R-:W-:-:S04]  /*2f260*/  IMAD R24, R24, c[0x0][0x188], RZ ;  /* 0x0000620018187a24 */ /* 0x000fc800078e02ff */
[----:B---3--:R-:W-:-:S05]  /*2f270*/  IMAD.WIDE R8, R24, 0x4, R4 ;  /* 0x0000000418087825 */ /* 0x008fca00078e0204 */
[----:B------:R3:W-:Y:S01]  /*2f280*/  LDGSTS.E [R3+0x4e000], [R8.64], P4 ;  /* 0x4e00000008037fae */ /* 0x0007e2000a121846 */
[----:B-1----:R-:W-:-:S04]  /*2f290*/  SHF.R.U32.HI R26, RZ, 0x8, R21 ;  /* 0x00000008ff1a7819 */ /* 0x002fc80000011615 */
[----:B------:R-:W-:-:S04]  /*2f2a0*/  SGXT.U32 R26, R26, 0x1 ;  /* 0x000000011a1a781a */ /* 0x000fc80000000000 */
[----:B------:R-:W-:-:S05]  /*2f2b0*/  LOP3.LUT R24, R26, 0x3c, RZ, 0xfc, !PT ;  /* 0x0000003c1a187812 */ /* 0x000fca00078efcff */
[----:B------:R-:W-:-:S04]  /*2f2c0*/  IMAD R24, R24, c[0x0][0x188], RZ ;  /* 0x0000620018187a24 */ /* 0x000fc800078e02ff */
[----:B---3--:R-:W-:Y:S02]  /*2f2d0*/  IMAD.WIDE R8, R24, 0x4, R4 ;  /* 0x0000000418087825 */ /* 0x008fe400078e0204 */
[----:B------:R-:W2:Y:S01]  /*2f2e0*/  LDL R24, [R1+0x918] ;  /* 0x0009180001187983 */ /* 0x000ea20000100800 */
[----:B------:R-:W-:Y:S01]  /*2f2f0*/  SHF.R.U32.HI R21, RZ, 0x8, R21 ;  /* 0x00000008ff157819 */ /* 0x000fe20000011615 */
[----:B------:R-:W-:Y:S02]  /*2f300*/  IMAD.MOV.U32 R26, RZ, RZ, c[0x0][0x188] ;  /* 0x00006200ff1a7624 */ /* 0x000fe400078e00ff */
[----:B------:R2:W-:Y:S01]  /*2f310*/  LDGSTS.E [R3+0x4f000], [R8.64], P3 ;  /* 0x4f00000008037fae */ /* 0x0005e20009921846 */
[----:B------:R-:W-:-:S05]  /*2f320*/  SGXT.U32 R21, R21, 0x1 ;  /* 0x000000011515781a */ /* 0x000fca0000000000 */
[----:B------:R-:W-:-:S04]  /*2f330*/  IMAD R21, R21, c[0x0][0x188], RZ ;  /* 0x0000620015157a24 */ /* 0x000fc800078e02ff */
[----:B------:R-:W-:Y:S02]  /*2f340*/  IMAD R21, R26, 0x2, R21 ;  /* 0x000000021a157824 */ /* 0x000fe400078e0215 */
[----:B------:R-:W1:Y:S02]  /*2f350*/  S2R R26, SR_TID.X ;  /* 0x00000000001a7919 */ /* 0x000e640000002100 */
[----:B------:R-:W-:-:S05]  /*2f360*/  IMAD.SHL.U32 R21, R21, 0x4, RZ ;  /* 0x0000000415157824 */ /* 0x000fca00078e00ff */
[----:B------:R-:W-:Y:S02]  /*2f370*/  IADD3 R2, P4, R21, R4, RZ ;  /* 0x0000000415027210 */ /* 0x000fe40007f9e0ff */
[----:B-1----:R-:W-:Y:S01]  /*2f380*/  LOP3.LUT R21, R26, 0xff, RZ, 0xc0, !PT ;  /* 0x000000ff1a157812 */ /* 0x002fe200078ec0ff */
[----:B------:R-:W-:-:S04]  /*2f390*/  SHF.R.S32.HI R26, RZ, 0x8, R26 ;  /* 0x00000008ff1a7819 */ /* 0x000fc8000001141a */
[----:B------:R-:W-:Y:S01]  /*2f3a0*/  IMAD.SHL.U32 R21, R21, 0x4, RZ ;  /* 0x0000000415157824 */ /* 0x000fe200078e00ff */
[----:B------:R-:W-:-:S04]  /*2f3b0*/  SGXT R26, R26, 0x1 ;  /* 0x000000011a1a781a */ /* 0x000fc80000000200 */
[----:B------:R-:W-:-:S04]  /*2f3c0*/  LOP3.LUT R21, R21, 0x420, R26, 0x78, !PT ;  /* 0x0000042015157812 */ /* 0x000fc800078e781a */
[----:B------:R-:W-:Y:S01]  /*2f3d0*/  LOP3.LUT R21, R21, 0x40, RZ, 0x3c, !PT ;  /* 0x0000004015157812 */ /* 0x000fe200078e3cff */
[----:B------:R1:W-:Y:S01]  /*2f3e0*/  STL.64 [R1+0xc08], R18 ;  /* 0x000c081201007387 */ /* 0x0003e20000100a00 */
[----:B----4-:R4:W-:Y:S02]  /*2f3f0*/  STL.64 [R1+0xc00], R16 ;  /* 0x000c001001007387 */ /* 0x0109e40000100a00 */
[C---:B--2---:R-:W-:Y:S01]  /*2f400*/  IMAD.X R3, R5.reuse, 0x1, R27, P4 ;  /* 0x0000000105037824 */ /* 0x044fe200020e061b */
[----:B------:R-:W-:Y:S01]  /*2f410*/  IADD3 R8, P3, R0, R4, RZ ;  /* 0x0000000400087210 */ /* 0x000fe20007f7e0ff */
[----:B------:R-:W-:Y:S02]  /*2f420*/  IMAD R0, R18, 0x10000, R21 ;  /* 0x0001000012007824 */ /* 0x000fe400078e0215 */
[----:B------:R-:W2:Y:S04]  /*2f430*/  S2R R21, SR_TID.X ;  /* 0x0000000000157919 */ /* 0x000ea80000002100 */
[----:B------:R2:W-:Y:S01]  /*2f440*/  LDGSTS.E [R0+0x40800], [R2.64], P1 ;  /* 0x4080000002007fae */ /* 0x0005e20008921846 */
[----:B------:R-:W-:-:S03]  /*2f450*/  IMAD.X R9, R5, 0x1, R23, P3 ;  /* 0x0000000105097824 */ /* 0x000fc600018e0617 */
[----:B-1----:R-:W3:Y:S01]  /*2f460*/  LDL.LU R18, [R1+0x48] ;  /* 0x0000480001127983 */ /* 0x002ee20000300800 */
[----:B------:R-:W3:Y:S02]  /*2f470*/  LDL.LU R19, [R1+0x4c] ;  /* 0x00004c0001137983 */ /* 0x000ee40000300800 */
[----:B----4-:R-:W4:Y:S01]  /*2f480*/  LDL R16, [R1+0x8dc] ;  /* 0x0008dc0001107983 */ /* 0x010f220000100800 */
[----:B------:R1:W-:Y:S04]  /*2f490*/  LDGSTS.E [R0+0x41800], [R8.64], P5 ;  /* 0x4180000008007fae */ /* 0x0003e8000a921846 */
[----:B-1----:R-:W3:Y:S01]  /*2f4a0*/  LDL R9, [R1+0x910] ;  /* 0x0009100001097983 */ /* 0x002ee20000100800 */
[--C-:B--2---:R-:W-:Y:S01]  /*2f4b0*/  SHF.R.U32.HI R23, RZ, 0x8, R21.reuse ;  /* 0x00000008ff177819 */ /* 0x104fe20000011615 */
[----:B------:R-:W-:-:S04]  /*2f4c0*/  SHF.R.U32.HI R21, RZ, 0x8, R21 ;  /* 0x00000008ff157819 */ /* 0x000fc80000011615 */
[----:B------:R-:W-:Y:S02]  /*2f4d0*/  SGXT.U32 R21, R21, 0x1 ;  /* 0x000000011515781a */ /* 0x000fe40000000000 */
[----:B------:R-:W-:Y:S02]  /*2f4e0*/  IADD3 R2, P3, R24, R4, RZ ;  /* 0x0000000418027210 */ /* 0x000fe40007f7e0ff */
[----:B------:R-:W-:-:S03]  /*2f4f0*/  LOP3.LUT R24, R21, 0x12, RZ, 0xfc, !PT ;  /* 0x0000001215187812 */ /* 0x000fc600078efcff */
[----:B------:R-:W-:Y:S01]  /*2f500*/  IMAD.X R3, R5, 0x1, R25, P3 ;  /* 0x0000000105037824 */ /* 0x000fe200018e0619 */
[----:B------:R-:W-:Y:S02]  /*2f510*/  ISETP.GE.AND P3, PT, R24, UR5, PT ;  /* 0x0000000518007c0c */ /* 0x000fe4000bf66270 */
[----:B------:R-:W2:Y:S01]  /*2f520*/  LDL R24, [R1+0x908] ;  /* 0x0009080001187983 */ /* 0x000ea20000100800 */
[----:B------:R-:W-:Y:S02]  /*2f530*/  SGXT.U32 R23, R23, 0x1 ;  /* 0x000000011717781a */ /* 0x000fe40000000000 */
[----:B------:R-:W-:Y:S01]  /*2f540*/  LOP3.LUT R21, R21, 0x16, RZ, 0xfc, !PT ;  /* 0x0000001615157812 */ /* 0x000fe200078efcff */
[----:B------:R1:W-:Y:S01]  /*2f550*/  LDGSTS.E [R0+0x42800], [R2.64], P2 ;  /* 0x4280000002007fae */ /* 0x0003e20009121846 */
[----:B------:R-:W-:-:S04]  /*2f560*/  LOP3.LUT R23, R23, 0xe, RZ, 0xfc, !PT ;  /* 0x0000000e17177812 */ /* 0x000fc800078efcff */
[----:B------:R-:W-:Y:S02]  /*2f570*/  ISETP.GE.AND P1, PT, R23, UR5, PT ;  /* 0x0000000517007c0c */ /* 0x000fe4000bf26270 */
[----:B------:R-:W1:Y:S01]  /*2f580*/  S2R R23, SR_TID.X ;  /* 0x0000000000177919 */ /* 0x000e620000002100 */
[----:B------:R-:W-:Y:S02]  /*2f590*/  ISETP.GE.AND P4, PT, R21, UR5, PT ;  /* 0x0000000515007c0c */ /* 0x000fe4000bf86270 */
[----:B-1----:R-:W-:-:S04]  /*2f5a0*/  SHF.R.U32.HI R23, RZ, 0x8, R23 ;  /* 0x00000008ff177819 */ /* 0x002fc80000011617 */
[----:B------:R-:W-:-:S04]  /*2f5b0*/  SGXT.U32 R23, R23, 0x1 ;  /* 0x000000011717781a */ /* 0x000fc80000000000 */
[----:B------:R-:W-:Y:S01]  /*2f5c0*/  LOP3.LUT R21, R23, 0x1a, RZ, 0xfc, !PT ;  /* 0x0000001a17157812 */ /* 0x000fe200078efcff */
[----:B--2---:R1:W-:Y:S04]  /*2f5d0*/  STL [R1+0xc10], R24 ;  /* 0x000c101801007387 */ /* 0x0043e80000100800 */
[----:B-1----:R-:W2:Y:S01]  /*2f5e0*/  LDL.LU R24, [R1+0x460] ;  /* 0x0004600001187983 */ /* 0x002ea20000300800 */
[----:B------:R-:W2:Y:S02]  /*2f5f0*/  LDL.LU R25, [R1+0x464] ;  /* 0x0004640001197983 */ /* 0x000ea40000300800 */
[----:B------:R-:W2:Y:S02]  /*2f600*/  LDL.LU R26, [R1+0x468] ;  /* 0x00046800011a7983 */ /* 0x000ea40000300800 */
[----:B------:R-:W2:Y:S02]  /*2f610*/  LDL.LU R27, [R1+0x46c] ;  /* 0x00046c00011b7983 */ /* 0x000ea40000300800 */
[----:B------:R-:W-:-:S02]  /*2f620*/  IMAD.MOV.U32 R23, RZ, RZ, R20 ;  /* 0x000000ffff177224 */ /* 0x000fc400078e0014 */
[----:B------:R-:W1:Y:S01]  /*2f630*/  S2R R20, SR_TID.X ;  /* 0x0000000000147919 */ /* 0x000e620000002100 */
[----:B------:R-:W-:Y:S02]  /*2f640*/  SEL R8, RZ, 0x4, P1 ;  /* 0x00000004ff087807 */ /* 0x000fe40000800000 */
[----:B------:R-:W-:Y:S02]  /*2f650*/  SEL R2, RZ, 0x4, P3 ;  /* 0x00000004ff027807 */ /* 0x000fe40001800000 */
[----:B------:R-:W-:Y:S02]  /*2f660*/  SEL R3, R8, RZ, !P0 ;  /* 0x000000ff08037207 */ /* 0x000fe40004000000 */
[----:B------:R-:W-:Y:S01]  /*2f670*/  SEL R2, R2, RZ, !P0 ;  /* 0x000000ff02027207 */ /* 0x000fe20004000000 */
[----:B------:R-:W-:Y:S01]  /*2f680*/  SEL R8, RZ, 0x4, P4 ;  /* 0x00000004ff087807 */ /* 0x000fe20002000000 */
[----:B------:R-:W-:Y:S02]  /*2f690*/  ISETP.GE.AND P1, PT, R21, UR5, PT ;  /* 0x0000000515007c0c */ /* 0x000fe4000bf26270 */
[----:B------:R-:W-:-:S02]  /*2f6a0*/  ISETP.NE.U32.AND P3, PT, R3, RZ, PT ;  /* 0x000000ff0300720c */ /* 0x000fc40003f65070 */
[----:B-1----:R-:W-:-:S04]  /*2f6b0*/  SHF.R.U32.HI R20, RZ, 0x8, R20 ;  /* 0x00000008ff147819 */ /* 0x002fc80000011614 */
[----:B------:R-:W-:-:S04]  /*2f6c0*/  SGXT.U32 R20, R20, 0x1 ;  /* 0x000000011414781a */ /* 0x000fc80000000000 */
[----:B------:R-:W-:Y:S02]  /*2f6d0*/  LOP3.LUT R17, R20, 0x1e, RZ, 0xfc, !PT ;  /* 0x0000001e14117812 */ /* 0x000fe400078efcff */
[----:B------:R-:W1:Y:S01]  /*2f6e0*/  S2R R20, SR_TID.X ;  /* 0x0000000000147919 */ /* 0x000e620000002100 */
[----:B------:R-:W-:Y:S02]  /*2f6f0*/  ISETP.NE.U32.AND P2, PT, R2, RZ, PT ;  /* 0x000000ff0200720c */ /* 0x000fe40003f45070 */
[----:B------:R-:W-:Y:S01]  /*2f700*/  SEL R3, R8, RZ, !P0 ;  /* 0x000000ff08037207 */ /* 0x000fe20004000000 */
[----:B---3--:R-:W-:Y:S01]  /*2f710*/  IADD3 R2, P4, R9, R4, RZ ;  /* 0x0000000409027210 */ /* 0x008fe20007f9e0ff */
[----:B------:R-:W-:Y:S02]  /*2f720*/  SEL R8, RZ, 0x4, P1 ;  /* 0x00000004ff087807 */ /* 0x000fe40000800000 */
[----:B------:R-:W-:Y:S02]  /*2f730*/  ISETP.GE.AND P5, PT, R17, UR5, PT ;  /* 0x0000000511007c0c */ /* 0x000fe4000bfa6270 */
[----:B------:R-:W-:Y:S01]  /*2f740*/  ISETP.NE.U32.AND P1, PT, R3, RZ, PT ;  /* 0x000000ff0300720c */ /* 0x000fe20003f25070 */
[----:B------:R-:W3:Y:S01]  /*2f750*/  LDL R9, [R1+0x8d4] ;  /* 0x0008d40001097983 */ /* 0x000ee20000100800 */
[----:B----4-:R-:W-:Y:S01]  /*2f760*/  IMAD.X R3, R5, 0x1, R16, P4 ;  /* 0x0000000105037824 */ /* 0x010fe200020e0610 */
[----:B-1----:R-:W-:-:S02]  /*2f770*/  SHF.R.U32.HI R20, RZ, 0x8, R20 ;  /* 0x00000008ff147819 */ /* 0x002fc40000011614 */
[----:B------:R-:W-:Y:S02]  /*2f780*/  SEL R8, R8, RZ, !P0 ;  /* 0x000000ff08087207 */ /* 0x000fe40004000000 */
[----:B------:R1:W-:Y:S01]  /*2f790*/  LDGSTS.E [R0+0x43800], [R2.64], P3 ;  /* 0x4380000002007fae */ /* 0x0003e20009921846 */
[----:B------:R-:W-:-:S04]  /*2f7a0*/  SGXT.U32 R20, R20, 0x1 ;  /* 0x000000011414781a */ /* 0x000fc80000000000 */
[C---:B------:R-:W-:Y:S01]  /*2f7b0*/  LOP3.LUT R21, R20.reuse, 0x22, RZ, 0xfc, !PT ;  /* 0x0000002214157812 */ /* 0x040fe200078efcff */
[----:B------:R-:W-:-:S04]  /*2f7c0*/  LOP3.LUT R20, R20, 0x26, RZ, 0xfc, !PT ;  /* 0x0000002614147812 */ /* 0x000fc800078efcff */
[----:B------:R-:W-:Y:S01]  /*2f7d0*/  ISETP.GE.AND P6, PT, R20, UR5, PT ;  /* 0x0000000514007c0c */ /* 0x000fe2000bfc6270 */
[----:B--2---:R-:W-:Y:S01]  /*2f7e0*/  HMMA.1688.F32.TF32 R16, R12, R18, R24 ;  /* 0x000000120c10723c */ /* 0x004fe20000081018 */
[----:B------:R-:W1:Y:S11]  /*2f7f0*/  LDL.LU R24, [R1+0xc10] ;  /* 0x000c100001187983 */ /* 0x000e760000300800 */
[----:B------:R-:W-:Y:S11]  /*2f800*/  @!UPT UIADD3 URZ, URZ, URZ, URZ ;  /* 0x0000003f3f3ff290 */ /* 0x000ff6000fffe03f */
[----:B------:R-:W-:Y:S01]  /*2f810*/  STL.64 [R1+0x70], R16 ;  /* 0x0000701001007387 */ /* 0x000fe20000100a00 */
[----:B------:R2:W-:Y:S03]  /*2f820*/  STL.64 [R1+0x78], R18 ;  /* 0x0000781201007387 */ /* 0x0005e60000100a00 */
[----:B--2---:R-:W2:Y:S01]  /*2f830*/  LDL.LU.64 R18, [R1+0xc08] ;  /* 0x000c080001127983 */ /* 0x004ea20000300a00 */
[----:B------:R-:W4:Y:S02]  /*2f840*/  LDL.LU.64 R16, [R1+0xc00] ;  /* 0x000c000001107983 */ /* 0x000f240000300a00 */
[----:B------:R-:W4:Y:S01]  /*2f850*/  LDL R20, [R1+0x900] ;  /* 0x0009000001147983 */ /* 0x000f220000100800 */
[----:B------:R-:W-:Y:S01]  /*2f860*/  ISETP.NE.U32.AND P4, PT, R8, RZ, PT ;  /* 0x000000ff0800720c */ /* 0x000fe20003f85070 */
[----:B------:R-:W-:Y:S01]  /*2f870*/  SEL R8, RZ, 0x4, P5 ;  /* 0x00000004ff087807 */ /* 0x000fe20002800000 */
[----:B------:R4:W-:Y:S01]  /*2f880*/  STL.64 [R1+0xbe0], R22 ;  /* 0x000be01601007387 */ /* 0x0009e20000100a00 */
[----:B-1----:R-:W-:-:S05]  /*2f890*/  IADD3 R2, P5, R24, R4, RZ ;  /* 0x0000000418027210 */ /* 0x002fca0007fbe0ff */
[----:B---3--:R-:W-:Y:S01]  /*2f8a0*/  IMAD.X R3, R5, 0x1, R9, P5 ;  /* 0x0000000105037824 */ /* 0x008fe200028e0609 */
[----:B------:R-:W-:Y:S01]  /*2f8b0*/  ISETP.GE.AND P3, PT, R21, UR5, PT ;  /* 0x0000000515007c0c */ /* 0x000fe2000bf66270 */
[----:B------:R-:W-:Y:S02]  /*2f8c0*/  IMAD.MOV.U32 R26, RZ, RZ, R29 ;  /* 0x000000ffff1a7224 */ /* 0x000fe400078e001d */
[----:B--2---:R-:W-:Y:S02]  /*2f8d0*/  IMAD.MOV.U32 R27, RZ, RZ, R19 ;  /* 0x000000ffff1b7224 */ /* 0x004fe400078e0013 */
[----:B----4-:R-:W-:Y:S01]  /*2f8e0*/  IMAD.MOV.U32 R23, RZ, RZ, R16 ;  /* 0x000000ffff177224 */ /* 0x010fe200078e0010 */
[----:B------:R-:W-:Y:S01]  /*2f8f0*/  STL [R1+0xbd8], R20 ;  /* 0x000bd81401007387 */ /* 0x000fe20000100800 */
[----:B------:R-:W2:Y:S02]  /*2f900*/  LDL.LU R22, [R1+0x38] ;  /* 0x0000380001167983 */ /* 0x000ea40000300800 */
[----:B------:R-:W-:Y:S02]  /*2f910*/  STL.64 [R1+0xbf0], R6 ;  /* 0x000bf00601007387 */ /* 0x000fe40000100a00 */
[----:B------:R1:W-:Y:S01]  /*2f920*/  STL.64 [R1+0xbe8], R4 ;  /* 0x000be80401007387 */ /* 0x0003e20000100a00 */
[----:B------:R-:W-:Y:S01]  /*2f930*/  SEL R8, R8, RZ, !P0 ;  /* 0x000000ff08087207 */ /* 0x000fe20004000000 */
[----:B------:R3:W-:Y:S04]  /*2f940*/  LDGSTS.E [R0+0x44800], [R2.64], P2 ;  /* 0x4480000002007fae */ /* 0x0007e80009121846 */
[----:B-1----:R-:W2:Y:S01]  /*2f950*/  LDL.LU R4, [R1+0x450] ;  /* 0x0004500001047983 */ /* 0x002ea20000300800 */
[----:B------:R-:W2:Y:S02]  /*2f960*/  LDL.LU R5, [R1+0x454] ;  /* 0x0004540001057983 */ /* 0x000ea40000300800 */
[----:B------:R-:W2:Y:S02]  /*2f970*/  LDL.LU R6, [R1+0x458] ;  /* 0x0004580001067983 */ /* 0x000ea40000300800 */
[----:B------:R-:W2:Y:S01]  /*2f980*/  LDL.LU R7, [R1+0x45c] ;  /* 0x00045c0001077983 */ /* 0x000ea20000300800 */
[----:B------:R-:W4:Y:S01]  /*2f990*/  LDL R16, [R1+0x8cc] ;  /* 0x0008cc0001107983 */ /* 0x000f220000100800 */
[----:B------:R-:W3:Y:S02]  /*2f9a0*/  LDL.LU R29, [R1+0xbf8] ;  /* 0x000bf800011d7983 */ /* 0x000ee40000300800 */
[----:B------:R1:W-:Y:S02]  /*2f9b0*/  STL.64 [R1+0xbd0], R26 ;  /* 0x000bd01a01007387 */ /* 0x0003e40000100a00 */
[----:B------:R-:W3:Y:S01]  /*2f9c0*/  LDL.LU R24, [R1+0x440] ;  /* 0x0004400001187983 */ /* 0x000ee20000300800 */
[----:B------:R-:W3:Y:S04]  /*2f9d0*/  LDL.LU R25, [R1+0x444] ;  /* 0x0004440001197983 */ /* 0x000ee80000300800 */
[----:B-1----:R-:W3:Y:S01]  /*2f9e0*/  LDL.LU R26, [R1+0x448] ;  /* 0x00044800011a7983 */ /* 0x002ee20000300800 */
[----:B------:R-:W3:Y:S01]  /*2f9f0*/  LDL.LU R27, [R1+0x44c] ;  /* 0x00044c00011b7983 */ /* 0x000ee20000300800 */
[----:B--2---:R-:W-:Y:S02]  /*2fa00*/  HMMA.1688.F32.TF32 R20, R12, R22, R4 ;  /* 0x000000160c14723c */ /* 0x004fe40000081004 */
[----:B------:R-:W2:Y:S01]  /*2fa10*/  LDL.LU.64 R6, [R1+0xbf0] ;  /* 0x000bf00001067983 */ /* 0x000ea20000300a00 */
[----:B------:R-:W3:Y:S11]  /*2fa20*/  LDL.LU.64 R4, [R1+0xbe8] ;  /* 0x000be80001047983 */ /* 0x000ef60000300a00 */
[----:B------:R-:W-:Y:S09]  /*2fa30*/  @!UPT UIADD3 URZ, URZ, URZ, URZ ;  /* 0x0000003f3f3ff290 */ /* 0x000ff2000fffe03f */
[----:B------:R-:W-:Y:S01]  /*2fa40*/  STL.64 [R1+0x60], R20 ;  /* 0x0000601401007387 */ /* 0x000fe20000100a00 */
[----:B------:R1:W-:Y:S03]  /*2fa50*/  STL.64 [R1+0x68], R22 ;  /* 0x0000681601007387 */ /* 0x0003e60000100a00 */
[----:B-1----:R-:W2:Y:S01]  /*2fa60*/  LDL.LU.64 R22, [R1+0xbe0] ;  /* 0x000be00001167983 */ /* 0x002ea20000300a00 */
[----:B------:R-:W3:Y:S03]  /*2fa70*/  LDL.LU R20, [R1+0xbd8] ;  /* 0x000bd80001147983 */ /* 0x000ee60000300800 */
[----:B------:R-:W1:Y:S01]  /*2fa80*/  S2R R19, SR_TID.X ;  /* 0x0000000000137919 */ /* 0x000e620000002100 */
[----:B------:R-:W-:Y:S01]  /*2fa90*/  ISETP.NE.U32.AND P5, PT, R8, RZ, PT ;  /* 0x000000ff0800720c */ /* 0x000fe20003fa5070 */
[----:B------:R-:W-:Y:S01]  /*2faa0*/  SEL R8, RZ, 0x4, P6 ;  /* 0x00000004ff087807 */ /* 0x000fe20003000000 */
[----:B-1----:R-:W-:-:S04]  /*2fab0*/  SHF.R.U32.HI R19, RZ, 0x8, R19 ;  /* 0x00000008ff137819 */ /* 0x002fc80000011613 */
[----:B------:R-:W-:Y:S02]  /*2fac0*/  SGXT.U32 R19, R19, 0x1 ;  /* 0x000000011313781a */ /* 0x000fe40000000000 */
[----:B---3--:R-:W-:Y:S02]  /*2fad0*/  IADD3 R2, P2, R20, R4, RZ ;  /* 0x0000000414027210 */ /* 0x008fe40007f5e0ff */
[----:B------:R-:W-:-:S04]  /*2fae0*/  LOP3.LUT R20, R19, 0x2a, RZ, 0xfc, !PT ;  /* 0x0000002a13147812 */ /* 0x000fc800078efcff */
[----:B------:R-:W-:Y:S02]  /*2faf0*/  ISETP.GE.AND P6, PT, R20, UR5, PT ;  /* 0x0000000514007c0c */ /* 0x000fe4000bfc6270 */
[----:B--2---:R-:W-:Y:S01]  /*2fb00*/  HMMA.1688.F32.TF32 R20, R12, R22, R24 ;  /* 0x000000160c14723c */ /* 0x004fe20000081018 */
[----:B------:R-:W2:Y:S11]  /*2fb10*/  LDL.LU.64 R26, [R1+0xbd0] ;  /* 0x000bd000011a7983 */ /* 0x000eb60000300a00 */
[----:B------:R-:W-:Y:S11]  /*2fb20*/  @!UPT UIADD3 URZ, URZ, URZ, URZ ;  /* 0x0000003f3f3ff290 */ /* 0x000ff6000fffe03f */
[----:B------:R1:W-:Y:S01]  /*2fb30*/  STL.64 [R1+0x90], R20 ;  /* 0x0000901401007387 */ /* 0x0003e20000100a00 */
[----:B------:R3:W-:Y:S03]  /*2fb40*/  STL.64 [R1+0x98], R22 ;  /* 0x0000981601007387 */ /* 0x0007e60000100a00 */
[----:B-1----:R-:W2:Y:S01]  /*2fb50*/  LDL.LU R20, [R1+0x3f0] ;  /* 0x0003f00001147983 */ /* 0x002ea20000300800 */
[----:B------:R-:W2:Y:S02]  /*2fb60*/  LDL.LU R21, [R1+0x3f4] ;  /* 0x0003f40001157983 */ /* 0x000ea40000300800 */
[----:B---3--:R-:W3:Y:S02]  /*2fb70*/  LDL.LU R22, [R1+0x3f8] ;  /* 0x0003f80001167983 */ /* 0x008ee40000300800 */
[----:B------:R-:W3:Y:S01]  /*2fb80*/  LDL.LU R23, [R1+0x3fc] ;  /* 0x0003fc0001177983 */ /* 0x000ee20000300800 */
[----:B------:R-:W1:Y:S01]  /*2fb90*/  S2R R19, SR_TID.X ;  /* 0x0000000000137919 */ /* 0x000e620000002100 */
[----:B----4-:R-:W-:Y:S01]  /*2fba0*/  IMAD.X R3, R5, 0x1, R16, P2 ;  /* 0x0000000105037824 */ /* 0x010fe200010e0610 */
[----:B------:R-:W-:-:S02]  /*2fbb0*/  SEL R16, RZ, 0x4, P6 ;  /* 0x00000004ff107807 */ /* 0x000fc40003000000 */
[----:B------:R-:W-:Y:S02]  /*2fbc0*/  SEL R8, R8, RZ, !P0 ;  /* 0x000000ff08087207 */ /* 0x000fe40004000000 */
[----:B------:R-:W-:Y:S01]  /*2fbd0*/  SEL R9, RZ, 0x4, P3 ;  /* 0x00000004ff097807 */ /* 0x000fe20001800000 */
[----:B------:R4:W-:Y:S01]  /*2fbe0*/  LDGSTS.E [R0+0x45800], [R2.64], P1 ;  /* 0x4580000002007fae */ /* 0x0009e20008921846 */
[----:B-1----:R-:W-:-:S04]  /*2fbf0*/  SHF.R.U32.HI R19, RZ, 0x8, R19 ;  /* 0x00000008ff137819 */ /* 0x002fc80000011613 */
[----:B------:R-:W-:-:S04]  /*2fc00*/  SGXT.U32 R19, R19, 0x1 ;  /* 0x000000011313781a */ /* 0x000fc80000000000 */
[----:B------:R-:W-:-:S04]  /*2fc10*/  LOP3.LUT R19, R19, 0x2e, RZ, 0xfc, !PT ;  /* 0x0000002e13137812 */ /* 0x000fc800078efcff */
[----:B------:R-:W-:Y:S02]  /*2fc20*/  ISETP.GE.AND P6, PT, R19, UR5, PT ;  /* 0x0000000513007c0c */ /* 0x000fe4000bfc6270 */
[----:B------:R-:W1:Y:S04]  /*2fc30*/  S2R R19, SR_TID.X ;  /* 0x0000000000137919 */ /* 0x000e680000002100 */
[----:B---3--:R3:W-:Y:S01]  /*2fc40*/  STL.64 [R1+0xba0], R22 ;  /* 0x000ba01601007387 */ /* 0x0087e20000100a00 */
[----:B--2---:R2:W-:Y:S02]  /*2fc50*/  STL.64 [R1+0xb98], R20 ;  /* 0x000b981401007387 */ /* 0x0045e40000100a00 */
[----:B---3--:R-:W-:Y:S02]  /*2fc60*/  IMAD.MOV.U32 R22, RZ, RZ, R28 ;  /* 0x000000ffff167224 */ /* 0x008fe400078e001c */
[----:B------:R-:W-:Y:S01]  /*2fc70*/  IMAD.MOV.U32 R23, RZ, RZ, R17 ;  /* 0x000000ffff177224 */ /* 0x000fe200078e0011 */
[----:B------:R-:W3:Y:S04]  /*2fc80*/  LDL.LU R28, [R1+0xbc8] ;  /* 0x000bc800011c7983 */ /* 0x000ee80000300800 */
[----:B------:R1:W-:Y:S01]  /*2fc90*/  STL.64 [R1+0xbc0], R22 ;  /* 0x000bc01601007387 */ /* 0x0003e20000100a00 */
[----:B--2---:R-:W2:Y:S02]  /*2fca0*/  LDL.LU R20, [R1+0x420] ;  /* 0x0004200001147983 */ /* 0x004ea40000300800 */
[----:B------:R-:W2:Y:S01]  /*2fcb0*/  LDL.LU R21, [R1+0x424] ;  /* 0x0004240001157983 */ /* 0x000ea20000300800 */
[----:B-1----:R-:W2:Y:S01]  /*2fcc0*/  LDL.LU R22, [R1+0x428] ;  /* 0x0004280001167983 */ /* 0x002ea20000300800 */
[----:B------:R-:W2:Y:S01]  /*2fcd0*/  LDL.LU R23, [R1+0x42c] ;  /* 0x00042c0001177983 */ /* 0x000ea20000300800 */
[----:B------:R-:W-:-:S04]  /*2fce0*/  SHF.R.U32.HI R19, RZ, 0x8, R19 ;  /* 0x00000008ff137819 */ /* 0x000fc80000011613 */
[----:B------:R-:W-:Y:S02]  /*2fcf0*/  SGXT.U32 R19, R19, 0x1 ;  /* 0x000000011313781a */ /* 0x000fe40000000000 */
[----:B------:R-:W-:Y:S02]  /*2fd00*/  ISETP.NE.U32.AND P2, PT, R8, RZ, PT ;  /* 0x000000ff0800720c */ /* 0x000fe40003f45070 */
[C---:B------:R-:W-:Y:S02]  /*2fd10*/  LOP3.LUT R8, R19.reuse, 0x1a, RZ, 0xfc, !PT ;  /* 0x0000001a13087812 */ /* 0x040fe400078efcff */
[----:B------:R-:W-:Y:S02]  /*2fd20*/  LOP3.LUT R17, R19, 0x1e, RZ, 0xfc, !PT ;  /* 0x0000001e13117812 */ /* 0x000fe400078efcff */
[----:B------:R-:W1:Y:S01]  /*2fd30*/  S2R R19, SR_TID.X ;  /* 0x0000000000137919 */ /* 0x000e620000002100 */
[----:B------:R-:W-:Y:S02]  /*2fd40*/  SEL R9, R9, RZ, !P0 ;  /* 0x000000ff09097207 */ /* 0x000fe40004000000 */
[----:B------:R-:W-:-:S02]  /*2fd50*/  IMAD R17, R17, c[0x0][0x188], RZ ;  /* 0x0000620011117a24 */ /* 0x000fc400078e02ff */
[----:B------:R-:W-:Y:S01]  /*2fd60*/  IMAD R8, R8, c[0x0][0x188], RZ ;  /* 0x0000620008087a24 */ /* 0x000fe200078e02ff */
[----:B------:R-:W-:Y:S01]  /*2fd70*/  ISETP.NE.U32.AND P3, PT, R9, RZ, PT ;  /* 0x000000ff0900720c */ /* 0x000fe20003f65070 */
[----:B----4-:R-:W-:-:S04]  /*2fd80*/  IMAD.WIDE R2, R17, 0x4, R4 ;  /* 0x0000000411027825 */ /* 0x010fc800078e0204 */
[----:B------:R-:W-:-:S05]  /*2fd90*/  IMAD.WIDE R8, R8, 0x4, R4 ;  /* 0x0000000408087825 */ /* 0x000fca00078e0204 */
[----:B------:R4:W-:Y:S01]  /*2fda0*/  LDGSTS.E [R0+0x46800], [R8.64], P4 ;  /* 0x4680000008007fae */ /* 0x0009e2000a121846 */
[----:B------:R4:W-:Y:S01]  /*2fdb0*/  LDGSTS.E [R0+0x47800], [R2.64], P5 ;  /* 0x4780000002007fae */ /* 0x0009e2000a921846 */
[----:B-1----:R-:W-:-:S04]  /*2fdc0*/  SHF.R.U32.HI R19, RZ, 0x8, R19 ;  /* 0x00000008ff137819 */ /* 0x002fc80000011613 */
[----:B------:R-:W-:-:S04]  /*2fdd0*/  SGXT.U32 R19, R19, 0x1 ;  /* 0x000000011313781a */ /* 0x000fc80000000000 */
[----:B------:R-:W-:-:S05]  /*2fde0*/  LOP3.LUT R17, R19, 0x22, RZ, 0xfc, !PT ;  /* 0x0000002213117812 */ /* 0x000fca00078efcff */
[----:B------:R-:W-:-:S04]  /*2fdf0*/  IMAD R17, R17, c[0x0][0x188], RZ ;  /* 0x0000620011117a24 */ /* 0x000fc800078e02ff */
[----:B----4-:R-:W-:Y:S01]  /*2fe00*/  IMAD.WIDE R2, R17, 0x4, R4 ;  /* 0x0000000411027825 */ /* 0x010fe200078e0204 */
[----:B------:R-:W-:Y:S01]  /*2fe10*/  SEL R16, R16, RZ, !P0 ;  /* 0x000000ff10107207 */ /* 0x000fe20004000000 */
[----:B--2---:R-:W-:Y:S01]  /*2fe20*/  HMMA.1688.F32.TF32 R24, R12, R26, R20 ;  /* 0x0000001a0c18723c */ /* 0x004fe20000081014 */
[----:B------:R-:W2:Y:S04]  /*2fe30*/  LDL.LU.64 R22, [R1+0xbc0] ;  /* 0x000bc00001167983 */ /* 0x000ea80000300a00 */
[----:B------:R1:W-:Y:S11]  /*2fe40*/  LDGSTS.E [R0+0x48800], [R2.64], P3 ;  /* 0x4880000002007fae */ /* 0x0003f60009921846 */
[----:B------:R-:W-:Y:S07]  /*2fe50*/  @!UPT UIADD3 URZ, URZ, URZ, URZ ;  /* 0x0000003f3f3ff290 */ /* 0x000fee000fffe03f */
[----:B------:R-:W-:Y:S01]  /*2fe60*/  STL.64 [R1+0xa0], R24 ;  /* 0x0000a01801007387 */ /* 0x000fe20000100a00 */
[----:B------:R-:W-:Y:S02]  /*2fe70*/  STL.64 [R1+0xa8], R26 ;  /* 0x0000a81a01007387 */ /* 0x000fe40000100a00 */
[----:B------:R-:W-:Y:S02]  /*2fe80*/  STL.64 [R1+0xbb0], R6 ;  /* 0x000bb00601007387 */ /* 0x000fe40000100a00 */
[----:B------:R4:W-:Y:S02]  /*2fe90*/  STL.64 [R1+0xba8], R4 ;  /* 0x000ba80401007387 */ /* 0x0009e40000100a00 */
[----:B----4-:R-:W2:Y:S01]  /*2fea0*/  LDL.LU R4, [R1+0x400] ;  /* 0x0004000001047983 */ /* 0x010ea20000300800 */
[----:B------:R-:W2:Y:S02]  /*2feb0*/  LDL.LU R5, [R1+0x404] ;  /* 0x0004040001057983 */ /* 0x000ea40000300800 */
[----:B------:R-:W2:Y:S02]  /*2fec0*/  LDL.LU R6, [R1+0x408] ;  /* 0x0004080001067983 */ /* 0x000ea40000300800 */
[----:B------:R-:W2:Y:S01]  /*2fed0*/  LDL.LU R7, [R1+0x40c] ;  /* 0x00040c0001077983 */ /* 0x000ea20000300800 */
[----:B------:R-:W-:Y:S01]  /*2fee0*/  LOP3.LUT R24, R19, 0x32, RZ, 0xfc, !PT ;  /* 0x0000003213187812 */ /* 0x000fe200078efcff */
[----:B---3--:R-:W-:-:S03]  /*2fef0*/  IMAD.MOV.U32 R26, RZ, RZ, R28 ;  /* 0x000000ffff1a7224 */ /* 0x008fc600078e001c */
[----:B------:R-:W-:Y:S02]  /*2ff00*/  ISETP.GE.AND P5, PT, R24, UR5, PT ;  /* 0x0000000518007c0c */ /* 0x000fe4000bfa6270 */
[----:B------:R-:W3:Y:S01]  /*2ff10*/  LDL.LU R24, [R1+0x370] ;  /* 0x0003700001187983 */ /* 0x000ee20000300800 */
[----:B------:R-:W3:Y:S02]  /*2ff20*/  LDL.LU R25, [R1+0x374] ;  /* 0x0003740001197983 */ /* 0x000ee40000300800 */
[----:B------:R-:W4:Y:S02]  /*2ff30*/  LDL.LU R28, [R1+0xbbc] ;  /* 0x000bbc00011c7983 */ /* 0x000f240000300800 */
[----:B------:R-:W-:Y:S02]  /*2ff40*/  IMAD.MOV.U32 R27, RZ, RZ, R29 ;  /* 0x000000ffff1b7224 */ /* 0x000fe400078e001d */
[----:B------:R-:W3:Y:S01]  /*2ff50*/  LDL.LU R29, [R1+0xbb8] ;  /* 0x000bb800011d7983 */ /* 0x000ee20000300800 */
[----:B------:R-:W-:-:S02]  /*2ff60*/  LOP3.LUT R19, R19, 0x36, RZ, 0xfc, !PT ;  /* 0x0000003613137812 */ /* 0x000fc400078efcff */
[----:B------:R-:W-:Y:S01]  /*2ff70*/  ISETP.NE.U32.AND P1, PT, R16, RZ, PT ;  /* 0x000000ff1000720c */ /* 0x000fe20003f25070 */
[----:B------:R-:W-:Y:S01]  /*2ff80*/  SEL R16, RZ, 0x4, P6 ;  /* 0x00000004ff107807 */ /* 0x000fe20003000000 */
[----:B------:R-:W-:Y:S02]  /*2ff90*/  ISETP.GE.AND P6, PT, R19, UR5, PT ;  /* 0x0000000513007c0c */ /* 0x000fe4000bfc6270 */
[----:B------:R-:W1:Y:S01]  /*2ffa0*/  S2R R19, SR_TID.X ;  /* 0x0000000000137919 */ /* 0x000e620000002100 */
[----:B--2---:R-:W-:Y:S03]  /*2ffb0*/  HMMA.1688.F32.TF32 R20, R12, R22, R4 ;  /* 0x000000160c14723c */ /* 0x004fe60000081004 */
[----:B------:R-:W2:Y:S01]  /*2ffc0*/  LDL.LU.64 R6, [R1+0xbb0] ;  /* 0x000bb00001067983 */ /* 0x000ea20000300a00 */
[----:B------:R-:W2:Y:S11]  /*2ffd0*/  LDL.LU.64 R4, [R1+0xba8] ;  /* 0x000ba80001047983 */ /* 0x000eb60000300a00 */
[----:B------:R-:W-:Y:S08]  /*2ffe0*/  @!UPT UIADD3 URZ, URZ, URZ, URZ ;  /* 0x0000003f3f3ff290 */ /* 0x000ff0000fffe03f */
[----:B------:R-:W-:Y:S01]  /*2fff0*/  STL.64 [R1+0x3d0], R20 ;  /* 0x0003d01401007387 */ /* 0x000fe20000100a00 */
[----:B------:R1:W-:Y:S03]  /*30000*/  STL.64 [R1+0x3d8], R22 ;  /* 0x0003d81601007387 */ /* 0x0003e60000100a00 */
[----:B-1----:R-:W2:Y:S01]  /*30010*/  LDL.LU.64 R22, [R1+0xba0] ;  /* 0x000ba00001167983 */ /* 0x002ea20000300a00 */
[----:B------:R-:W2:Y:S01]  /*30020*/  LDL.LU.64 R20, [R1+0xb98] ;  /* 0x000b980001147983 */ /* 0x000ea20000300a00 */
[----:B------:R-:W-:-:S04]  /*30030*/  SHF.R.U32.HI R19, RZ, 0x8, R19 ;  /* 0x00000008ff137819 */ /* 0x000fc80000011613 */
[----:B------:R-:W-:Y:S02]  /*30040*/  SGXT.U32 R19, R19, 0x1 ;  /* 0x000000011313781a */ /* 0x000fe40000000000 */
[----:B------:R-:W-:Y:S02]  /*30050*/  SEL R8, R16, RZ, !P0 ;  /* 0x000000ff10087207 */ /* 0x000fe40004000000 */
[C---:B------:R-:W-:Y:S02]  /*30060*/  LOP3.LUT R16, R19.reuse, 0x3a, RZ, 0xfc, !PT ;  /* 0x0000003a13107812 */ /* 0x040fe400078efcff */
[----:B------:R-:W-:Y:S02]  /*30070*/  LOP3.LUT R17, R19, 0x3e, RZ, 0xfc, !PT ;  /* 0x0000003e13117812 */ /* 0x000fe400078efcff */
[----:B------:R-:W1:Y:S01]  /*30080*/  S2R R19, SR_TID.X ;  /* 0x0000000000137919 */ /* 0x000e620000002100 */
[----:B------:R-:W-:Y:S01]  /*30090*/  ISETP.NE.U32.AND P4, PT, R8, RZ, PT ;  /* 0x000000ff0800720c */ /* 0x000fe20003f85070 */
[----:B------:R-:W-:Y:S01]  /*300a0*/  SEL R8, RZ, 0x4, P6 ;  /* 0x00000004ff087807 */ /* 0x000fe20003000000 */
[----:B------:R-:W-:-:S02]  /*300b0*/  ISETP.GE.AND P6, PT, R17, UR5, PT ;  /* 0x0000000511007c0c */ /* 0x000fc4000bfc6270 */
[----:B------:R-:W-:Y:S02]  /*300c0*/  ISETP.GE.AND P3, PT, R16, UR5, PT ;  /* 0x0000000510007c0c */ /* 0x000fe4000bf66270 */
[----:B------:R-:W-:Y:S01]  /*300d0*/  SEL R2, R8, RZ, !P0 ;  /* 0x000000ff08027207 */ /* 0x000fe20004000000 */
[----:B------:R-:W-:Y:S01]  /*300e0*/  SEL R8, RZ, 0x4, P6 ;  /* 0x00000004ff087807 */ /* 0x000fe20003000000 */
[----:B-1----:R-:W-:-:S04]  /*300f0*/  SHF.R.U32.HI R17, RZ, 0x8, R19 ;  /* 0x00000008ff117819 */ /* 0x002fc80000011613 */
[----:B------:R-:W-:-:S04]  /*30100*/  SGXT.U32 R17, R17, 0x1 ;  /* 0x000000011111781a */ /* 0x000fc80000000000 */
[----:B------:R-:W-:Y:S01]  /*30110*/  LOP3.LUT R16, R17, 0x26, RZ, 0xfc, !PT ;  /* 0x0000002611107812 */ /* 0x000fe200078efcff */
[----:B------:R-:W-:-:S04]  /*30120*/  LOP3.LUT R17, R19, 0x3f, RZ, 0xc0, !PT ;  /* 0x0000003f13117812 */ /* 0x000fc800078ec0ff */
[----:B------:R-:W-:Y:S02]  /*30130*/  ISETP.GE.AND P6, PT, R17, UR5, PT ;  /* 0x0000000511007c0c */ /* 0x000fe4000bfc6270 */
[----:B------:R-:W1:Y:S01]  /*30140*/  S2R R17, SR_TID.X ;  /* 0x0000000000117919 */ /* 0x000e620000002100 */
[----:B------:R-:W-:Y:S01]  /*30150*/  SEL R9, RZ, 0x4, P5 ;  /* 0x00000004ff097807 */ /* 0x000fe20002800000 */
[----:B------:R-:W-:-:S03]  /*30160*/  IMAD R16, R16, c[0x0][0x188], RZ ;  /* 0x0000620010107a24 */ /* 0x000fc600078e02ff */
[----:B------:R-:W-:Y:S01]  /*30170*/  SEL R3, R9, RZ, !P0 ;  /* 0x000000ff09037207 */ /* 0x000fe20004000000 */
[----:B------:R-:W-:Y:S01]  /*30180*/  SEL R9, RZ, 0x4, P3 ;  /* 0x00000004ff097807 */ /* 0x000fe20001800000 */
[----:B------:R-:W-:Y:S02]  /*30190*/  ISETP.NE.U32.AND P3, PT, R2, RZ, PT ;  /* 0x000000ff0200720c */ /* 0x000fe40003f65070 */
[----:B------:R-:W-:Y:S01]  /*301a0*/  ISETP.NE.U32.AND P5, PT, R3, RZ, PT ;  /* 0x000000ff0300720c */ /* 0x000fe20003fa5070 */
[----:B--2---:R-:W-:Y:S11]  /*301b0*/  HMMA.1688.F32.TF32 R20, R12, R6, R20 ;  /* 0x000000060c14723c */ /* 0x004ff60000081014 */
[----:B------:R-:W-:Y:S11]  /*301c0*/  @!UPT UIADD3 URZ, URZ, URZ, URZ ;  /* 0x0000003f3f3ff290 */ /* 0x000ff6000fffe03f */
[----:B------:R-:W-:Y:S01]  /*301d0*/  @!UPT UIADD3 URZ, URZ, URZ, URZ ;  /* 0x0000003f3f3ff290 */ /* 0x000fe2000fffe03f */
[----:B------:R-:W-:Y:S01]  /*301e0*/  STL.64 [R1+0x390], R20 ;  /* 0x0003901401007387 */ /* 0x000fe20000100a00 */
[----:B------:R2:W-:Y:S03]  /*301f0*/  STL.64 [R1+0x398], R22 ;  /* 0x0003981601007387 */ /* 0x0005e60000100a00 */
[----:B--2---:R-:W2:Y:S01]  /*30200*/  LDL.LU R23, [R1+0xb94] ;  /* 0x000b940001177983 */ /* 0x004ea20000300800 */
[----:B------:R-:W2:Y:S01]  /*30210*/  LDL.LU R21, [R1+0xb90] ;  /* 0x000b900001157983 */ /* 0x000ea20000300800 */
[----:B-1----:R-:W-:Y:S01]  /*30220*/  SHF.R.U32.HI R20, RZ, 0x8, R17 ;  /* 0x00000008ff147819 */ /* 0x002fe20000011611 */
[----:B------:R-:W4:Y:S03]  /*30230*/  LDL.LU R19, [R1+0x8ac] ;  /* 0x0008ac0001137983 */ /* 0x000f260000300800 */
[----:B------:R-:W-:Y:S01]  /*30240*/  SGXT.U32 R20, R20, 0x1 ;  /* 0x000000011414781a */ /* 0x000fe20000000000 */
[----:B------:R-:W-:-:S03]  /*30250*/  IMAD.WIDE R2, R16, 0x4, R4 ;  /* 0x0000000410027825 */ /* 0x000fc600078e0204 */
[C---:B------:R-:W-:Y:S02]  /*30260*/  LOP3.LUT R17, R20.reuse, 0x2e, RZ, 0xfc, !PT ;  /* 0x0000002e14117812 */ /* 0x040fe400078efcff */
[----:B------:R-:W-:Y:S02]  /*30270*/  LOP3.LUT R22, R20, 0x2a, RZ, 0xfc, !PT ;  /* 0x0000002a14167812 */ /* 0x000fe400078efcff */
[----:B------:R-:W-:Y:S02]  /*30280*/  SEL R7, R9, RZ, !P0 ;  /* 0x000000ff09077207 */ /* 0x000fe40004000000 */
[----:B------:R-:W-:Y:S02]  /*30290*/  SEL R6, R8, RZ, !P0 ;  /* 0x000000ff08067207 */ /* 0x000fe40004000000 */
[----:B------:R-:W-:Y:S01]  /*302a0*/  SEL R16, RZ, 0x4, P6 ;  /* 0x00000004ff107807 */ /* 0x000fe20003000000 */
[----:B------:R-:W-:Y:S02]  /*302b0*/  IMAD R17, R17, c[0x0][0x188], RZ ;  /* 0x0000620011117a24 */ /* 0x000fe400078e02ff */
[----:B------:R-:W-:Y:S01]  /*302c0*/  IMAD R22, R22, c[0x0][0x188], RZ ;  /* 0x0000620016167a24 */ /* 0x000fe200078e02ff */
[----:B------:R1:W-:Y:S01]  /*302d0*/  LDGSTS.E [R0+0x49800], [R2.64], P2 ;  /* 0x4980000002007fae */ /* 0x0003e20009121846 */
[----:B------:R-:W-:-:S02]  /*302e0*/  ISETP.NE.U32.AND P6, PT, R7, RZ, PT ;  /* 0x000000ff0700720c */ /* 0x000fc40003fc5070 */
[----:B------:R-:W-:Y:S01]  /*302f0*/  ISETP.NE.U32.AND P2, PT, R6, RZ, PT ;  /* 0x000000ff0600720c */ /* 0x000fe20003f45070 */
[----:B------:R-:W-:-:S04]  /*30300*/  IMAD.WIDE R6, R17, 0x4, R4 ;  /* 0x0000000411067825 */ /* 0x000fc800078e0204 */
[----:B------:R-:W-:Y:S01]  /*30310*/  IMAD.WIDE R8, R22, 0x4, R4 ;  /* 0x0000000416087825 */ /* 0x000fe200078e0204 */
[----:B------:R-:W4:Y:S03]  /*30320*/  LDL.LU R17, [R1+0x8a8] ;  /* 0x0008a80001117983 */ /* 0x000f260000300800 */
[----:B------:R-:W4:Y:S01]  /*30330*/  LDL.LU R22, [R1+0x8a4] ;  /* 0x0008a40001167983 */ /* 0x000f220000300800 */
[----:B------:R-:W-:Y:S01]  /*30340*/  LOP3.LUT R20, R20, 0x32, RZ, 0xfc, !PT ;  /* 0x0000003214147812 */ /* 0x000fe200078efcff */
[----:B---3--:R-:W-:Y:S01]  /*30350*/  HMMA.1688.F32.TF32 R12, R12, R10, R24 ;  /* 0x0000000a0c0c723c */ /* 0x008fe20000081018 */
[----:B------:R3:W-:Y:S01]  /*30360*/  LDGSTS.E [R0+0x4a800], [R8.64], P1 ;  /* 0x4a80000008007fae */ /* 0x0007e20008921846 */
[----:B------:R-:W-:Y:S01]  /*30370*/  SEL R16, R16, RZ, !P0 ;  /* 0x000000ff10107207 */ /* 0x000fe20004000000 */
[----:B------:R2:W-:Y:S02]  /*30380*/  LDGSTS.E [R0+0x4b800], [R6.64], P4 ;  /* 0x4b80000006007fae */ /* 0x0005e4000a121846 */
[----:B------:R-:W-:-:S04]  /*30390*/  IMAD R20, R20, c[0x0][0x188], RZ ;  /* 0x0000620014147a24 */ /* 0x000fc800078e02ff */
[----:B-1----:R-:W-:-:S04]  /*303a0*/  IMAD.WIDE R2, R20, 0x4, R4 ;  /* 0x0000000414027825 */ /* 0x002fc800078e0204 */
[----:B------:R-:W-:-:S04]  /*303b0*/  IMAD.MOV.U32 R20, RZ, RZ, c[0x0][0x188] ;  /* 0x00006200ff147624 */ /* 0x000fc800078e00ff */
[----:B------:R-:W-:Y:S01]  /*303c0*/  IMAD.SHL.U32 R20, R20, 0x40, RZ ;  /* 0x0000004014147824 */ /* 0x000fe200078e00ff */
[----:B------:R1:W-:Y:S01]  /*303d0*/  LDGSTS.E [R0+0x4c800], [R2.64], P5 ;  /* 0x4c80000002007fae */ /* 0x0003e2000a921846 */
[----:B------:R-:W-:Y:S02]  /*303e0*/  ISETP.NE.U32.AND P0, PT, R16, RZ, PT ;  /* 0x000000ff1000720c */ /* 0x000fe40003f05070 */
[----:B------:R-:W4:Y:S02]  /*303f0*/  LDL.LU R16, [R1+0x8a0] ;  /* 0x0008a00001107983 */ /* 0x000f240000300800 */
[----:B------:R3:W-:Y:S01]  /*30400*/  STL.64 [R1+0x380], R12 ;  /* 0x0003800c01007387 */ /* 0x0007e20000100a00 */
[----:B-1----:R-:W-:-:S03]  /*30410*/  LEA R2, P4, R20, R4, 0x2 ;  /* 0x0000000414027211 */ /* 0x002fc600078810ff */
[----:B------:R-:W-:Y:S04]  /*30420*/  STL.64 [R1+0x388], R14 ;  /* 0x0003880e01007387 */ /* 0x000fe80000100a00 */
[----:B---3--:R-:W3:Y:S01]  /*30430*/  LDL.LU R12, [R1+0x898] ;  /* 0x00089800010c7983 */ /* 0x008ee20000300800 */
[----:B------:R1:W-:Y:S02]  /*30440*/  STL [R1+0x8b8], R2 ;  /* 0x0008b80201007387 */ /* 0x0003e40000100800 */
[----:B------:R-:W3:Y:S01]  /*30450*/  LDL.LU R25, [R1+0x89c] ;  /* 0x00089c0001197983 */ /* 0x000ee20000300800 */
[----:B--2---:R-:W-:-:S04]  /*30460*/  SHF.R.U32.HI R21, RZ, 0x8, R21 ;  /* 0x00000008ff157819 */ /* 0x004fc80000011615 */
[----:B------:R-:W-:-:S04]  /*30470*/  SGXT.U32 R21, R21, 0x1 ;  /* 0x000000011515781a */ /* 0x000fc80000000000 */
[C---:B------:R-:W-:Y:S01]  /*30480*/  LOP3.LUT R24, R21.reuse, 0x36, RZ, 0xfc, !PT ;  /* 0x0000003615187812 */ /* 0x040fe200078efcff */
[----:B------:R-:W-:-:S05]  /*30490*/  LOP3.LUT R21, R21, 0x3a, RZ, 0xfc, !PT ;  /* 0x0000003a15157812 */ /* 0x000fca00078efcff */
[----:B------:R-:W-:-:S04]  /*304a0*/  IMAD R21, R21, c[0x0][0x188], RZ ;  /* 0x0000620015157a24 */ /* 0x000fc800078e02ff */
[----:B------:R-:W-:Y:S01]  /*304b0*/  IMAD.WIDE R8, R21, 0x4, R4 ;  /* 0x0000000415087825 */ /* 0x000fe200078e0204 */
[----:B------:R-:W-:-:S04]  /*304c0*/  SHF.R.S32.HI R21, RZ, 0x1f, R20 ;  /* 0x0000001fff157819 */ /* 0x000fc80000011414 */
[----:B------:R-:W-:Y:S01]  /*304d0*/  SHF.L.U64.HI R21, R20, 0x2, R21 ;  /* 0x0000000214157819 */ /* 0x000fe20000010215 */
[----:B----4-:R2:W-:Y:S01]  /*304e0*/  STL [R1+0xa10], R19 ;  /* 0x000a101301007387 */ /* 0x0105e20000100800 */
[----:B------:R-:W4:Y:S03]  /*304f0*/  LDL.LU R13, [R1+0x890] ;  /* 0x00089000010d7983 */ /* 0x000f260000300800 */
[----:B------:R-:W-:Y:S02]  /*30500*/  IMAD.X R3, R5, 0x1, R21, P4 ;  /* 0x0000000105037824 */ /* 0x000fe400020e0615 */
[----:B------:R-:W-:Y:S01]  /*30510*/  IMAD R24, R24, c[0x0][0x188], RZ ;  /* 0x0000620018187a24 */ /* 0x000fe200078e02ff */
[----:B-1----:R-:W-:Y:S02]  /*30520*/  IADD3 R2, P1, R28, R19, RZ ;  /* 0x000000131c027210 */ /* 0x002fe40007f3e0ff */
[----:B------:R1:W-:Y:S01]  /*30530*/  STL [R1+0x8b4], R3 ;  /* 0x0008b40301007387 */ /* 0x0003e20000100800 */
[----:B--2---:R-:W2:Y:S02]  /*30540*/  LDL.LU R19, [R1+0x88c] ;  /* 0x00088c0001137983 */ /* 0x004ea40000300800 */
[----:B------:R-:W2:Y:S02]  /*30550*/  LDL.LU R26, [R1+0x894] ;  /* 0x00089400011a7983 */ /* 0x000ea40000300800 */
[----:B------:R-:W-:Y:S01]  /*30560*/  IMAD.WIDE R10, R24, 0x4, R4 ;  /* 0x00000004180a7825 */ /* 0x000fe200078e0204 */
[----:B------:R-:W4:Y:S03]  /*30570*/  LDL.LU R15, [R1+0x880] ;  /* 0x00088000010f7983 */ /* 0x000f260000300800 */
[----:B------:R-:W4:Y:S02]  /*30580*/  LDL.LU R14, [R1+0x888] ;  /* 0x00088800010e7983 */ /* 0x000f240000300800 */
[----:B------:R-:W-:Y:S02]  /*30590*/  STL [R1+0xa14], R22 ;  /* 0x000a141601007387 */ /* 0x000fe40000100800 */
[----:B------:R3:W-:Y:S01]  /*305a0*/  STL [R1+0xa18], R17 ;  /* 0x000a181101007387 */ /* 0x0007e20000100800 */
[----:B------:R3:W-:Y:S01]  /*305b0*/  LDGSTS.E [R0+0x4d800], [R10.64], P3 ;  /* 0x4d8000000a007fae */ /* 0x0007e20009921846 */
[----:B------:R3:W-:Y:S02]  /*305c0*/  LDGSTS.E [R0+0x4e800], [R8.64], P6 ;  /* 0x4e80000008007fae */ /* 0x0007e4000b121846 */
[----:B-1----:R-:W-:Y:S01]  /*305d0*/  IMAD.X R3, R17, 0x1, R29, P1 ;  /* 0x0000000111037824 */ /* 0x002fe200008e061d */
[----:B---3--:R-:W3:Y:S04]  /*305e0*/  LDL R8, [R1+0x87c] ;  /* 0x00087c0001087983 */ /* 0x008ee80000100800 */
[----:B------:R-:W3:Y:S01]  /*305f0*/  LDL R9, [R1+0x85c] ;  /* 0x00085c0001097983 */ /* 0x000ee20000100800 */
[----:B------:R-:W3:Y:S03]  /*30600*/  LDL.LU R17, [R1+0x884] ;  /* 0x0008840001117983 */ /* 0x000ee60000300800 */
[----:B------:R-:W1:Y:S01]  /*30610*/  S2R R21, SR_TID.X ;  /* 0x0000000000157919 */ /* 0x000e620000002100 */
[----:B------:R-:W-:-:S05]  /*30620*/  LOP3.LUT R20, R23, 0x3e, RZ, 0xfc, !PT ;  /* 0x0000003e17147812 */ /* 0x000fca00078efcff */
[----:B------:R-:W-:-:S04]  /*30630*/  IMAD R20, R20, c[0x0][0x188], RZ ;  /* 0x0000620014147a24 */ /* 0x000fc800078e02ff */
[----:B------:R-:W-:Y:S01]  /*30640*/  IMAD.WIDE R6, R20, 0x4, R4 ;  /* 0x0000000414067825 */ /* 0x000fe200078e0204 */
[----:B------:R-:W-:Y:S02]  /*30650*/  IADD3 R4, P3, R28, R22, RZ ;  /* 0x000000161c047210 */ /* 0x000fe40007f7e0ff */
[----:B------:R-:W3:Y:S01]  /*30660*/  LDL.LU R22, [R1+0x850] ;  /* 0x0008500001167983 */ /* 0x000ee20000300800 */
[----:B------:R-:W3:Y:S03]  /*30670*/  LDL.LU R27, [R1+0x858] ;  /* 0x00085800011b7983 */ /* 0x000ee60000300800 */
[----:B------:R1:W-:Y:S01]  /*30680*/  LDGSTS.E [R0+0x4f800], [R6.64], P2 ;  /* 0x4f80000006007fae */ /* 0x0003e20009121846 */
[----:B------:R-:W0:Y:S01]  /*30690*/  LDGDEPBAR ;  /* 0x00000000000079af */ /* 0x000e220000000000 */
[C---:B-1----:R-:W-:Y:S01]  /*306a0*/  LOP3.LUT R23, R21.reuse, 0x1ff, RZ, 0xc0, !PT ;  /* 0x000001ff15177812 */ /* 0x042fe200078ec0ff */
[----:B------:R-:W-:-:S04]  /*306b0*/  LOP3.LUT R21, R21, 0x1c0, RZ, 0xc0, !PT ;  /* 0x000001c015157812 */ /* 0x000fc800078ec0ff */
[----:B------:R-:W-:Y:S01]  /*306c0*/  IMAD.SHL.U32 R20, R23, 0x4, RZ ;  /* 0x0000000417147824 */ /* 0x000fe200078e00ff */
[----:B------:R-:W-:Y:S01]  /*306d0*/  SHF.R.U32.HI R21, RZ, 0x2, R21 ;  /* 0x00000002ff157819 */ /* 0x000fe20000011615 */
[----:B------:R-:W3:Y:S01]  /*306e0*/  LDL.LU R23, [R1+0x860] ;  /* 0x0008600001177983 */ /* 0x000ee20000300800 */
[----:B------:R-:W3:Y:S02]  /*306f0*/  LDL.LU R24, [R1+0x868] ;  /* 0x0008680001187983 */ /* 0x000ee40000300800 */
[----:B------:R-:W-:Y:S02]  /*30700*/  LOP3.LUT R20, R20, R21, RZ, 0x3c, !PT ;  /* 0x0000001514147212 */ /* 0x000fe400078e3cff */
[----:B------:R-:W3:Y:S03]  /*30710*/  LDL.LU R21, [R1+0x870] ;  /* 0x0008700001157983 */ /* 0x000ee60000300800 */
[----:B------:R-:W-:Y:S01]  /*30720*/  IMAD R0, R18, 0x20000, R20 ;  /* 0x0002000012007824 */ /* 0x000fe200078e0214 */
[----:B------:R-:W-:Y:S01]  /*30730*/  IADD3 R6, P1, R28, R25, RZ ;  /* 0x000000191c067210 */ /* 0x000fe20007f3e0ff */
[----:B------:R-:W3:Y:S01]  /*30740*/  LDL.LU R18, [R1+0x878] ;  /* 0x0008780001127983 */ /* 0x000ee20000300800 */
[----:B------:R1:W-:Y:S02]  /*30750*/  STL [R1+0xa1c], R25 ;  /* 0x000a1c1901007387 */ /* 0x0003e40000100800 */
[--C-:B------:R-:W-:Y:S01]  /*30760*/  IMAD.X R5, R16, 0x1, R29.reuse, P3 ;  /* 0x0000000110057824 */ /* 0x100fe200018e061d */
[----:B------:R2:W-:Y:S01]  /*30770*/  LDGSTS.E [R0], [R2.64], P0 ;  /* 0x0000000002007fae */ /* 0x0005e20008121846 */
[----:B------:R-:W-:-:S03]  /*30780*/  IMAD.X R7, R12, 0x1, R29, P1 ;  /* 0x000000010c077824 */ /* 0x000fc600008e061d */
[----:B------:R2:W-:Y:S02]  /*30790*/  LDGSTS.E [R0+0x800], [R4.64], P0 ;  /* 0x0080000004007fae */ /* 0x0005e40008121846 */
[----:B------:R3:W-:Y:S02]  /*307a0*/  LDGSTS.E [R0+0x1000], [R6.64], P0 ;  /* 0x0100000006007fae */ /* 0x0007e40008121846 */
[----:B-1----:R-:W3:Y:S01]  /*307b0*/  LDL.LU R25, [R1+0x848] ;  /* 0x0008480001197983 */ /* 0x002ee20000300800 */
[----:B------:R-:W-:Y:S01]  /*307c0*/  STL [R1+0xa20], R16 ;  /* 0x000a201001007387 */ /* 0x000fe20000100800 */
[C---:B--2---:R-:W-:Y:S02]  /*307d0*/  IADD3 R2, P2, R28.reuse, R26, RZ ;  /* 0x0000001a1c027210 */ /* 0x044fe40007f5e0ff */
[----:B------:R1:W-:Y:S01]  /*307e0*/  STL [R1+0xa24], R26 ;  /* 0x000a241a01007387 */ /* 0x0003e20000100800 */
[----:B------:R-:W-:-:S03]  /*307f0*/  IADD3 R4, P1, R28, R19, RZ ;  /* 0x000000131c047210 */ /* 0x000fc60007f3e0ff */
[----:B-1----:R-:W2:Y:S01]  /*30800*/  LDL.LU R26, [R1+0x874] ;  /* 0x00087400011a7983 */ /* 0x002ea20000300800 */
[----:B------:R-:W-:Y:S02]  /*30810*/  STL [R1+0xa28], R12 ;  /* 0x000a280c01007387 */ /* 0x000fe40000100800 */
[----:B------:R1:W-:Y:S02]  /*30820*/  STL [R1+0xa2c], R19 ;  /* 0x000a2c1301007387 */ /* 0x0003e40000100800 */
[--C-:B----4-:R-:W-:Y:S02]  /*30830*/  IMAD.X R3, R13, 0x1, R29.reuse, P2 ;  /* 0x000000010d037824 */ /* 0x110fe400010e061d */
[----:B------:R-:W-:-:S03]  /*30840*/  IMAD.X R5, R14, 0x1, R29, P1 ;  /* 0x000000010e057824 */ /* 0x000fc600008e061d */
[----:B------:R4:W-:Y:S02]  /*30850*/  LDGSTS.E [R0+0x1800], [R2.64], P0 ;  /* 0x0180000002007fae */ /* 0x0009e40008121846 */
[----:B------:R2:W-:Y:S02]  /*30860*/  LDGSTS.E [R0+0x2000], [R4.64], P0 ;  /* 0x0200000004007fae */ /* 0x0005e40008121846 */
[----:B-1----:R-:W2:Y:S01]  /*30870*/  LDL.LU R19, [R1+0x86c] ;  /* 0x00086c0001137983 */ /* 0x002ea20000300800 */
[----:B------:R-:W-:Y:S01]  /*30880*/  STL [R1+0xa30], R13 ;  /* 0x000a300d01007387 */ /* 0x000fe20000100800 */
[C---:B---3--:R-:W-:Y:S02]  /*30890*/  IADD3 R6, P2, R28.reuse, R17, RZ ;  /* 0x000000111c067210 */ /* 0x048fe40007f5e0ff */
[----:B------:R1:W-:Y:S04]  /*308a0*/  STL [R1+0xa34], R17 ;  /* 0x000a341101007387 */ /* 0x0003e80000100800 */
[----:B-1----:R-:W3:Y:S01]  /*308b0*/  LDL.LU R17, [R1+0x864] ;  /* 0x0008640001117983 */ /* 0x002ee20000300800 */
[----:B------:R1:W-:Y:S01]  /*308c0*/  STL [R1+0xa38], R14 ;  /* 0x000a380e01007387 */ /* 0x0003e20000100800 */
[----:B----4-:R-:W-:-:S02]  /*308d0*/  IADD3 R2, P1, R28, R8, RZ ;  /* 0x000000081c027210 */ /* 0x010fc40007f3e0ff */
[----:B------:R-:W4:Y:S01]  /*308e0*/  LDL R8, [R1+0x83c] ;  /* 0x00083c0001087983 */ /* 0x000f220000100800 */
[----:B------:R-:W-:-:S05]  /*308f0*/  IMAD.X R7, R15, 0x1, R29, P2 ;  /* 0x000000010f077824 */ /* 0x000fca00010e061d */
[----:B------:R2:W-:Y:S04]  /*30900*/  LDGSTS.E [R0+0x2800], [R6.64], P0 ;  /* 0x0280000006007fae */ /* 0x0005e80008121846 */
[----:B-1----:R-:W4:Y:S01]  /*30910*/  LDL.LU R14, [R1+0x828] ;  /* 0x00082800010e7983 */ /* 0x002f220000300800 */
[----:B------:R-:W4:Y:S02]  /*30920*/  LDL.LU R13, [R1+0x830] ;  /* 0x00083000010d7983 */ /* 0x000f240000300800 */
[----:B------:R-:W4:Y:S02]  /*30930*/  LDL.LU R12, [R1+0x838] ;  /* 0x00083800010c7983 */ /* 0x000f240000300800 */
[----:B------:R-:W4:Y:S01]  /*30940*/  LDL.LU R16, [R1+0x840] ;  /* 0x0008400001107983 */ /* 0x000f220000300800 */
[----:B------:R-:W-:Y:S01]  /*30950*/  STL [R1+0xa3c], R15 ;  /* 0x000a3c0f01007387 */ /* 0x000fe20000100800 */
[----:B------:R-:W-:-:S05]  /*30960*/  IMAD.X R3, R18, 0x1, R29, P1 ;  /* 0x0000000112037824 */ /* 0x000fca00008e061d */
[----:B------:R3:W-:Y:S01]  /*30970*/  LDGSTS.E [R0+0x3000], [R2.64], P0 ;  /* 0x0300000002007fae */ /* 0x0007e20008121846 */
[----:B--2---:R-:W-:-:S03]  /*30980*/  IADD3 R4, P2, R28, R26, RZ ;  /* 0x0000001a1c047210 */ /* 0x004fc60007f5e0ff */
[----:B------:R1:W-:Y:S04]  /*30990*/  STL [R1+0xa40], R26 ;  /* 0x000a401a01007387 */ /* 0x0003e80000100800 */
[----:B-1----:R-:W2:Y:S01]  /*309a0*/  LDL.LU R26, [R1+0x854] ;  /* 0x00085400011a7983 */ /* 0x002ea20000300800 */
[----:B------:R-:W-:Y:S01]  /*309b0*/  STL [R1+0xa44], R18 ;  /* 0x000a441201007387 */ /* 0x000fe20000100800 */
[----:B------:R-:W-:Y:S01]  /*309c0*/  IADD3 R6, P1, R28, R19, RZ ;  /* 0x000000131c067210 */ /* 0x000fe20007f3e0ff */
[----:B------:R1:W-:Y:S02]  /*309d0*/  STL [R1+0xa48], R19 ;  /* 0x000a481301007387 */ /* 0x0003e40000100800 */
[--C-:B------:R-:W-:Y:S02]  /*309e0*/  IMAD.X R5, R21, 0x1, R29.reuse, P2 ;  /* 0x0000000115057824 */ /* 0x100fe400010e061d */
        /* <DEDUP_REMOVED lines=11> */
[--C-:B------:R-:W-:Y:S02]  /*30aa0*/  IMAD.X R3, R23, 0x1, R29.reuse, P2 ;  /* 0x0000000117037824 */ /* 0x100fe400010e061d */
[----:B------:R-:W-:-:S03]  /*30ab0*/  IMAD.X R5, R27, 0x1, R29, P1 ;  /* 0x000000011b057824 */ /* 0x000fc600008e061d */
[----:B------:R2:W-:Y:S04]  /*30ac0*/  LDGSTS.E [R0+0x4800], [R2.64], P0 ;  /* 0x0480000002007fae */ /* 0x0005e80008121846 */
[----:B-1----:R-:W4:Y:S01]  /*30ad0*/  LDL.LU R24, [R1+0x808] ;  /* 0x0008080001187983 */ /* 0x002f220000300800 */
[----:B------:R-:W4:Y:S02]  /*30ae0*/  LDL.LU R21, [R1+0x810] ;  /* 0x0008100001157983 */ /* 0x000f240000300800 */
[----:B------:R-:W4:Y:S02]  /*30af0*/  LDL.LU R18, [R1+0x818] ;  /* 0x0008180001127983 */ /* 0x000f240000300800 */
[----:B------:R-:W4:Y:S01]  /*30b00*/  LDL.LU R15, [R1+0x820] ;  /* 0x00082000010f7983 */ /* 0x000f220000300800 */
[----:B------:R-:W-:Y:S04]  /*30b10*/  STL [R1+0xa58], R23 ;  /* 0x000a581701007387 */ /* 0x000fe80000100800 */
        /* <DEDUP_REMOVED lines=94> */
[C---:B---3--:R-:W-:Y:S01]  /*31100*/  IADD3 R4, P2, R28.reuse, R17, RZ ;  /* 0x000000111c047210 */ /* 0x048fe20007f5e0ff */
[----:B------:R1:W-:Y:S02]  /*31110*/  STL [R1+0xac0], R17 ;  /* 0x000ac01101007387 */ /* 0x0003e40000100800 */
        /* <DEDUP_REMOVED lines=108> */
[----:B-1----:R-:W2:Y:S01]  /*317e0*/  LDL.LU R17, [R1+0x744] ;  /* 0x0007440001117983 */ /* 0x002ea20000300800 */
[----:B------:R1:W-:Y:S02]  /*317f0*/  STL [R1+0xb34], R14 ;  /* 0x000b340e01007387 */ /* 0x0003e40000100800 */
[----:B------:R-:W-:Y:S01]  /*31800*/  IMAD.X R7, R15, 0x1, R29, P2 ;  /* 0x000000010f077824 */ /* 0x000fe200010e061d */
[----:B----4-:R-:W-:-:S04]  /*31810*/  IADD3 R2, P1, R28, R9, RZ ;  /* 0x000000091c027210 */ /* 0x010fc80007f3e0ff */
[----:B------:R4:W-:Y:S04]  /*31820*/  LDGSTS.E [R0+0x14800], [R6.64], P0 ;  /* 0x1480000006007fae */ /* 0x0009e80008121846 */
[----:B-1----:R-:W2:Y:S01]  /*31830*/  LDL.LU R14, [R1+0x708] ;  /* 0x00070800010e7983 */ /* 0x002ea20000300800 */
[----:B------:R-:W2:Y:S02]  /*31840*/  LDL.LU R13, [R1+0x710] ;  /* 0x00071000010d7983 */ /* 0x000ea40000300800 */
[----:B------:R-:W2:Y:S02]  /*31850*/  LDL.LU R12, [R1+0x718] ;  /* 0x00071800010c7983 */ /* 0x000ea40000300800 */
[----:B------:R-:W2:Y:S01]  /*31860*/  LDL.LU R16, [R1+0x720] ;  /* 0x0007200001107983 */ /* 0x000ea20000300800 */
[----:B------:R1:W-:Y:S04]  /*31870*/  STL [R1+0xb38], R15 ;  /* 0x000b380f01007387 */ /* 0x0003e80000100800 */
[----:B-1----:R-:W2:Y:S01]  /*31880*/  LDL.LU R15, [R1+0x734] ;  /* 0x00073400010f7983 */ /* 0x002ea20000300800 */
[----:B------:R-:W-:-:S05]  /*31890*/  IMAD.X R3, R18, 0x1, R29, P1 ;  /* 0x0000000112037824 */ /* 0x000fca00008e061d */
[----:B------:R2:W-:Y:S02]  /*318a0*/  LDGSTS.E [R0+0x15000], [R2.64], P0 ;  /* 0x1500000002007fae */ /* 0x0005e40008121846 */
[----:B--2---:R-:W-:Y:S02]  /*318b0*/  IADD3 R4, P2, R28, R26, RZ ;  /* 0x0000001a1c047210 */ /* 0x004fe40007f5e0ff */
[----:B------:R1:W-:Y:S03]  /*318c0*/  STL [R1+0xb3c], R26 ;  /* 0x000b3c1a01007387 */ /* 0x0003e60000100800 */
[----:B------:R-:W-:-:S05]  /*318d0*/  IMAD.X R5, R21, 0x1, R29, P2 ;  /* 0x0000000115057824 */ /* 0x000fca00010e061d */
[----:B------:R2:W-:Y:S04]  /*318e0*/  LDGSTS.E [R0+0x15800], [R4.64], P0 ;  /* 0x1580000004007fae */ /* 0x0005e80008121846 */
[----:B-1----:R-:W3:Y:S01]  /*318f0*/  LDL.LU R26, [R1+0x72c] ;  /* 0x00072c00011a7983 */ /* 0x002ee20000300800 */
[----:B------:R1:W-:Y:S01]  /*31900*/  STL [R1+0xb40], R18 ;  /* 0x000b401201007387 */ /* 0x0003e20000100800 */
[----:B----4-:R-:W-:Y:S02]  /*31910*/  IADD3 R6, P1, R28, R19, RZ ;  /* 0x000000131c067210 */ /* 0x010fe40007f3e0ff */
[----:B-1----:R-:W2:Y:S01]  /*31920*/  LDL.LU R18, [R1+0x724] ;  /* 0x0007240001127983 */ /* 0x002ea20000300800 */
[----:B------:R1:W-:Y:S02]  /*31930*/  STL [R1+0xb44], R19 ;  /* 0x000b441301007387 */ /* 0x0003e40000100800 */
[----:B------:R-:W-:Y:S01]  /*31940*/  IMAD.X R7, R24, 0x1, R29, P1 ;  /* 0x0000000118077824 */ /* 0x000fe200008e061d */
[----:B--2---:R-:W-:-:S02]  /*31950*/  IADD3 R4, P1, R28, R8, RZ ;  /* 0x000000081c047210 */ /* 0x004fc40007f3e0ff */
[----:B------:R-:W-:Y:S02]  /*31960*/  IADD3 R2, P2, R28, R17, RZ ;  /* 0x000000111c027210 */ /* 0x000fe40007f5e0ff */
[----:B------:R2:W-:Y:S04]  /*31970*/  LDGSTS.E [R0+0x16000], [R6.64], P0 ;  /* 0x1600000006007fae */ /* 0x0005e80008121846 */
[----:B-1----:R-:W2:Y:S01]  /*31980*/  LDL.LU R19, [R1+0x71c] ;  /* 0x00071c0001137983 */ /* 0x002ea20000300800 */
[----:B------:R1:W-:Y:S03]  /*31990*/  STL [R1+0xb48], R21 ;  /* 0x000b481501007387 */ /* 0x0003e60000100800 */
[----:B-1----:R-:W2:Y:S01]  /*319a0*/  LDL.LU R21, [R1+0x714] ;  /* 0x0007140001157983 */ /* 0x002ea20000300800 */
[----:B------:R-:W-:Y:S02]  /*319b0*/  STL [R1+0xb4c], R17 ;  /* 0x000b4c1101007387 */ /* 0x000fe40000100800 */
[----:B------:R1:W-:Y:S02]  /*319c0*/  STL [R1+0xb50], R24 ;  /* 0x000b501801007387 */ /* 0x0003e40000100800 */
[----:B------:R-:W2:Y:S01]  /*319d0*/  LDL R9, [R1+0x704] ;  /* 0x0007040001097983 */ /* 0x000ea20000100800 */
[----:B------:R-:W2:Y:S01]  /*319e0*/  LDL R8, [R1+0x6f0] ;  /* 0x0006f00001087983 */ /* 0x000ea20000100800 */
[----:B------:R-:W2:Y:S02]  /*319f0*/  LDL.LU R11, [R1+0x700] ;  /* 0x00070000010b7983 */ /* 0x000ea40000300800 */
[----:B------:R-:W2:Y:S01]  /*31a00*/  LDL.LU R10, [R1+0x6f8] ;  /* 0x0006f800010a7983 */ /* 0x000ea20000300800 */
[----:B-1----:R-:W2:Y:S01]  /*31a10*/  LDL.LU R24, [R1+0x6d0] ;  /* 0x0006d00001187983 */ /* 0x002ea20000300800 */
[----:B------:R-:W2:Y:S02]  /*31a20*/  LDL.LU R17, [R1+0x70c] ;  /* 0x00070c0001117983 */ /* 0x000ea40000300800 */
[----:B------:R-:W-:-:S02]  /*31a30*/  IMAD.X R3, R23, 0x1, R29, P2 ;  /* 0x0000000117037824 */ /* 0x000fc400010e061d */
[----:B------:R-:W-:Y:S01]  /*31a40*/  STL [R1+0xb54], R23 ;  /* 0x000b541701007387 */ /* 0x000fe20000100800 */
[----:B--2---:R-:W-:Y:S01]  /*31a50*/  IADD3 R6, P2, R28, R15, RZ ;  /* 0x0000000f1c067210 */ /* 0x004fe20007f5e0ff */
[----:B------:R1:W-:Y:S01]  /*31a60*/  STL [R1+0xb58], R15 ;  /* 0x000b580f01007387 */ /* 0x0003e20000100800 */
[----:B------:R-:W-:-:S03]  /*31a70*/  IMAD.X R5, R27, 0x1, R29, P1 ;  /* 0x000000011b057824 */ /* 0x000fc600008e061d */
[----:B------:R3:W-:Y:S01]  /*31a80*/  LDGSTS.E [R0+0x16800], [R2.64], P0 ;  /* 0x1680000002007fae */ /* 0x0007e20008121846 */
[----:B------:R-:W-:-:S03]  /*31a90*/  IMAD.X R7, R22, 0x1, R29, P2 ;  /* 0x0000000116077824 */ /* 0x000fc600010e061d */
[----:B------:R2:W-:Y:S02]  /*31aa0*/  LDGSTS.E [R0+0x17000], [R4.64], P0 ;  /* 0x1700000004007fae */ /* 0x0005e40008121846 */
[----:B------:R2:W-:Y:S02]  /*31ab0*/  LDGSTS.E [R0+0x17800], [R6.64], P0 ;  /* 0x1780000006007fae */ /* 0x0005e40008121846 */
[----:B-1----:R-:W2:Y:S01]  /*31ac0*/  LDL.LU R15, [R1+0x6fc] ;  /* 0x0006fc00010f7983 */ /* 0x002ea20000300800 */
[----:B------:R-:W-:Y:S01]  /*31ad0*/  STL [R1+0xb5c], R27 ;  /* 0x000b5c1b01007387 */ /* 0x000fe20000100800 */
[----:B---3--:R-:W-:Y:S02]  /*31ae0*/  IADD3 R2, P1, R28, R26, RZ ;  /* 0x0000001a1c027210 */ /* 0x008fe40007f3e0ff */
[----:B------:R1:W-:Y:S03]  /*31af0*/  STL [R1+0xb60], R26 ;  /* 0x000b601a01007387 */ /* 0x0003e60000100800 */
[----:B------:R-:W-:-:S05]  /*31b00*/  IMAD.X R3, R25, 0x1, R29, P1 ;  /* 0x0000000119037824 */ /* 0x000fca00008e061d */
[----:B------:R3:W-:Y:S04]  /*31b10*/  LDGSTS.E [R0+0x18000], [R2.64], P0 ;  /* 0x1800000002007fae */ /* 0x0007e80008121846 */
[----:B-1----:R-:W4:Y:S01]  /*31b20*/  LDL.LU R26, [R1+0x6f4] ;  /* 0x0006f400011a7983 */ /* 0x002f220000300800 */
[----:B------:R-:W-:Y:S01]  /*31b30*/  STL [R1+0xb64], R22 ;  /* 0x000b641601007387 */ /* 0x000fe20000100800 */
[----:B--2---:R-:W-:Y:S02]  /*31b40*/  IADD3 R4, P2, R28, R18, RZ ;  /* 0x000000121c047210 */ /* 0x004fe40007f5e0ff */
[----:B------:R1:W-:Y:S03]  /*31b50*/  STL [R1+0xb68], R18 ;  /* 0x000b681201007387 */ /* 0x0003e60000100800 */
[----:B------:R-:W-:Y:S01]  /*31b60*/  IMAD.X R5, R16, 0x1, R29, P2 ;  /* 0x0000000110057824 */ /* 0x000fe200010e061d */
[----:B------:R-:W-:-:S04]  /*31b70*/  IADD3 R6, P1, R28, R19, RZ ;  /* 0x000000131c067210 */ /* 0x000fc80007f3e0ff */
[----:B------:R2:W-:Y:S04]  /*31b80*/  LDGSTS.E [R0+0x18800], [R4.64], P0 ;  /* 0x1880000004007fae */ /* 0x0005e80008121846 */
[----:B-1----:R-:W4:Y:S01]  /*31b90*/  LDL.LU R18, [R1+0x6ec] ;  /* 0x0006ec0001127983 */ /* 0x002f220000300800 */
[----:B------:R1:W-:Y:S02]  /*31ba0*/  STL [R1+0xb6c], R25 ;  /* 0x000b6c1901007387 */ /* 0x0003e40000100800 */
[----:B------:R-:W-:-:S05]  /*31bb0*/  IMAD.X R7, R12, 0x1, R29, P1 ;  /* 0x000000010c077824 */ /* 0x000fca00008e061d */
[----:B------:R2:W-:Y:S04]  /*31bc0*/  LDGSTS.E [R0+0x19000], [R6.64], P0 ;  /* 0x1900000006007fae */ /* 0x0005e80008121846 */
[----:B-1----:R-:W4:Y:S01]  /*31bd0*/  LDL.LU R25, [R1+0x6e4] ;  /* 0x0006e40001197983 */ /* 0x002f220000300800 */
[----:B------:R-:W-:Y:S02]  /*31be0*/  STL [R1+0xb70], R19 ;  /* 0x000b701301007387 */ /* 0x000fe40000100800 */
[----:B------:R-:W-:Y:S01]  /*31bf0*/  STL [R1+0xb74], R16 ;  /* 0x000b741001007387 */ /* 0x000fe20000100800 */
[C---:B---3--:R-:W-:Y:S01]  /*31c00*/  IADD3 R2, P2, R28.reuse, R21, RZ ;  /* 0x000000151c027210 */ /* 0x048fe20007f5e0ff */
[----:B------:R-:W-:Y:S01]  /*31c10*/  STL [R1+0xb78], R21 ;  /* 0x000b781501007387 */ /* 0x000fe20000100800 */
[----:B------:R-:W-:Y:S03]  /*31c20*/  STL [R1+0xb7c], R12 ;  /* 0x000b7c0c01007387 */ /* 0x000fe60000100800 */
[--C-:B------:R-:W-:Y:S01]  /*31c30*/  IMAD.X R3, R13, 0x1, R29.reuse, P2 ;  /* 0x000000010d037824 */ /* 0x100fe200010e061d */
[----:B------:R-:W-:Y:S01]  /*31c40*/  STL [R1+0xb80], R17 ;  /* 0x000b801101007387 */ /* 0x000fe20000100800 */
[----:B------:R1:W-:Y:S02]  /*31c50*/  STL [R1+0xb84], R13 ;  /* 0x000b840d01007387 */ /* 0x0003e40000100800 */
[----:B------:R-:W3:Y:S01]  /*31c60*/  LDL.LU R20, [R1+0x6e0] ;  /* 0x0006e00001147983 */ /* 0x000ee20000300800 */
[----:B--2---:R-:W-:Y:S01]  /*31c70*/  IADD3 R4, P1, R28, R17, RZ ;  /* 0x000000111c047210 */ /* 0x004fe20007f3e0ff */
[----:B------:R2:W-:Y:S04]  /*31c80*/  LDGSTS.E [R0+0x19800], [R2.64], P0 ;  /* 0x1980000002007fae */ /* 0x0005e80008121846 */
[----:B-1----:R-:W3:Y:S01]  /*31c90*/  LDL.LU R13, [R1+0x6b4] ;  /* 0x0006b400010d7983 */ /* 0x002ee20000300800 */
[----:B------:R-:W3:Y:S02]  /*31ca0*/  LDL.LU R17, [R1+0x6bc] ;  /* 0x0006bc0001117983 */ /* 0x000ee40000300800 */
[----:B------:R-:W3:Y:S02]  /*31cb0*/  LDL.LU R12, [R1+0x6c4] ;  /* 0x0006c400010c7983 */ /* 0x000ee40000300800 */
[----:B------:R-:W3:Y:S01]  /*31cc0*/  LDL.LU R21, [R1+0x6cc] ;  /* 0x0006cc0001157983 */ /* 0x000ee20000300800 */
[----:B------:R-:W3:Y:S01]  /*31cd0*/  LDL.LU R16, [R1+0x6d4] ;  /* 0x0006d40001107983 */ /* 0x000ee20000300800 */
[----:B------:R-:W3:Y:S02]  /*31ce0*/  LDL.LU R19, [R1+0x6dc] ;  /* 0x0006dc0001137983 */ /* 0x000ee40000300800 */
[----:B------:R-:W3:Y:S02]  /*31cf0*/  LDL.LU R22, [R1+0x6b8] ;  /* 0x0006b80001167983 */ /* 0x000ee40000300800 */
[----:B------:R-:W3:Y:S01]  /*31d00*/  LDL.LU R27, [R1+0x6c0] ;  /* 0x0006c000011b7983 */ /* 0x000ee20000300800 */
[----:B------:R-:W3:Y:S01]  /*31d10*/  LDL.LU R23, [R1+0x6c8] ;  /* 0x0006c80001177983 */ /* 0x000ee20000300800 */
[----:B------:R-:W-:-:S02]  /*31d20*/  IMAD.X R5, R14, 0x1, R29, P1 ;  /* 0x000000010e057824 */ /* 0x000fc400008e061d */
[----:B------:R1:W-:Y:S01]  /*31d30*/  STL [R1+0xb88], R14 ;  /* 0x000b880e01007387 */ /* 0x0003e20000100800 */
[C---:B--2---:R-:W-:Y:S02]  /*31d40*/  IADD3 R2, P1, R28.reuse, R15, RZ ;  /* 0x0000000f1c027210 */ /* 0x044fe40007f3e0ff */
[----:B------:R-:W-:Y:S01]  /*31d50*/  IADD3 R6, P2, R28, R9, RZ ;  /* 0x000000091c067210 */ /* 0x000fe20007f5e0ff */
[----:B------:R4:W-:Y:S04]  /*31d60*/  LDGSTS.E [R0+0x1a000], [R4.64], P0 ;  /* 0x1a00000004007fae */ /* 0x0009e80008121846 */
[----:B-1----:R-:W2:Y:S01]  /*31d70*/  LDL.LU R14, [R1+0x6d8] ;  /* 0x0006d800010e7983 */ /* 0x002ea20000300800 */
[----:B------:R1:W-:Y:S03]  /*31d80*/  STL [R1+0xb8c], R15 ;  /* 0x000b8c0f01007387 */ /* 0x0003e60000100800 */
[----:B-1----:R-:W2:Y:S01]  /*31d90*/  LDL.LU R15, [R1+0x6e8] ;  /* 0x0006e800010f7983 */ /* 0x002ea20000300800 */
[----:B------:R-:W-:-:S02]  /*31da0*/  IMAD.X R7, R11, 0x1, R29, P2 ;  /* 0x000000010b077824 */ /* 0x000fc400010e061d */
[----:B------:R-:W-:-:S03]  /*31db0*/  IMAD.X R3, R10, 0x1, R29, P1 ;  /* 0x000000010a037824 */ /* 0x000fc600008e061d */
[----:B------:R1:W-:Y:S02]  /*31dc0*/  LDGSTS.E [R0+0x1a800], [R6.64], P0 ;  /* 0x1a80000006007fae */ /* 0x0003e40008121846 */
[----:B------:R1:W-:Y:S01]  /*31dd0*/  LDGSTS.E [R0+0x1b000], [R2.64], P0 ;  /* 0x1b00000002007fae */ /* 0x0003e20008121846 */
[----:B----4-:R-:W-:-:S05]  /*31de0*/  IADD3 R4, P2, R28, R26, RZ ;  /* 0x0000001a1c047210 */ /* 0x010fca0007f5e0ff */
[----:B------:R-:W-:-:S05]  /*31df0*/  IMAD.X R5, R8, 0x1, R29, P2 ;  /* 0x0000000108057824 */ /* 0x000fca00010e061d */
[----:B------:R4:W-:Y:S01]  /*31e00*/  LDGSTS.E [R0+0x1b800], [R4.64], P0 ;  /* 0x1b80000004007fae */ /* 0x0009e20008121846 */
[C---:B-1----:R-:W-:Y:S02]  /*31e10*/  IADD3 R6, P1, R28.reuse, R18, RZ ;  /* 0x000000121c067210 */ /* 0x042fe40007f3e0ff */
[----:B------:R-:W-:-:S05]  /*31e20*/  IADD3 R2, P2, R28, R25, RZ ;  /* 0x000000191c027210 */ /* 0x000fca0007f5e0ff */
[--C-:B---3--:R-:W-:Y:S02]  /*31e30*/  IMAD.X R3, R20, 0x1, R29.reuse, P2 ;  /* 0x0000000114037824 */ /* 0x108fe400010e061d */
[----:B--2---:R-:W-:Y:S01]  /*31e40*/  IMAD.X R7, R15, 0x1, R29, P1 ;  /* 0x000000010f077824 */ /* 0x004fe200008e061d */
[----:B----4-:R-:W-:-:S04]  /*31e50*/  IADD3 R4, P1, R28, R19, RZ ;  /* 0x000000131c047210 */ /* 0x010fc80007f3e0ff */
[----:B------:R1:W-:Y:S01]  /*31e60*/  LDGSTS.E [R0+0x1c000], [R6.64], P0 ;  /* 0x1c00000006007fae */ /* 0x0003e20008121846 */
[----:B------:R-:W-:Y:S02]  /*31e70*/  IMAD.X R5, R14, 0x1, R29, P1 ;  /* 0x000000010e057824 */ /* 0x000fe400008e061d */
[----:B------:R2:W-:Y:S03]  /*31e80*/  LDGSTS.E [R0+0x1c800], [R2.64], P0 ;  /* 0x1c80000002007fae */ /* 0x0005e60008121846 */
[----:B------:R3:W-:Y:S01]  /*31e90*/  LDGSTS.E [R0+0x1d000], [R4.64], P0 ;  /* 0x1d00000004007fae */ /* 0x0007e20008121846 */
[C---:B-1----:R-:W-:Y:S02]  /*31ea0*/  IADD3 R6, P2, R28.reuse, R16, RZ ;  /* 0x000000101c067210 */ /* 0x042fe40007f5e0ff */
[----:B--2---:R-:W-:-:S03]  /*31eb0*/  IADD3 R2, P1, R28, R21, RZ ;  /* 0x000000151c027210 */ /* 0x004fc60007f3e0ff */
[--C-:B------:R-:W-:Y:S01]  /*31ec0*/  IMAD.X R7, R24, 0x1, R29.reuse, P2 ;  /* 0x0000000118077824 */ /* 0x100fe200010e061d */
[----:B------:R-:W-:Y:S01]  /*31ed0*/  IADD3 R8, P2, R28, R12, RZ ;  /* 0x0000000c1c087210 */ /* 0x000fe20007f5e0ff */
[----:B------:R-:W-:-:S03]  /*31ee0*/  IMAD.X R3, R23, 0x1, R29, P1 ;  /* 0x0000000117037824 */ /* 0x000fc600008e061d */
[----:B------:R1:W-:Y:S01]  /*31ef0*/  LDGSTS.E [R0+0x1d800], [R6.64], P0 ;  /* 0x1d80000006007fae */ /* 0x0003e20008121846 */
[----:B------:R-:W-:Y:S02]  /*31f00*/  IMAD.X R9, R27, 0x1, R29, P2 ;  /* 0x000000011b097824 */ /* 0x000fe400010e061d */
[----:B------:R2:W-:Y:S03]  /*31f10*/  LDGSTS.E [R0+0x1e000], [R2.64], P0 ;  /* 0x1e00000002007fae */ /* 0x0005e60008121846 */
[----:B------:R4:W-:Y:S04]  /*31f20*/  LDGSTS.E [R0+0x1e800], [R8.64], P0 ;  /* 0x1e80000008007fae */ /* 0x0009e80008121846 */
[----:B--2---:R-:W2:Y:S01]  /*31f30*/  LDL.LU R2, [R1+0x6b0] ;  /* 0x0006b00001027983 */ /* 0x004ea20000300800 */
[----:B------:R-:W2:Y:S02]  /*31f40*/  LDL.LU R3, [R1+0x704] ;  /* 0x0007040001037983 */ /* 0x000ea40000300800 */
[----:B----4-:R-:W-:-:S02]  /*31f50*/  IMAD.MOV.U32 R8, RZ, RZ, R15 ;  /* 0x000000ffff087224 */ /* 0x010fc400078e000f */
[----:B------:R-:W4:Y:S01]  /*31f60*/  LDL.LU R15, [R1+0xb8c] ;  /* 0x000b8c00010f7983 */ /* 0x000f220000300800 */
[----:B------:R-:W4:Y:S01]  /*31f70*/  LDL.LU R9, [R1+0x6f0] ;  /* 0x0006f00001097983 */ /* 0x000f220000300800 */
[----:B---3--:R-:W-:-:S05]  /*31f80*/  IADD3 R4, P3, R28, R17, RZ ;  /* 0x000000111c047210 */ /* 0x008fca0007f7e0ff */
[----:B------:R-:W-:-:S05]  /*31f90*/  IMAD.X R5, R22, 0x1, R29, P3 ;  /* 0x0000000116057824 */ /* 0x000fca00018e061d */
[----:B------:R3:W-:Y:S02]  /*31fa0*/  LDGSTS.E [R0+0x1f000], [R4.64], P0 ;  /* 0x1f00000004007fae */ /* 0x0007e40008121846 */
[----:B---3--:R-:W-:Y:S02]  /*31fb0*/  IMAD.MOV.U32 R5, RZ, RZ, R20 ;  /* 0x000000ffff057224 */ /* 0x008fe400078e0014 */
[----:B------:R-:W-:-:S04]  /*31fc0*/  IMAD.MOV.U32 R20, RZ, RZ, c[0x0][0x18c] ;  /* 0x00006300ff147624 */ /* 0x000fc800078e00ff */
[----:B------:R-:W-:-:S04]  /*31fd0*/  IMAD.SHL.U32 R20, R20, 0x40, RZ ;  /* 0x0000004014147824 */ /* 0x000fc800078e00ff */
[----:B------:R-:W-:Y:S01]  /*31fe0*/  IMAD.SHL.U32 R20, R20, 0x4, RZ ;  /* 0x0000000414147824 */ /* 0x000fe200078e00ff */
[----:B-1----:R-:W-:Y:S01]  /*31ff0*/  IADD3 R6, P1, R28, R13, RZ ;  /* 0x0000000d1c067210 */ /* 0x002fe20007f3e0ff */
[----:B------:R-:W-:Y:S02]  /*32000*/  IMAD.MOV.U32 R4, RZ, RZ, R14 ;  /* 0x000000ffff047224 */ /* 0x000fe400078e000e */
[----:B------:R-:W3:Y:S01]  /*32010*/  LDL.LU R14, [R1+0xb88] ;  /* 0x000b8800010e7983 */ /* 0x000ee20000300800 */
[-C--:B------:R-:W-:Y:S02]  /*32020*/  IADD3 R13, P4, R13, R20.reuse, RZ ;  /* 0x000000140d0d7210 */ /* 0x080fe40007f9e0ff */
[-C--:B------:R-:W-:Y:S02]  /*32030*/  IADD3 R17, P6, R17, R20.reuse, RZ ;  /* 0x0000001411117210 */ /* 0x080fe40007fde0ff */
[-C--:B------:R-:W-:Y:S02]  /*32040*/  IADD3 R12, P5, R12, R20.reuse, RZ ;  /* 0x000000140c0c7210 */ /* 0x080fe40007fbe0ff */
[-C--:B------:R-:W-:Y:S01]  /*32050*/  IADD3 R21, P3, R21, R20.reuse, RZ ;  /* 0x0000001415157210 */ /* 0x080fe20007f7e0ff */
[----:B------:R1:W-:Y:S01]  /*32060*/  STL [R1+0x6b4], R13 ;  /* 0x0006b40d01007387 */ /* 0x0003e20000100800 */
[----:B------:R-:W-:-:S03]  /*32070*/  IADD3 R16, P2, R16, R20, RZ ;  /* 0x0000001410107210 */ /* 0x000fc60007f5e0ff */
[----:B-1----:R-:W3:Y:S01]  /*32080*/  LDL.LU R13, [R1+0xb84] ;  /* 0x000b8400010d7983 */ /* 0x002ee20000300800 */
[----:B------:R1:W-:Y:S03]  /*32090*/  STL [R1+0x6bc], R17 ;  /* 0x0006bc1101007387 */ /* 0x0003e60000100800 */
[----:B-1----:R-:W3:Y:S01]  /*320a0*/  LDL.LU R17, [R1+0xb80] ;  /* 0x000b800001117983 */ /* 0x002ee20000300800 */
[----:B------:R1:W-:Y:S03]  /*320b0*/  STL [R1+0x6c4], R12 ;  /* 0x0006c40c01007387 */ /* 0x0003e60000100800 */
[----:B-1----:R-:W3:Y:S01]  /*320c0*/  LDL.LU R12, [R1+0xb7c] ;  /* 0x000b7c00010c7983 */ /* 0x002ee20000300800 */
[----:B------:R1:W-:Y:S03]  /*320d0*/  STL [R1+0x6cc], R21 ;  /* 0x0006cc1501007387 */ /* 0x0003e60000100800 */
[----:B-1----:R-:W3:Y:S01]  /*320e0*/  LDL.LU R21, [R1+0xb78] ;  /* 0x000b780001157983 */ /* 0x002ee20000300800 */
[----:B--2---:R-:W-:Y:S01]  /*320f0*/  IMAD.X R7, R2, 0x1, R29, P1 ;  /* 0x0000000102077824 */ /* 0x004fe200008e061d */
[----:B------:R-:W-:-:S04]  /*32100*/  IADD3 R19, P1, R19, R20, RZ ;  /* 0x0000001413137210 */ /* 0x000fc80007f3e0ff */
[----:B------:R1:W-:Y:S02]  /*32110*/  LDGSTS.E [R0+0x1f800], [R6.64], P0 ;  /* 0x1f80000006007fae */ /* 0x0003e40008121846 */
[----:B-1----:R-:W-:Y:S02]  /*32120*/  IMAD.MOV.U32 R7, RZ, RZ, R8 ;  /* 0x000000ffff077224 */ /* 0x002fe400078e0008 */
[----:B----4-:R-:W-:Y:S02]  /*32130*/  IMAD.MOV.U32 R8, RZ, RZ, R9 ;  /* 0x000000ffff087224 */ /* 0x010fe400078e0009 */
[----:B------:R-:W-:Y:S01]  /*32140*/  IMAD.MOV.U32 R6, RZ, RZ, R5 ;  /* 0x000000ffff067224 */ /* 0x000fe200078e0005 */
[----:B------:R-:W2:Y:S01]  /*32150*/  LDL.LU R9, [R1+0x73c] ;  /* 0x00073c0001097983 */ /* 0x000ea20000300800 */
[----:B------:R1:W-:Y:S02]  /*32160*/  STL [R1+0x6d4], R16 ;  /* 0x0006d41001007387 */ /* 0x0003e40000100800 */
[----:B------:R-:W-:Y:S01]  /*32170*/  IMAD.MOV.U32 R0, RZ, RZ, R4 ;  /* 0x000000ffff007224 */ /* 0x000fe200078e0004 */
[----:B------:R-:W-:Y:S01]  /*32180*/  IADD3 R25, P0, R25, R20, RZ ;  /* 0x0000001419197210 */ /* 0x000fe20007f1e0ff */
[----:B------:R-:W-:-:S02]  /*32190*/  UIADD3 UR4, UR4, 0x1, URZ ;  /* 0x0000000104047890 */ /* 0x000fc4000fffe03f */
[----:B------:R-:W-:Y:S01]  /*321a0*/  UIADD3 UR5, UR5, -0x40, URZ ;  /* 0xffffffc005057890 */ /* 0x000fe2000fffe03f */
[----:B------:R-:W0:Y:S04]  /*321b0*/  LDGDEPBAR ;  /* 0x00000000000079af */ /* 0x000e280000000000 */
[----:B-1----:R-:W4:Y:S01]  /*321c0*/  LDL.LU R16, [R1+0xb74] ;  /* 0x000b740001107983 */ /* 0x002f220000300800 */
[----:B------:R1:W-:Y:S03]  /*321d0*/  STL [R1+0x6dc], R19 ;  /* 0x0006dc1301007387 */ /* 0x0003e60000100800 */
[----:B-1----:R-:W2:Y:S01]  /*321e0*/  LDL.LU R19, [R1+0xb70] ;  /* 0x000b700001137983 */ /* 0x002ea20000300800 */
[----:B------:R-:W-:-:S02]  /*321f0*/  IMAD.MOV.U32 R5, RZ, RZ, R11 ;  /* 0x000000ffff057224 */ /* 0x000fc400078e000b */
[----:B------:R-:W-:Y:S02]  /*32200*/  IMAD.MOV.U32 R11, RZ, RZ, c[0x0][0x18c] ;  /* 0x00006300ff0b7624 */ /* 0x000fe400078e00ff */
[----:B------:R-:W-:Y:S02]  /*32210*/  IMAD.MOV.U32 R4, RZ, RZ, R10 ;  /* 0x000000ffff047224 */ /* 0x000fe400078e000a */
[----:B------:R-:W-:Y:S02]  /*32220*/  IMAD.MOV.U32 R10, RZ, RZ, c[0x0][0x18c] ;  /* 0x00006300ff0a7624 */ /* 0x000fe400078e00ff */
[----:B------:R-:W-:Y:S02]  /*32230*/  IMAD.SHL.U32 R11, R11, 0x40, RZ ;  /* 0x000000400b0b7824 */ /* 0x000fe400078e00ff */
[----:B------:R-:W-:-:S03]  /*32240*/  IMAD.SHL.U32 R10, R10, 0x40, RZ ;  /* 0x000000400a0a7824 */ /* 0x000fc600078e00ff */
[----:B------:R-:W-:-:S04]  /*32250*/  SHF.R.S32.HI R11, RZ, 0x1f, R11 ;  /* 0x0000001fff0b7819 */ /* 0x000fc8000001140b */
[----:B------:R-:W-:Y:S01]  /*32260*/  SHF.L.U64.HI R10, R10, 0x2, R11 ;  /* 0x000000020a0a7819 */ /* 0x000fe2000001020b */
[----:B------:R1:W-:Y:S04]  /*32270*/  STL [R1+0x6e4], R25 ;  /* 0x0006e41901007387 */ /* 0x0003e80000100800 */
[--C-:B------:R-:W-:Y:S01]  /*32280*/  IMAD.X R2, R2, 0x1, R10.reuse, P4 ;  /* 0x0000000102027824 */ /* 0x100fe200020e060a */
[-C--:B------:R-:W-:Y:S01]  /*32290*/  IADD3 R18, P4, R18, R20.reuse, RZ ;  /* 0x0000001412127210 */ /* 0x080fe20007f9e0ff */
[--C-:B------:R-:W-:Y:S01]  /*322a0*/  IMAD.X R22, R22, 0x1, R10.reuse, P6 ;  /* 0x0000000116167824 */ /* 0x100fe200030e060a */
[-C--:B------:R-:W-:Y:S01]  /*322b0*/  IADD3 R26, P6, R26, R20.reuse, RZ ;  /* 0x000000141a1a7210 */ /* 0x080fe20007fde0ff */
[----:B-1----:R-:W4:Y:S02]  /*322c0*/  LDL.LU R25, [R1+0xb6c] ;  /* 0x000b6c0001197983 */ /* 0x002f240000300800 */
[----:B------:R1:W-:Y:S02]  /*322d0*/  STL [R1+0x6ec], R18 ;  /* 0x0006ec1201007387 */ /* 0x0003e40000100800 */
[--C-:B------:R-:W-:Y:S01]  /*322e0*/  IMAD.X R27, R27, 0x1, R10.reuse, P5 ;  /* 0x000000011b1b7824 */ /* 0x100fe200028e060a */
[-C--:B------:R-:W-:Y:S01]  /*322f0*/  IADD3 R15, P5, R15, R20.reuse, RZ ;  /* 0x000000140f0f7210 */ /* 0x080fe20007fbe0ff */
[--C-:B------:R-:W-:Y:S01]  /*32300*/  IMAD.X R23, R23, 0x1, R10.reuse, P3 ;  /* 0x0000000117177824 */ /* 0x100fe200018e060a */
[----:B-1----:R-:W4:Y:S01]  /*32310*/  LDL.LU R18, [R1+0xb68] ;  /* 0x000b680001127983 */ /* 0x002f220000300800 */
[----:B------:R1:W-:Y:S02]  /*32320*/  STL [R1+0x6b0], R2 ;  /* 0x0006b00201007387 */ /* 0x0003e40000100800 */
[----:B------:R-:W-:Y:S01]  /*32330*/  IMAD.X R24, R24, 0x1, R10, P2 ;  /* 0x0000000118187824 */ /* 0x000fe200010e060a */
[-C--:B------:R-:W-:Y:S01]  /*32340*/  IADD3 R3, P3, R3, R20.reuse, RZ ;  /* 0x0000001403037210 */ /* 0x080fe20007f7e0ff */
[----:B-1----:R-:W4:Y:S01]  /*32350*/  LDL.LU R2, [R1+0x75c] ;  /* 0x00075c0001027983 */ /* 0x002f220000300800 */
[----:B------:R1:W-:Y:S01]  /*32360*/  STL [R1+0x6b8], R22 ;  /* 0x0006b81601007387 */ /* 0x0003e20000100800 */
[----:B---3--:R-:W-:-:S02]  /*32370*/  IADD3 R17, P2, R17, R20, RZ ;  /* 0x0000001411117210 */ /* 0x008fc40007f5e0ff */
[----:B-1----:R-:W3:Y:S01]  /*32380*/  LDL.LU R22, [R1+0xb64] ;  /* 0x000b640001167983 */ /* 0x002ee20000300800 */
[----:B------:R1:W-:Y:S02]  /*32390*/  STL [R1+0x6f4], R26 ;  /* 0x0006f41a01007387 */ /* 0x0003e40000100800 */
[--C-:B------:R-:W-:Y:S01]  /*323a0*/  IMAD.X R0, R0, 0x1, R10.reuse, P1 ;  /* 0x0000000100007824 */ /* 0x100fe200008e060a */
[-C--:B------:R-:W-:Y:S01]  /*323b0*/  IADD3 R21, P1, R21, R20.reuse, RZ ;  /* 0x0000001415157210 */ /* 0x080fe20007f3e0ff */
[----:B-1----:R-:W3:Y:S01]  /*323c0*/  LDL.LU R26, [R1+0xb60] ;  /* 0x000b6000011a7983 */ /* 0x002ee20000300800 */
[----:B------:R1:W-:Y:S02]  /*323d0*/  STL [R1+0x6c0], R27 ;  /* 0x0006c01b01007387 */ /* 0x0003e40000100800 */
[----:B------:R-:W-:Y:S01]  /*323e0*/  IMAD.X R6, R6, 0x1, R10, P0 ;  /* 0x0000000106067824 */ /* 0x000fe200000e060a */
[----:B-1----:R-:W3:Y:S01]  /*323f0*/  LDL.LU R27, [R1+0xb5c] ;  /* 0x000b5c00011b7983 */ /* 0x002ee20000300800 */
[----:B------:R1:W-:Y:S03]  /*32400*/  STL [R1+0x6fc], R15 ;  /* 0x0006fc0f01007387 */ /* 0x0003e60000100800 */
[----:B-1----:R-:W3:Y:S01]  /*32410*/  LDL.LU R15, [R1+0xb58] ;  /* 0x000b5800010f7983 */ /* 0x002ee20000300800 */
[----:B------:R1:W-:Y:S03]  /*32420*/  STL [R1+0x6c8], R23 ;  /* 0x0006c81701007387 */ /* 0x0003e60000100800 */
[----:B-1----:R-:W3:Y:S01]  /*32430*/  LDL.LU R23, [R1+0xb54] ;  /* 0x000b540001177983 */ /* 0x002ee20000300800 */
[----:B------:R1:W-:Y:S03]  /*32440*/  STL [R1+0x6d0], R24 ;  /* 0x0006d01801007387 */ /* 0x0003e60000100800 */
[----:B-1----:R-:W3:Y:S01]  /*32450*/  LDL.LU R24, [R1+0xb50] ;  /* 0x000b500001187983 */ /* 0x002ee20000300800 */
[----:B------:R-:W-:Y:S02]  /*32460*/  STL [R1+0x704], R3 ;  /* 0x0007040301007387 */ /* 0x000fe40000100800 */
[----:B------:R1:W-:Y:S02]  /*32470*/  STL [R1+0x70c], R17 ;  /* 0x00070c1101007387 */ /* 0x0003e40000100800 */
[----:B-1----:R-:W3:Y:S01]  /*32480*/  LDL.LU R17, [R1+0xb4c] ;  /* 0x000b4c0001117983 */ /* 0x002ee20000300800 */
[----:B------:R-:W3:Y:S02]  /*32490*/  LDL.LU R3, [R1+0x77c] ;  /* 0x00077c0001037983 */ /* 0x000ee40000300800 */
[----:B------:R1:W-:Y:S02]  /*324a0*/  STL [R1+0x714], R21 ;  /* 0x0007141501007387 */ /* 0x0003e40000100800 */
[----:B-1----:R-:W3:Y:S01]  /*324b0*/  LDL.LU R21, [R1+0xb48] ;  /* 0x000b480001157983 */ /* 0x002ee20000300800 */
[----:B------:R-:W-:Y:S01]  /*324c0*/  STL [R1+0x6d8], R0 ;  /* 0x0006d80001007387 */ /* 0x000fe20000100800 */
[----:B--2---:R-:W-:-:S05]  /*324d0*/  IADD3 R19, P0, R19, R20, RZ ;  /* 0x0000001413137210 */ /* 0x004fca0007f1e0ff */
[----:B------:R1:W-:Y:S04]  /*324e0*/  STL [R1+0x71c], R19 ;  /* 0x00071c1301007387 */ /* 0x0003e80000100800 */
[----:B-1----:R-:W2:Y:S01]  /*324f0*/  LDL.LU R19, [R1+0xb44] ;  /* 0x000b440001137983 */ /* 0x002ea20000300800 */
[--C-:B------:R-:W-:Y:S02]  /*32500*/  IMAD.X R7, R7, 0x1, R10.reuse, P4 ;  /* 0x0000000107077824 */ /* 0x100fe400020e060a */
[--C-:B------:R-:W-:Y:S02]  /*32510*/  IMAD.X R8, R8, 0x1, R10.reuse, P6 ;  /* 0x0000000108087824 */ /* 0x100fe400030e060a */
[----:B------:R-:W-:Y:S02]  /*32520*/  STL [R1+0x6e0], R6 ;  /* 0x0006e00601007387 */ /* 0x000fe40000100800 */
[----:B------:R-:W-:-:S02]  /*32530*/  IMAD.X R4, R4, 0x1, R10, P5 ;  /* 0x0000000104047824 */ /* 0x000fc400028e060a */
[--C-:B------:R-:W-:Y:S02]  /*32540*/  IMAD.X R14, R14, 0x1, R10.reuse, P2 ;  /* 0x000000010e0e7824 */ /* 0x100fe400010e060a */
[----:B------:R-:W-:Y:S01]  /*32550*/  IMAD.X R5, R5, 0x1, R10, P3 ;  /* 0x0000000105057824 */ /* 0x000fe200018e060a */
[-C--:B------:R-:W-:Y:S02]  /*32560*/  IADD3 R9, P3, R9, R20.reuse, RZ ;  /* 0x0000001409097210 */ /* 0x080fe40007f7e0ff */
[----:B----4-:R-:W-:-:S05]  /*32570*/  IADD3 R18, P4, R18, R20, RZ ;  /* 0x0000001412127210 */ /* 0x010fca0007f9e0ff */
[----:B------:R1:W-:Y:S04]  /*32580*/  STL [R1+0x724], R18 ;  /* 0x0007241201007387 */ /* 0x0003e80000100800 */
[----:B-1----:R-:W4:Y:S01]  /*32590*/  LDL.LU R18, [R1+0xb40] ;  /* 0x000b400001127983 */ /* 0x002f220000300800 */
[----:B------:R-:W-:Y:S02]  /*325a0*/  STL [R1+0x6e8], R7 ;  /* 0x0006e80701007387 */ /* 0x000fe40000100800 */
[----:B------:R-:W-:Y:S01]  /*325b0*/  IMAD.X R13, R13, 0x1, R10, P1 ;  /* 0x000000010d0d7824 */ /* 0x000fe200008e060a */
[----:B---3--:R-:W-:-:S05]  /*325c0*/  IADD3 R26, P6, R26, R20, RZ ;  /* 0x000000141a1a7210 */ /* 0x008fca0007fde0ff */
[----:B------:R1:W-:Y:S04]  /*325d0*/  STL [R1+0x72c], R26 ;  /* 0x00072c1a01007387 */ /* 0x0003e80000100800 */
[----:B-1----:R-:W3:Y:S01]  /*325e0*/  LDL.LU R26, [R1+0xb3c] ;  /* 0x000b3c00011a7983 */ /* 0x002ee20000300800 */
[----:B------:R1:W-:Y:S01]  /*325f0*/  STL [R1+0x6f0], R8 ;  /* 0x0006f00801007387 */ /* 0x0003e20000100800 */
[-C--:B------:R-:W-:Y:S02]  /*32600*/  IADD3 R15, P5, R15, R20.reuse, RZ ;  /* 0x000000140f0f7210 */ /* 0x080fe40007fbe0ff */
[----:B-1----:R-:W4:Y:S03]  /*32610*/  LDL.LU R8, [R1+0x79c] ;  /* 0x00079c0001087983 */ /* 0x002f260000300800 */
[----:B------:R1:W-:Y:S02]  /*32620*/  STL [R1+0x734], R15 ;  /* 0x0007340f01007387 */ /* 0x0003e40000100800 */
[----:B-1----:R-:W4:Y:S01]  /*32630*/  LDL.LU R15, [R1+0xb38] ;  /* 0x000b3800010f7983 */ /* 0x002f220000300800 */
[----:B------:R-:W-:Y:S02]  /*32640*/  STL [R1+0x6f8], R4 ;  /* 0x0006f80401007387 */ /* 0x000fe40000100800 */
[----:B------:R1:W-:Y:S02]  /*32650*/  STL [R1+0x708], R14 ;  /* 0x0007080e01007387 */ /* 0x0003e40000100800 */
[----:B------:R-:W-:Y:S01]  /*32660*/  STL [R1+0x700], R5 ;  /* 0x0007000501007387 */ /* 0x000fe20000100800 */
[----:B-1----:R-:W4:Y:S01]  /*32670*/  LDL.LU R14, [R1+0xb34] ;  /* 0x000b3400010e7983 */ /* 0x002f220000300800 */
[----:B------:R-:W-:Y:S01]  /*32680*/  STL [R1+0x73c], R9 ;  /* 0x00073c0901007387 */ /* 0x000fe20000100800 */
[----:B------:R-:W-:-:S05]  /*32690*/  IADD3 R17, P2, R17, R20, RZ ;  /* 0x0000001411117210 */ /* 0x000fca0007f5e0ff */
[----:B------:R1:W-:Y:S04]  /*326a0*/  STL [R1+0x744], R17 ;  /* 0x0007441101007387 */ /* 0x0003e80000100800 */
[----:B-1----:R-:W4:Y:S01]  /*326b0*/  LDL.LU R17, [R1+0xb30] ;  /* 0x000b300001117983 */ /* 0x002f220000300800 */
[----:B------:R1:W-:Y:S03]  /*326c0*/  STL [R1+0x710], R13 ;  /* 0x0007100d01007387 */ /* 0x0003e60000100800 */
[----:B-1----:R-:W4:Y:S01]  /*326d0*/  LDL.LU R13, [R1+0xb2c] ;  /* 0x000b2c00010d7983 */ /* 0x002f220000300800 */
[----:B--2---:R-:W-:-:S05]  /*326e0*/  IADD3 R19, P1, R19, R20, RZ ;  /* 0x0000001413137210 */ /* 0x004fca0007f3e0ff */
[----:B------:R1:W-:Y:S04]  /*326f0*/  STL [R1+0x74c], R19 ;  /* 0x00074c1301007387 */ /* 0x0003e80000100800 */
[----:B-1----:R-:W2:Y:S01]  /*32700*/  LDL.LU R19, [R1+0xb28] ;  /* 0x000b280001137983 */ /* 0x002ea20000300800 */
[--C-:B------:R-:W-:Y:S02]  /*32710*/  IMAD.X R12, R12, 0x1, R10.reuse, P0 ;  /* 0x000000010c0c7824 */ /* 0x100fe400000e060a */
[----:B------:R-:W2:Y:S02]  /*32720*/  LDL.LU R9, [R1+0x7bc] ;  /* 0x0007bc0001097983 */ /* 0x000ea40000300800 */
[--C-:B------:R-:W-:Y:S02]  /*32730*/  IMAD.X R16, R16, 0x1, R10.reuse, P4 ;  /* 0x0000000110107824 */ /* 0x100fe400020e060a */
[--C-:B------:R-:W-:Y:S01]  /*32740*/  IMAD.X R25, R25, 0x1, R10.reuse, P6 ;  /* 0x0000000119197824 */ /* 0x100fe200030e060a */
[----:B------:R1:W-:Y:S01]  /*32750*/  STL [R1+0x718], R12 ;  /* 0x0007180c01007387 */ /* 0x0003e20000100800 */
[----:B------:R-:W-:Y:S01]  /*32760*/  IADD3 R2, P4, R2, R20, RZ ;  /* 0x0000001402027210 */ /* 0x000fe20007f9e0ff */
[----:B------:R-:W-:-:S02]  /*32770*/  IMAD.X R22, R22, 0x1, R10, P5 ;  /* 0x0000000116167824 */ /* 0x000fc400028e060a */
[----:B-1----:R-:W2:Y:S01]  /*32780*/  LDL.LU R12, [R1+0xb24] ;  /* 0x000b2400010c7983 */ /* 0x002ea20000300800 */
[----:B---3--:R-:W-:-:S05]  /*32790*/  IADD3 R26, P0, R26, R20, RZ ;  /* 0x000000141a1a7210 */ /* 0x008fca0007f1e0ff */
[----:B------:R1:W-:Y:S04]  /*327a0*/  STL [R1+0x754], R26 ;  /* 0x0007541a01007387 */ /* 0x0003e80000100800 */
[----:B-1----:R-:W3:Y:S01]  /*327b0*/  LDL.LU R26, [R1+0xb20] ;  /* 0x000b2000011a7983 */ /* 0x002ee20000300800 */
[----:B------:R1:W-:Y:S03]  /*327c0*/  STL [R1+0x720], R16 ;  /* 0x0007201001007387 */ /* 0x0003e60000100800 */
[----:B-1----:R-:W3:Y:S01]  /*327d0*/  LDL.LU R16, [R1+0xb1c] ;  /* 0x000b1c0001107983 */ /* 0x002ee20000300800 */
[----:B------:R1:W-:Y:S03]  /*327e0*/  STL [R1+0x728], R25 ;  /* 0x0007281901007387 */ /* 0x0003e60000100800 */
[----:B-1----:R-:W3:Y:S01]  /*327f0*/  LDL.LU R25, [R1+0xb18] ;  /* 0x000b180001197983 */ /* 0x002ee20000300800 */
[----:B------:R-:W-:Y:S01]  /*32800*/  STL [R1+0x75c], R2 ;  /* 0x00075c0201007387 */ /* 0x000fe20000100800 */
[----:B----4-:R-:W-:-:S05]  /*32810*/  IADD3 R17, P6, R17, R20, RZ ;  /* 0x0000001411117210 */ /* 0x010fca0007fde0ff */
        /* <DEDUP_REMOVED lines=76> */
[----:B------:R-:W4:Y:S01]  /*32ce0*/  LDL.LU R9, [R1+0x83c] ;  /* 0x00083c0001097983 */ /* 0x000f220000300800 */
[----:B--2---:R-:W-:-:S05]  /*32cf0*/  IADD3 R19, P4, R19, R20, RZ ;  /* 0x0000001413137210 */ /* 0x004fca0007f9e0ff */
[----:B------:R1:W-:Y:S04]  /*32d00*/  STL [R1+0x7cc], R19 ;  /* 0x0007cc1301007387 */ /* 0x0003e80000100800 */
[----:B-1----:R-:W2:Y:S01]  /*32d10*/  LDL.LU R19, [R1+0xab8] ;  /* 0x000ab80001137983 */ /* 0x002ea20000300800 */
[--C-:B------:R-:W-:Y:S02]  /*32d20*/  IMAD.X R27, R27, 0x1, R10.reuse, P6 ;  /* 0x000000011b1b7824 */ /* 0x100fe400030e060a */
        /* <DEDUP_REMOVED lines=17> */
[----:B------:R-:W4:Y:S02]  /*32e40*/  LDL.LU R2, [R1+0x85c] ;  /* 0x00085c0001027983 */ /* 0x000f240000300800 */
[----:B------:R1:W-:Y:S02]  /*32e50*/  STL [R1+0x7b0], R21 ;  /* 0x0007b01501007387 */ /* 0x0003e40000100800 */
[----:B-1----:R-:W4:Y:S01]  /*32e60*/  LDL.LU R21, [R1+0xaa0] ;  /* 0x000aa00001157983 */ /* 0x002f220000300800 */
        /* <DEDUP_REMOVED lines=17> */
[----:B------:R1:W-:Y:S03]  /*32f80*/  STL [R1+0x7fc], R3 ;  /* 0x0007fc0301007387 */ /* 0x0003e60000100800 */
[----:B-1----:R-:W3:Y:S01]  /*32f90*/  LDL.LU R3, [R1+0x87c] ;  /* 0x00087c0001037983 */ /* 0x002ee20000300800 */
        /* <DEDUP_REMOVED lines=103> */
[----:B------:R1:W-:Y:S02]  /*33610*/  STL [R1+0x860], R23 ;  /* 0x0008601701007387 */ /* 0x0003e40000100800 */
[----:B------:R2:W-:Y:S02]  /*33620*/  STL [R1+0x858], R27 ;  /* 0x0008581b01007387 */ /* 0x0005e40000100800 */
[----:B------:R-:W-:-:S02]  /*33630*/  IMAD.X R21, R21, 0x1, R10, P4 ;  /* 0x0000000115157824 */ /* 0x000fc400020e060a */
[--C-:B------:R-:W-:Y:S02]  /*33640*/  IMAD.X R18, R18, 0x1, R10.reuse, P6 ;  /* 0x0000000112127824 */ /* 0x100fe400030e060a */
[--C-:B------:R-:W-:Y:S02]  /*33650*/  IMAD.X R15, R15, 0x1, R10.reuse, P5 ;  /* 0x000000010f0f7824 */ /* 0x100fe400028e060a */
[----:B-1----:R-:W-:Y:S02]  /*33660*/  IMAD.MOV.U32 R23, RZ, RZ, 0x3f ;  /* 0x0000003fff177424 */ /* 0x002fe400078e00ff */
[----:B------:R-:W-:-:S03]  /*33670*/  IMAD.X R14, R14, 0x1, R10, P3 ;  /* 0x000000010e0e7824 */ /* 0x000fc600018e060a */
[----:B------:R-:W-:-:S04]  /*33680*/  IADD3 R23, R23, c[0x0][0x180], RZ ;  /* 0x0000600017177a10 */ /* 0x000fc80007ffe0ff */
[----:B------:R-:W-:-:S04]  /*33690*/  SHF.R.S32.HI R0, RZ, 0x1f, R23 ;  /* 0x0000001fff007819 */ /* 0x000fc80000011417 */
[----:B------:R-:W-:-:S04]  /*336a0*/  LEA.HI R0, R0, R23, RZ, 0x6 ;  /* 0x0000001700007211 */ /* 0x000fc800078f30ff */
[----:B------:R-:W-:Y:S02]  /*336b0*/  SHF.R.S32.HI R0, RZ, 0x6, R0 ;  /* 0x00000006ff007819 */ /* 0x000fe40000011400 */
[----:B---3--:R-:W-:-:S05]  /*336c0*/  IADD3 R26, P2, R26, R20, RZ ;  /* 0x000000141a1a7210 */ /* 0x008fca0007f5e0ff */
[----:B------:R1:W-:Y:S01]  /*336d0*/  STL [R1+0x894], R26 ;  /* 0x0008941a01007387 */ /* 0x0003e20000100800 */
[----:B------:R-:W-:Y:S01]  /*336e0*/  IMAD.X R13, R13, 0x1, R10, P2 ;  /* 0x000000010d0d7824 */ /* 0x000fe200010e060a */
[----:B------:R-:W-:-:S05]  /*336f0*/  IADD3 R25, P1, R25, R20, RZ ;  /* 0x0000001419197210 */ /* 0x000fca0007f3e0ff */
[----:B------:R1:W-:Y:S01]  /*33700*/  STL [R1+0x89c], R25 ;  /* 0x00089c1901007387 */ /* 0x0003e20000100800 */
[----:B------:R1:W-:Y:S02]  /*33710*/  STL [R1+0x868], R24 ;  /* 0x0008681801007387 */ /* 0x0003e40000100800 */
[----:B------:R-:W-:Y:S01]  /*33720*/  IMAD.X R12, R12, 0x1, R10, P1 ;  /* 0x000000010c0c7824 */ /* 0x000fe200008e060a */
[----:B------:R-:W-:Y:S02]  /*33730*/  ISETP.NE.U32.AND P6, PT, R0, UR4, PT ;  /* 0x0000000400007c0c */ /* 0x000fe4000bfc5070 */
[----:B----4-:R-:W-:-:S05]  /*33740*/  IADD3 R22, P0, R22, R20, RZ ;  /* 0x0000001416167210 */ /* 0x010fca0007f1e0ff */
[----:B------:R1:W-:Y:S01]  /*33750*/  STL [R1+0x8a4], R22 ;  /* 0x0008a41601007387 */ /* 0x0003e20000100800 */
[----:B------:R1:W-:Y:S02]  /*33760*/  STL [R1+0x870], R21 ;  /* 0x0008701501007387 */ /* 0x0003e40000100800 */
[----:B------:R-:W-:Y:S01]  /*33770*/  IMAD.X R16, R16, 0x1, R10, P0 ;  /* 0x0000000110107824 */ /* 0x000fe200000e060a */
[----:B--2---:R-:W-:-:S05]  /*33780*/  IADD3 R19, P4, R19, R20, RZ ;  /* 0x0000001413137210 */ /* 0x004fca0007f9e0ff */
[----:B------:R1:W-:Y:S01]  /*33790*/  STL [R1+0x8ac], R19 ;  /* 0x0008ac1301007387 */ /* 0x0003e20000100800 */
[----:B------:R-:W-:Y:S02]  /*337a0*/  IMAD.X R17, R17, 0x1, R10, P4 ;  /* 0x0000000111117824 */ /* 0x000fe400020e060a */
[----:B------:R1:W-:Y:S02]  /*337b0*/  STL [R1+0x878], R18 ;  /* 0x0008781201007387 */ /* 0x0003e40000100800 */
[----:B------:R1:W-:Y:S01]  /*337c0*/  STL [R1+0x880], R15 ;  /* 0x0008800f01007387 */ /* 0x0003e20000100800 */
[----:B------:R1:W-:Y:S01]  /*337d0*/  STL [R1+0x888], R14 ;  /* 0x0008880e01007387 */ /* 0x0003e20000100800 */
[----:B------:R1:W-:Y:S02]  /*337e0*/  STL [R1+0x890], R13 ;  /* 0x0008900d01007387 */ /* 0x0003e40000100800 */
[----:B------:R1:W-:Y:S02]  /*337f0*/  STL [R1+0x8a8], R17 ;  /* 0x0008a81101007387 */ /* 0x0003e40000100800 */
[----:B------:R1:W-:Y:S01]  /*33800*/  STL [R1+0x898], R12 ;  /* 0x0008980c01007387 */ /* 0x0003e20000100800 */
[----:B------:R1:W-:Y:S01]  /*33810*/  STL [R1+0x8a0], R16 ;  /* 0x0008a01001007387 */ /* 0x0003e20000100800 */
[----:B------:R-:W-:Y:S01]  /*33820*/  @!P6 CALL.REL.NOINC `(.L_x_0) ;  /* 0x000000100000e944 */ /* 0x000fe20003c00000 */
[----:B------:R-:W-:Y:S05]  /*33830*/  BRA `(.L_x_1) ;  /* 0xfffdd57000007947 */ /* 0x000fea000383ffff */
.L_x_0:
[----:B-12---:R-:W1:Y:S01]  /*33840*/  S2R R27, SR_TID.X ;  /* 0x00000000001b7919 */ /* 0x006e620000002100 */
[----:B------:R-:W-:-:S04]  /*33850*/  DEPBAR.LE SB0, 0x0 ;  /* 0x000080000000791a */ /* 0x000fc80000000000 */
[----:B------:R-:W2:Y:S04]  /*33860*/  S2R R4, SR_TID.X ;  /* 0x0000000000047919 */ /* 0x000ea80000002100 */
[----:B------:R-:W3:Y:S04]  /*33870*/  LDL.LU R8, [R1+0x360] ;  /* 0x0003600001087983 */ /* 0x000ee80000300800 */
[----:B------:R-:W3:Y:S04]  /*33880*/  LDL.LU R9, [R1+0x350] ;  /* 0x0003500001097983 */ /* 0x000ee80000300800 */
[----:B------:R-:W3:Y:S04]  /*33890*/  LDL.LU R10, [R1+0x490] ;  /* 0x00049000010a7983 */ /* 0x000ee80000300800 */
[----:B------:R-:W3:Y:S01]  /*338a0*/  LDL.LU R11, [R1+0x580] ;  /* 0x00058000010b7983 */ /* 0x000ee20000300800 */
[----:B-1----:R-:W-:-:S02]  /*338b0*/  IMAD.SHL.U32 R0, R27, 0x100, RZ ;  /* 0x000001001b007824 */ /* 0x002fc400078e00ff */
[C---:B------:R-:W-:Y:S02]  /*338c0*/  IMAD.SHL.U32 R2, R27.reuse, 0x20, RZ ;  /* 0x000000201b027824 */ /* 0x040fe400078e00ff */
[C---:B------:R-:W-:Y:S01]  /*338d0*/  IMAD.SHL.U32 R3, R27.reuse, 0x4, RZ ;  /* 0x000000041b037824 */ /* 0x040fe200078e00ff */
[----:B------:R-:W-:Y:S01]  /*338e0*/  LOP3.LUT R0, R0, 0xe000, RZ, 0xc0, !PT ;  /* 0x0000e00000007812 */ /* 0x000fe200078ec0ff */
[C---:B------:R-:W-:Y:S01]  /*338f0*/  IMAD.SHL.U32 R24, R27.reuse, 0x8000, RZ ;  /* 0x000080001b187824 */ /* 0x040fe200078e00ff */
[----:B--2---:R-:W-:Y:S02]  /*33900*/  LOP3.LUT R5, R4, 0x1ff, RZ, 0xc0, !PT ;  /* 0x000001ff04057812 */ /* 0x004fe400078ec0ff */
[----:B------:R-:W-:Y:S01]  /*33910*/  LOP3.LUT R0, R0, 0x60, R2, 0xf8, !PT ;  /* 0x0000006000007812 */ /* 0x000fe200078ef802 */
[----:B------:R-:W-:Y:S01]  /*33920*/  IMAD.SHL.U32 R2, R27, 0x2000, RZ ;  /* 0x000020001b027824 */ /* 0x000fe200078e00ff */
[----:B------:R-:W-:Y:S02]  /*33930*/  LOP3.LUT R4, R4, 0x100, RZ, 0xc0, !PT ;  /* 0x0000010004047812 */ /* 0x000fe400078ec0ff */
[----:B------:R-:W-:-:S02]  /*33940*/  LOP3.LUT R0, R0, 0x70, R3, 0x78, !PT ;  /* 0x0000007000007812 */ /* 0x000fc400078e7803 */
[----:B------:R-:W-:Y:S02]  /*33950*/  LOP3.LUT R24, R24, 0x30000, RZ, 0xc0, !PT ;  /* 0x0003000018187812 */ /* 0x000fe400078ec0ff */
[----:B------:R-:W-:-:S03]  /*33960*/  LOP3.LUT R2, R2, 0x30000, RZ, 0xc0, !PT ;  /* 0x0003000002027812 */ /* 0x000fc600078ec0ff */
[----:B------:R-:W-:Y:S01]  /*33970*/  IMAD R24, R5, 0x10, R24 ;  /* 0x0000001005187824 */ /* 0x000fe200078e0218 */
[----:B------:R-:W-:Y:S01]  /*33980*/  IADD3 R0, R4, R2, R0 ;  /* 0x0000000204007210 */ /* 0x000fe20007ffe000 */
[----:B------:R-:W-:Y:S06]  /*33990*/  BAR.SYNC.DEFER_BLOCKING 0x0 ;  /* 0x0000000000007b1d */ /* 0x000fec0000010000 */
[----:B------:R-:W2:Y:S04]  /*339a0*/  LDL.LU R4, [R1+0x364] ;  /* 0x0003640001047983 */ /* 0x000ea80000300800 */
[----:B------:R-:W2:Y:S04]  /*339b0*/  LDL.LU R5, [R1+0x354] ;  /* 0x0003540001057983 */ /* 0x000ea80000300800 */
[----:B------:R-:W2:Y:S04]  /*339c0*/  LDL.LU R6, [R1+0x494] ;  /* 0x0004940001067983 */ /* 0x000ea80000300800 */
[----:B------:R-:W2:Y:S04]  /*339d0*/  LDL.LU R7, [R1+0x584] ;  /* 0x0005840001077983 */ /* 0x000ea80000300800 */
        /* <DEDUP_REMOVED lines=12> */
[----:B---3--:R1:W-:Y:S04]  /*33aa0*/  STS.128 [R0], R8 ;  /* 0x0000000800007388 */ /* 0x0083e80000000c00 */
[----:B-1----:R-:W3:Y:S04]  /*33ab0*/  LDL.LU R8, [R1+0x264] ;  /* 0x0002640001087983 */ /* 0x002ee80000300800 */
[----:B------:R-:W3:Y:S04]  /*33ac0*/  LDL.LU R9, [R1+0x334] ;  /* 0x0003340001097983 */ /* 0x000ee80000300800 */
[----:B------:R-:W3:Y:S04]  /*33ad0*/  LDL.LU R10, [R1+0x344] ;  /* 0x00034400010a7983 */ /* 0x000ee80000300800 */
[----:B------:R-:W3:Y:S04]  /*33ae0*/  LDL.LU R11, [R1+0x484] ;  /* 0x00048400010b7983 */ /* 0x000ee80000300800 */
[----:B--2---:R1:W-:Y:S04]  /*33af0*/  STS.128 [R0+0x1000], R4 ;  /* 0x0010000400007388 */ /* 0x0043e80000000c00 */
[----:B-1----:R-:W2:Y:S04]  /*33b00*/  LDL.LU R4, [R1+0x268] ;  /* 0x0002680001047983 */ /* 0x002ea80000300800 */
[----:B------:R-:W2:Y:S04]  /*33b10*/  LDL.LU R5, [R1+0x338] ;  /* 0x0003380001057983 */ /* 0x000ea80000300800 */
[----:B------:R-:W2:Y:S04]  /*33b20*/  LDL.LU R6, [R1+0x348] ;  /* 0x0003480001067983 */ /* 0x000ea80000300800 */
[----:B------:R-:W2:Y:S04]  /*33b30*/  LDL.LU R7, [R1+0x488] ;  /* 0x0004880001077983 */ /* 0x000ea80000300800 */
[----:B----4-:R1:W-:Y:S04]  /*33b40*/  STS.128 [R0+0x80], R20 ;  /* 0x0000801400007388 */ /* 0x0103e80000000c00 */
[----:B------:R4:W-:Y:S04]  /*33b50*/  STS.128 [R0+0x1080], R16 ;  /* 0x0010801000007388 */ /* 0x0009e80000000c00 */
[----:B-1----:R-:W2:Y:S04]  /*33b60*/  LDL.LU R20, [R1+0x26c] ;  /* 0x00026c0001147983 */ /* 0x002ea80000300800 */
[----:B------:R-:W2:Y:S04]  /*33b70*/  LDL.LU R21, [R1+0x33c] ;  /* 0x00033c0001157983 */ /* 0x000ea80000300800 */
[----:B------:R-:W2:Y:S04]  /*33b80*/  LDL.LU R22, [R1+0x34c] ;  /* 0x00034c0001167983 */ /* 0x000ea80000300800 */
[----:B------:R-:W2:Y:S04]  /*33b90*/  LDL.LU R23, [R1+0x48c] ;  /* 0x00048c0001177983 */ /* 0x000ea80000300800 */
[----:B----4-:R-:W4:Y:S04]  /*33ba0*/  LDL.LU R16, [R1+0x160] ;  /* 0x0001600001107983 */ /* 0x010f280000300800 */
[----:B------:R-:W4:Y:S04]  /*33bb0*/  LDL.LU R17, [R1+0x230] ;  /* 0x0002300001117983 */ /* 0x000f280000300800 */
[----:B------:R-:W4:Y:S04]  /*33bc0*/  LDL.LU R18, [R1+0x320] ;  /* 0x0003200001127983 */ /* 0x000f280000300800 */
[----:B------:R1:W-:Y:S04]  /*33bd0*/  STS.128 [R0+0x200], R12 ;  /* 0x0002000c00007388 */ /* 0x0003e80000000c00 */
[----:B------:R-:W4:Y:S04]  /*33be0*/  LDL.LU R19, [R1+0x470] ;  /* 0x0004700001137983 */ /* 0x000f280000300800 */
[----:B-1----:R-:W4:Y:S04]  /*33bf0*/  LDL.LU R12, [R1+0x164] ;  /* 0x00016400010c7983 */ /* 0x002f280000300800 */
[----:B------:R-:W4:Y:S04]  /*33c00*/  LDL.LU R13, [R1+0x234] ;  /* 0x00023400010d7983 */ /* 0x000f280000300800 */
[----:B------:R-:W4:Y:S04]  /*33c10*/  LDL.LU R14, [R1+0x324] ;  /* 0x00032400010e7983 */ /* 0x000f280000300800 */
[----:B------:R-:W4:Y:S04]  /*33c20*/  LDL.LU R15, [R1+0x474] ;  /* 0x00047400010f7983 */ /* 0x000f280000300800 */
[----:B---3--:R1:W-:Y:S04]  /*33c30*/  STS.128 [R0+0x1200], R8 ;  /* 0x0012000800007388 */ /* 0x0083e80000000c00 */
        /* <DEDUP_REMOVED lines=9> */
[----:B------:R1:W-:Y:S04]  /*33cd0*/  STS.128 [R0+0x1280], R20 ;  /* 0x0012801400007388 */ /* 0x0003e80000000c00 */
[----:B-1----:R-:W2:Y:S04]  /*33ce0*/  LDL.LU R20, [R1+0x130] ;  /* 0x0001300001147983 */ /* 0x002ea80000300800 */
[----:B------:R-:W2:Y:S04]  /*33cf0*/  LDL.LU R21, [R1+0x220] ;  /* 0x0002200001157983 */ /* 0x000ea80000300800 */
[----:B------:R-:W2:Y:S04]  /*33d00*/  LDL.LU R22, [R1+0x300] ;  /* 0x0003000001167983 */ /* 0x000ea80000300800 */
[----:B----4-:R1:W-:Y:S04]  /*33d10*/  STS.128 [R0+0x400], R16 ;  /* 0x0004001000007388 */ /* 0x0103e80000000c00 */
[----:B------:R-:W4:Y:S04]  /*33d20*/  LDL.LU R23, [R1+0x310] ;  /* 0x0003100001177983 */ /* 0x000f280000300800 */
[----:B-1----:R-:W4:Y:S04]  /*33d30*/  LDL.LU R16, [R1+0x134] ;  /* 0x0001340001107983 */ /* 0x002f280000300800 */
        /* <DEDUP_REMOVED lines=93> */
[----:B----4-:R-:W-:Y:S04]  /*34310*/  STS.128 [R0+0x1c80], R20 ;  /* 0x001c801400007388 */ /* 0x010fe80000000c00 */
[----:B------:R-:W-:Y:S04]  /*34320*/  STS.128 [R0+0xe00], R16 ;  /* 0x000e001000007388 */ /* 0x000fe80000000c00 */
[----:B------:R-:W-:Y:S01]  /*34330*/  STS.128 [R0+0x1e00], R12 ;  /* 0x001e000c00007388 */ /* 0x000fe20000000c00 */
[----:B------:R-:W-:-:S03]  /*34340*/  LOP3.LUT R26, R24, 0x20, RZ, 0x3c, !PT ;  /* 0x00000020181a7812 */ /* 0x000fc600078e3cff */
[----:B---3--:R1:W-:Y:S04]  /*34350*/  STS.128 [R0+0xe80], R8 ;  /* 0x000e800800007388 */ /* 0x0083e80000000c00 */
[----:B-1----:R-:W3:Y:S04]  /*34360*/  LDL.LU R8, [R1+0x5c0] ;  /* 0x0005c00001087983 */ /* 0x002ee80000300800 */
[----:B------:R-:W3:Y:S04]  /*34370*/  LDL.LU R9, [R1+0x620] ;  /* 0x0006200001097983 */ /* 0x000ee80000300800 */
[----:B------:R-:W3:Y:S04]  /*34380*/  LDL.LU R10, [R1+0x610] ;  /* 0x00061000010a7983 */ /* 0x000ee80000300800 */
[----:B------:R-:W3:Y:S04]  /*34390*/  LDL.LU R11, [R1+0x600] ;  /* 0x00060000010b7983 */ /* 0x000ee80000300800 */
[----:B--2---:R1:W-:Y:S04]  /*343a0*/  STS.128 [R0+0x1e80], R4 ;  /* 0x001e800400007388 */ /* 0x0043e80000000c00 */
[----:B------:R-:W-:Y:S06]  /*343b0*/  BAR.SYNC.DEFER_BLOCKING 0x0 ;  /* 0x0000000000007b1d */ /* 0x000fec0000010000 */
[----:B-1----:R-:W3:Y:S04]  /*343c0*/  LDL.LU R4, [R1+0x5c4] ;  /* 0x0005c40001047983 */ /* 0x002ee80000300800 */
[----:B------:R-:W3:Y:S04]  /*343d0*/  LDL.LU R5, [R1+0x624] ;  /* 0x0006240001057983 */ /* 0x000ee80000300800 */
[----:B------:R-:W3:Y:S04]  /*343e0*/  LDL.LU R6, [R1+0x614] ;  /* 0x0006140001067983 */ /* 0x000ee80000300800 */
[----:B------:R-:W1:Y:S04]  /*343f0*/  LDS.128 R12, [R24] ;  /* 0x00000000180c7984 */ /* 0x000e680000000c00 */
[----:B------:R-:W3:Y:S04]  /*34400*/  LDL.LU R7, [R1+0x604] ;  /* 0x0006040001077983 */ /* 0x000ee80000300800 */
[----:B------:R-:W4:Y:S04]  /*34410*/  LDS.128 R20, [R24+0x2000] ;  /* 0x0020000018147984 */ /* 0x000f280000000c00 */
[----:B------:R-:W-:Y:S04]  /*34420*/  LDS.128 R16, [R24+0x4000] ;  /* 0x0040000018107984 */ /* 0x000fe80000000c00 */
[----:B-1----:R-:W-:Y:S04]  /*34430*/  STL.64 [R1+0x90], R12 ;  /* 0x0000900c01007387 */ /* 0x002fe80000100a00 */
[----:B------:R-:W-:Y:S04]  /*34440*/  STL.64 [R1+0x98], R14 ;  /* 0x0000980e01007387 */ /* 0x000fe80000100a00 */
[----:B------:R-:W1:Y:S04]  /*34450*/  LDS.128 R12, [R24+0x6000] ;  /* 0x00600000180c7984 */ /* 0x000e680000000c00 */
[----:B----4-:R-:W-:Y:S04]  /*34460*/  STL.64 [R1+0xe0], R20 ;  /* 0x0000e01401007387 */ /* 0x010fe80000100a00 */
[----:B------:R-:W-:Y:S04]  /*34470*/  STL.64 [R1+0xe8], R22 ;  /* 0x0000e81601007387 */ /* 0x000fe80000100a00 */
[----:B------:R-:W-:Y:S04]  /*34480*/  LDS.128 R20, [R24+0xa000] ;  /* 0x00a0000018147984 */ /* 0x000fe80000000c00 */
[----:B-1----:R-:W-:Y:S04]  /*34490*/  STL [R1+0x164], R13 ;  /* 0x0001640d01007387 */ /* 0x002fe80000100800 */
[----:B------:R-:W-:Y:S04]  /*344a0*/  STL.64 [R1+0x120], R16 ;  /* 0x0001201001007387 */ /* 0x000fe80000100a00 */
[----:B------:R-:W-:Y:S04]  /*344b0*/  STL.64 [R1+0x128], R18 ;  /* 0x0001281201007387 */ /* 0x000fe80000100a00 */
[----:B------:R-:W1:Y:S01]  /*344c0*/  LDS.128 R16, [R24+0x8000] ;  /* 0x0080000018107984 */ /* 0x000e620000000c00 */
[----:B------:R-:W-:-:S03]  /*344d0*/  IMAD.MOV.U32 R25, RZ, RZ, R12 ;  /* 0x000000ffff197224 */ /* 0x000fc600078e000c */
[----:B------:R-:W-:Y:S04]  /*344e0*/  STL.64 [R1+0x168], R14 ;  /* 0x0001680e01007387 */ /* 0x000fe80000100a00 */
[----:B------:R-:W4:Y:S04]  /*344f0*/  LDS.128 R12, [R24+0xc000] ;  /* 0x00c00000180c7984 */ /* 0x000f280000000c00 */
[----:B------:R-:W-:Y:S04]  /*34500*/  STL [R1+0xad0], R25 ;  /* 0x000ad01901007387 */ /* 0x000fe80000100800 */
[----:B-1----:R-:W-:Y:S04]  /*34510*/  STL.64 [R1+0x1b0], R16 ;  /* 0x0001b01001007387 */ /* 0x002fe80000100a00 */
[----:B------:R-:W-:Y:S04]  /*34520*/  STL.64 [R1+0x1b8], R18 ;  /* 0x0001b81201007387 */ /* 0x000fe80000100a00 */
[----:B------:R-:W-:Y:S04]  /*34530*/  STL.64 [R1+0x1c0], R20 ;  /* 0x0001c01401007387 */ /* 0x000fe80000100a00 */
[----:B------:R-:W-:Y:S04]  /*34540*/  STL.64 [R1+0x1c8], R22 ;  /* 0x0001c81601007387 */ /* 0x000fe80000100a00 */
[----:B------:R-:W-:Y:S04]  /*34550*/  STL [R1+0xab8], R24 ;  /* 0x000ab81801007387 */ /* 0x000fe80000100800 */
[----:B------:R-:W1:Y:S04]  /*34560*/  LDS.128 R16, [R24+0xe000] ;  /* 0x00e0000018107984 */ /* 0x000e680000000c00 */
[----:B----4-:R-:W-:Y:S04]  /*34570*/  STL.64 [R1+0x1a0], R12 ;  /* 0x0001a00c01007387 */ /* 0x010fe80000100a00 */
[----:B------:R-:W-:Y:S04]  /*34580*/  STL.64 [R1+0x1a8], R14 ;  /* 0x0001a80e01007387 */ /* 0x000fe80000100a00 */
[----:B------:R-:W4:Y:S04]  /*34590*/  LDS.128 R12, [R26] ;  /* 0x000000001a0c7984 */ /* 0x000f280000000c00 */
[----:B------:R-:W4:Y:S04]  /*345a0*/  LDS.128 R20, [R26+0x2000] ;  /* 0x002000001a147984 */ /* 0x000f280000000c00 */
[----:B-1----:R-:W-:Y:S04]  /*345b0*/  STL.64 [R1+0x1e0], R16 ;  /* 0x0001e01001007387 */ /* 0x002fe80000100a00 */
[----:B------:R-:W-:Y:S04]  /*345c0*/  STL.64 [R1+0x1e8], R18 ;  /* 0x0001e81201007387 */ /* 0x000fe80000100a00 */
[----:B------:R-:W1:Y:S04]  /*345d0*/  LDS.128 R16, [R26+0x4000] ;  /* 0x004000001a107984 */ /* 0x000e680000000c00 */
[----:B----4-:R-:W-:Y:S04]  /*345e0*/  STL.64 [R1+0xb0], R12 ;  /* 0x0000b00c01007387 */ /* 0x010fe80000100a00 */
[----:B------:R-:W-:Y:S04]  /*345f0*/  STL.64 [R1+0xb8], R14 ;  /* 0x0000b80e01007387 */ /* 0x000fe80000100a00 */
[----:B------:R-:W4:Y:S04]  /*34600*/  LDS.128 R12, [R26+0x6000] ;  /* 0x006000001a0c7984 */ /* 0x000f280000000c00 */
[----:B------:R-:W-:Y:S04]  /*34610*/  STL.64 [R1+0xf0], R20 ;  /* 0x0000f01401007387 */ /* 0x000fe80000100a00 */
[----:B------:R-:W-:Y:S04]  /*34620*/  STL.64 [R1+0xf8], R22 ;  /* 0x0000f81601007387 */ /* 0x000fe80000100a00 */
[----:B------:R-:W3:Y:S04]  /*34630*/  LDS.128 R20, [R26+0x8000] ;  /* 0x008000001a147984 */ /* 0x000ee80000000c00 */
[----:B-1----:R-:W-:Y:S04]  /*34640*/  STL.64 [R1+0x130], R16 ;  /* 0x0001301001007387 */ /* 0x002fe80000100a00 */
[----:B------:R-:W-:Y:S04]  /*34650*/  STL.64 [R1+0x138], R18 ;  /* 0x0001381201007387 */ /* 0x000fe80000100a00 */
[----:B------:R-:W-:Y:S04]  /*34660*/  LDS.128 R16, [R26+0xa000] ;  /* 0x00a000001a107984 */ /* 0x000fe80000000c00 */
[----:B----4-:R-:W-:Y:S04]  /*34670*/  STL.64 [R1+0x170], R12 ;  /* 0x0001700c01007387 */ /* 0x010fe80000100a00 */
[----:B------:R-:W-:Y:S04]  /*34680*/  STL.64 [R1+0x178], R14 ;  /* 0x0001780e01007387 */ /* 0x000fe80000100a00 */
[----:B------:R-:W1:Y:S04]  /*34690*/  LDS.128 R12, [R26+0xc000] ;  /* 0x00c000001a0c7984 */ /* 0x000e680000000c00 */
[----:B---3--:R-:W-:Y:S01]  /*346a0*/  STL.64 [R1+0x190], R20 ;  /* 0x0001901401007387 */ /* 0x008fe20000100a00 */
[----:B------:R-:W-:-:S03]  /*346b0*/  LOP3.LUT R3, R24, 0x40, RZ, 0x3c, !PT ;  /* 0x0000004018037812 */ /* 0x000fc600078e3cff */
[----:B------:R-:W-:Y:S01]  /*346c0*/  STL.64 [R1+0x198], R22 ;  /* 0x0001981601007387 */ /* 0x000fe20000100a00 */
[----:B------:R-:W-:-:S03]  /*346d0*/  LOP3.LUT R2, R24, 0x60, RZ, 0x3c, !PT ;  /* 0x0000006018027812 */ /* 0x000fc600078e3cff */
[----:B------:R-:W-:Y:S04]  /*346e0*/  LDS.128 R20, [R3] ;  /* 0x0000000003147984 */ /* 0x000fe80000000c00 */
[----:B-1----:R-:W-:Y:S01]  /*346f0*/  STL.64 [R1+0x140], R12 ;  /* 0x0001400c01007387 */ /* 0x002fe20000100a00 */
[----:B------:R-:W-:-:S03]  /*34700*/  IMAD.MOV.U32 R24, RZ, RZ, R15 ;  /* 0x000000ffff187224 */ /* 0x000fc600078e000f */
[----:B------:R-:W-:Y:S04]  /*34710*/  STL.64 [R1+0x150], R16 ;  /* 0x0001501001007387 */ /* 0x000fe80000100a00 */
[----:B------:R-:W-:Y:S04]  /*34720*/  STL.64 [R1+0x158], R18 ;  /* 0x0001581201007387 */ /* 0x000fe80000100a00 */
[----:B------:R-:W-:Y:S04]  /*34730*/  STL [R1+0x148], R14 ;  /* 0x0001480e01007387 */ /* 0x000fe80000100800 */
[----:B------:R-:W1:Y:S04]  /*34740*/  LDS.128 R12, [R26+0xe000] ;  /* 0x00e000001a0c7984 */ /* 0x000e680000000c00 */
[----:B------:R-:W-:Y:S04]  /*34750*/  STL [R1+0xabc], R24 ;  /* 0x000abc1801007387 */ /* 0x000fe80000100800 */
[----:B------:R-:W-:Y:S04]  /*34760*/  LDS.128 R16, [R3+0x2000] ;  /* 0x0020000003107984 */ /* 0x000fe80000000c00 */
[----:B-1----:R-:W-:Y:S04]  /*34770*/  STL.64 [R1+0x1f0], R12 ;  /* 0x0001f00c01007387 */ /* 0x002fe80000100a00 */
[----:B------:R-:W-:Y:S04]  /*34780*/  STL.64 [R1+0x1f8], R14 ;  /* 0x0001f80e01007387 */ /* 0x000fe80000100a00 */
[----:B------:R-:W1:Y:S04]  /*34790*/  LDS.128 R12, [R3+0x4000] ;  /* 0x00400000030c7984 */ /* 0x000e680000000c00 */
[----:B------:R-:W-:Y:S04]  /*347a0*/  STL.64 [R1+0xc0], R20 ;  /* 0x0000c01401007387 */ /* 0x000fe80000100a00 */
[----:B------:R-:W-:Y:S04]  /*347b0*/  STL.64 [R1+0xc8], R22 ;  /* 0x0000c81601007387 */ /* 0x000fe80000100a00 */
[----:B------:R-:W3:Y:S04]  /*347c0*/  LDS.128 R20, [R3+0x6000] ;  /* 0x0060000003147984 */ /* 0x000ee80000000c00 */
[----:B-1----:R-:W-:Y:S01]  /*347d0*/  STL [R1+0x114], R13 ;  /* 0x0001140d01007387 */ /* 0x002fe20000100800 */
[----:B-----5:R-:W-:-:S03]  /*347e0*/  IMAD.MOV.U32 R28, RZ, RZ, R12 ;  /* 0x000000ffff1c7224 */ /* 0x020fc600078e000c */
[----:B------:R-:W-:Y:S04]  /*347f0*/  STL.64 [R1+0x100], R16 ;  /* 0x0001001001007387 */ /* 0x000fe80000100a00 */
[----:B------:R-:W-:Y:S04]  /*34800*/  STL.64 [R1+0x108], R18 ;  /* 0x0001081201007387 */ /* 0x000fe80000100a00 */
[----:B------:R-:W1:Y:S04]  /*34810*/  LDS.128 R16, [R3+0x8000] ;  /* 0x0080000003107984 */ /* 0x000e680000000c00 */
[----:B------:R-:W-:Y:S04]  /*34820*/  STL.64 [R1+0x118], R14 ;  /* 0x0001180e01007387 */ /* 0x000fe80000100a00 */
[----:B------:R-:W4:Y:S04]  /*34830*/  LDS.128 R12, [R3+0xa000] ;  /* 0x00a00000030c7984 */ /* 0x000f280000000c00 */
[----:B------:R-:W-:Y:S04]  /*34840*/  STL [R1+0xad4], R28 ;  /* 0x000ad41c01007387 */ /* 0x000fe80000100800 */
[----:B---3--:R-:W-:Y:S04]  /*34850*/  STL.64 [R1+0xd0], R20 ;  /* 0x0000d01401007387 */ /* 0x008fe80000100a00 */
[----:B------:R-:W-:Y:S04]  /*34860*/  STL.64 [R1+0xd8], R22 ;  /* 0x0000d81601007387 */ /* 0x000fe80000100a00 */
[----:B------:R-:W3:Y:S04]  /*34870*/  LDS.128 R20, [R3+0xc000] ;  /* 0x00c0000003147984 */ /* 0x000ee80000000c00 */
[----:B-1----:R-:W-:Y:S04]  /*34880*/  STL.64 [R1+0x80], R16 ;  /* 0x0000801001007387 */ /* 0x002fe80000100a00 */
[----:B------:R-:W-:Y:S04]  /*34890*/  STL.64 [R1+0x88], R18 ;  /* 0x0000881201007387 */ /* 0x000fe80000100a00 */
[----:B----4-:R-:W-:Y:S04]  /*348a0*/  STL.64 [R1+0x70], R12 ;  /* 0x0000700c01007387 */ /* 0x010fe80000100a00 */
[----:B------:R-:W-:Y:S04]  /*348b0*/  STL.64 [R1+0x78], R14 ;  /* 0x0000780e01007387 */ /* 0x000fe80000100a00 */
[----:B------:R-:W1:Y:S04]  /*348c0*/  LDS.128 R12, [R2] ;  /* 0x00000000020c7984 */ /* 0x000e680000000c00 */
[----:B------:R-:W4:Y:S04]  /*348d0*/  LDS.128 R16, [R3+0xe000] ;  /* 0x00e0000003107984 */ /* 0x000f280000000c00 */
[----:B---3--:R-:W-:Y:S04]  /*348e0*/  STL.64 [R1+0x60], R20 ;  /* 0x0000601401007387 */ /* 0x008fe80000100a00 */
[----:B------:R-:W-:Y:S04]  /*348f0*/  STL.64 [R1+0x68], R22 ;  /* 0x0000681601007387 */ /* 0x000fe80000100a00 */
[----:B------:R-:W-:Y:S04]  /*34900*/  LDS.128 R20, [R2+0x6000] ;  /* 0x0060000002147984 */ /* 0x000fe80000000c00 */
[----:B-1----:R-:W-:Y:S01]  /*34910*/  STL [R1+0x54], R13 ;  /* 0x0000540d01007387 */ /* 0x002fe20000100800 */
[----:B------:R-:W-:-:S03]  /*34920*/  IMAD.MOV.U32 R28, RZ, RZ, R12 ;  /* 0x000000ffff1c7224 */ /* 0x000fc600078e000c */
[----:B----4-:R-:W-:Y:S04]  /*34930*/  STL.64 [R1+0x200], R16 ;  /* 0x0002001001007387 */ /* 0x010fe80000100a00 */
[----:B------:R-:W-:Y:S04]  /*34940*/  STL.64 [R1+0x208], R18 ;  /* 0x0002081201007387 */ /* 0x000fe80000100a00 */
[----:B------:R-:W-:Y:S04]  /*34950*/  STL.64 [R1+0x58], R14 ;  /* 0x0000580e01007387 */ /* 0x000fe80000100a00 */
[----:B------:R-:W1:Y:S04]  /*34960*/  LDS.128 R12, [R2+0x2000] ;  /* 0x00200000020c7984 */ /* 0x000e680000000c00 */
[----:B------:R-:W-:Y:S04]  /*34970*/  LDS.128 R16, [R2+0x8000] ;  /* 0x0080000002107984 */ /* 0x000fe80000000c00 */
[----:B-1----:R-:W-:Y:S01]  /*34980*/  STL [R1+0x44], R13 ;  /* 0x0000440d01007387 */ /* 0x002fe20000100800 */
[----:B------:R-:W-:-:S03]  /*34990*/  IMAD.MOV.U32 R25, RZ, RZ, R12 ;  /* 0x000000ffff197224 */ /* 0x000fc600078e000c */
[----:B------:R-:W-:Y:S04]  /*349a0*/  STL.64 [R1+0x48], R14 ;  /* 0x0000480e01007387 */ /* 0x000fe80000100a00 */
[----:B------:R-:W1:Y:S04]  /*349b0*/  LDS.128 R12, [R2+0x4000] ;  /* 0x00400000020c7984 */ /* 0x000e680000000c00 */
[----:B-1----:R-:W-:Y:S01]  /*349c0*/  STL [R1+0x34], R13 ;  /* 0x0000340d01007387 */ /* 0x002fe20000100800 */
[----:B------:R-:W-:-:S03]  /*349d0*/  IMAD.MOV.U32 R26, RZ, RZ, R12 ;  /* 0x000000ffff1a7224 */ /* 0x000fc600078e000c */
[----:B------:R-:W-:Y:S04]  /*349e0*/  STL.64 [R1+0x38], R14 ;  /* 0x0000380e01007387 */ /* 0x000fe80000100a00 */
[----:B------:R-:W1:Y:S04]  /*349f0*/  LDS.128 R12, [R2+0xa000] ;  /* 0x00a00000020c7984 */ /* 0x000e680000000c00 */
[----:B------:R-:W-:Y:S04]  /*34a00*/  STL.64 [R1+0x20], R20 ;  /* 0x0000201401007387 */ /* 0x000fe80000100a00 */
[----:B------:R-:W-:Y:S04]  /*34a10*/  STL.64 [R1+0x28], R22 ;  /* 0x0000281601007387 */ /* 0x000fe80000100a00 */
[----:B-1----:R-:W-:Y:S01]  /*34a20*/  STL.64 [R1], R12 ;  /* 0x0000000c01007387 */ /* 0x002fe20000100a00 */
[----:B------:R-:W-:-:S03]  /*34a30*/  IMAD.MOV.U32 R24, RZ, RZ, R15 ;  /* 0x000000ffff187224 */ /* 0x000fc600078e000f */
[----:B------:R-:W-:Y:S04]  /*34a40*/  STL.64 [R1+0x10], R16 ;  /* 0x0000101001007387 */ /* 0x000fe80000100a00 */
[----:B------:R-:W-:Y:S04]  /*34a50*/  STL.64 [R1+0x18], R18 ;  /* 0x0000181201007387 */ /* 0x000fe80000100a00 */
[----:B------:R-:W1:Y:S04]  /*34a60*/  LDS.128 R16, [R2+0xc000] ;  /* 0x00c0000002107984 */ /* 0x000e680000000c00 */
[----:B------:R-:W-:Y:S04]  /*34a70*/  STL [R1+0x8], R14 ;  /* 0x0000080e01007387 */ /* 0x000fe80000100800 */
[----:B------:R-:W3:Y:S04]  /*34a80*/  LDS.128 R12, [R2+0xe000] ;  /* 0x00e00000020c7984 */ /* 0x000ee80000000c00 */
[----:B------:R-:W-:Y:S06]  /*34a90*/  BAR.SYNC.DEFER_BLOCKING 0x0 ;  /* 0x0000000000007b1d */ /* 0x000fec0000010000 */
[----:B------:R-:W-:Y:S04]  /*34aa0*/  STL [R1+0xac0], R24 ;  /* 0x000ac01801007387 */ /* 0x000fe80000100800 */
[----:B-1----:R1:W-:Y:S04]  /*34ab0*/  STL.64 [R1+0x1d0], R16 ;  /* 0x0001d01001007387 */ /* 0x0023e80000100a00 */
[----:B------:R4:W-:Y:S04]  /*34ac0*/  STL.64 [R1+0x1d8], R18 ;  /* 0x0001d81201007387 */ /* 0x0009e80000100a00 */
[----:B---3--:R3:W-:Y:S04]  /*34ad0*/  STL.64 [R1+0x210], R12 ;  /* 0x0002100c01007387 */ /* 0x0087e80000100a00 */
[----:B------:R1:W-:Y:S04]  /*34ae0*/  STL.64 [R1+0x218], R14 ;  /* 0x0002180e01007387 */ /* 0x0003e80000100a00 */
[----:B------:R-:W2:Y:S04]  /*34af0*/  LDL.LU R20, [R1+0x5c8] ;  /* 0x0005c80001147983 */ /* 0x000ea80000300800 */
[----:B------:R-:W2:Y:S04]  /*34b00*/  LDL.LU R21, [R1+0x628] ;  /* 0x0006280001157983 */ /* 0x000ea80000300800 */
[----:B------:R-:W2:Y:S04]  /*34b10*/  LDL.LU R22, [R1+0x618] ;  /* 0x0006180001167983 */ /* 0x000ea80000300800 */
[----:B------:R-:W2:Y:S04]  /*34b20*/  LDL.LU R23, [R1+0x608] ;  /* 0x0006080001177983 */ /* 0x000ea80000300800 */
[----:B-1----:R-:W2:Y:S04]  /*34b30*/  LDL.LU R16, [R1+0x5cc] ;  /* 0x0005cc0001107983 */ /* 0x002ea80000300800 */
[----:B------:R-:W2:Y:S04]  /*34b40*/  LDL.LU R17, [R1+0x62c] ;  /* 0x00062c0001117983 */ /* 0x000ea80000300800 */
[----:B----4-:R-:W4:Y:S04]  /*34b50*/  LDL.LU R18, [R1+0x61c] ;  /* 0x00061c0001127983 */ /* 0x010f280000300800 */
[----:B------:R-:W4:Y:S04]  /*34b60*/  LDL.LU R19, [R1+0x60c] ;  /* 0x00060c0001137983 */ /* 0x000f280000300800 */
[----:B---3--:R-:W3:Y:S04]  /*34b70*/  LDL.LU R12, [R1+0x550] ;  /* 0x00055000010c7983 */ /* 0x008ee80000300800 */
[----:B------:R-:W3:Y:S04]  /*34b80*/  LDL.LU R13, [R1+0x5f0] ;  /* 0x0005f000010d7983 */ /* 0x000ee80000300800 */
[----:B------:R-:W3:Y:S04]  /*34b90*/  LDL.LU R14, [R1+0x5e0] ;  /* 0x0005e000010e7983 */ /* 0x000ee80000300800 */
[----:B------:R1:W-:Y:S04]  /*34ba0*/  STS.128 [R0], R8 ;  /* 0x0000000800007388 */ /* 0x0003e80000000c00 */
[----:B------:R-:W3:Y:S04]  /*34bb0*/  LDL.LU R15, [R1+0x5d0] ;  /* 0x0005d000010f7983 */ /* 0x000ee80000300800 */
[----:B------:R1:W-:Y:S04]  /*34bc0*/  STS.128 [R0+0x1000], R4 ;  /* 0x0010000400007388 */ /* 0x0003e80000000c00 */
        /* <DEDUP_REMOVED lines=8> */
[----:B--2---:R1:W-:Y:S04]  /*34c50*/  STS.128 [R0+0x80], R20 ;  /* 0x0000801400007388 */ /* 0x0043e80000000c00 */
[----:B-1----:R-:W2:Y:S04]  /*34c60*/  LDL.LU R20, [R1+0x55c] ;  /* 0x00055c0001147983 */ /* 0x002ea80000300800 */
[----:B------:R-:W2:Y:S04]  /*34c70*/  LDL.LU R21, [R1+0x5fc] ;  /* 0x0005fc0001157983 */ /* 0x000ea80000300800 */
[----:B------:R-:W2:Y:S04]  /*34c80*/  LDL.LU R22, [R1+0x5ec] ;  /* 0x0005ec0001167983 */ /* 0x000ea80000300800 */
[----:B----4-:R1:W-:Y:S04]  /*34c90*/  STS.128 [R0+0x1080], R16 ;  /* 0x0010801000007388 */ /* 0x0103e80000000c00 */
[----:B------:R-:W2:Y:S04]  /*34ca0*/  LDL.LU R23, [R1+0x5dc] ;  /* 0x0005dc0001177983 */ /* 0x000ea80000300800 */
[----:B---3--:R3:W-:Y:S04]  /*34cb0*/  STS.128 [R0+0x200], R12 ;  /* 0x0002000c00007388 */ /* 0x0087e80000000c00 */
[----:B-1----:R-:W4:Y:S04]  /*34cc0*/  LDL.LU R16, [R1+0x500] ;  /* 0x0005000001107983 */ /* 0x002f280000300800 */
[----:B------:R-:W4:Y:S04]  /*34cd0*/  LDL.LU R17, [R1+0x5b0] ;  /* 0x0005b00001117983 */ /* 0x000f280000300800 */
[----:B------:R-:W4:Y:S04]  /*34ce0*/  LDL.LU R18, [R1+0x5a0] ;  /* 0x0005a00001127983 */ /* 0x000f280000300800 */
[----:B------:R-:W4:Y:S04]  /*34cf0*/  LDL.LU R19, [R1+0x590] ;  /* 0x0005900001137983 */ /* 0x000f280000300800 */
[----:B---3--:R-:W3:Y:S04]  /*34d00*/  LDL.LU R12, [R1+0x504] ;  /* 0x00050400010c7983 */ /* 0x008ee80000300800 */
[----:B------:R-:W3:Y:S04]  /*34d10*/  LDL.LU R13, [R1+0x5b4] ;  /* 0x0005b400010d7983 */ /* 0x000ee80000300800 */
[----:B------:R-:W3:Y:S04]  /*34d20*/  LDL.LU R14, [R1+0x5a4] ;  /* 0x0005a400010e7983 */ /* 0x000ee80000300800 */
[----:B------:R1:W-:Y:S04]  /*34d30*/  STS.128 [R0+0x1200], R8 ;  /* 0x0012000800007388 */ /* 0x0003e80000000c00 */
        /* <DEDUP_REMOVED lines=16> */
[----:B-1----:R-:W4:Y:S04]  /*34e40*/  LDL.LU R16, [R1+0x3a4] ;  /* 0x0003a40001107983 */ /* 0x002f280000300800 */
[----:B------:R-:W4:Y:S04]  /*34e50*/  LDL.LU R17, [R1+0x574] ;  /* 0x0005740001117983 */ /* 0x000f280000300800 */
[----:B------:R-:W4:Y:S04]  /*34e60*/  LDL.LU R18, [R1+0x564] ;  /* 0x0005640001127983 */ /* 0x000f280000300800 */
[----:B---3--:R1:W-:Y:S04]  /*34e70*/  STS.128 [R0+0x1400], R12 ;  /* 0x0014000c00007388 */ /* 0x0083e80000000c00 */
[----:B------:R-:W4:Y:S04]  /*34e80*/  LDL.LU R19, [R1+0x544] ;  /* 0x0005440001137983 */ /* 0x000f280000300800 */
[----:B------:R3:W-:Y:S04]  /*34e90*/  STS.128 [R0+0x480], R8 ;  /* 0x0004800800007388 */ /* 0x0007e80000000c00 */
        /* <DEDUP_REMOVED lines=27> */
[----:B---3--:R1:W-:Y:S04]  /*35050*/  STS.128 [R0+0x1680], R8 ;  /* 0x0016800800007388 */ /* 0x0083e80000000c00 */
        /* <DEDUP_REMOVED lines=16> */
[----:B---3--:R-:W-:Y:S04]  /*35160*/  STS.128 [R0+0x1880], R12 ;  /* 0x0018800c00007388 */ /* 0x008fe80000000c00 */
[----:B------:R-:W-:Y:S04]  /*35170*/  STS.128 [R0+0xa00], R8 ;  /* 0x000a000800007388 */ /* 0x000fe80000000c00 */
[----:B------:R1:W-:Y:S04]  /*35180*/  STS.128 [R0+0x1a00], R4 ;  /* 0x001a000400007388 */ /* 0x0003e80000000c00 */
[----:B-1----:R-:W3:Y:S04]  /*35190*/  LDL.LU R4, [R1+0x29c] ;  /* 0x00029c0001047983 */ /* 0x002ee80000300800 */
[----:B------:R-:W3:Y:S04]  /*351a0*/  LDL.LU R5, [R1+0x4fc] ;  /* 0x0004fc0001057983 */ /* 0x000ee80000300800 */
[----:B------:R-:W3:Y:S04]  /*351b0*/  LDL.LU R6, [R1+0x4ec] ;  /* 0x0004ec0001067983 */ /* 0x000ee80000300800 */
[----:B------:R-:W3:Y:S04]  /*351c0*/  LDL.LU R7, [R1+0x4dc] ;  /* 0x0004dc0001077983 */ /* 0x000ee80000300800 */
[----:B------:R-:W4:Y:S04]  /*351d0*/  LDL.LU R8, [R1+0x180] ;  /* 0x0001800001087983 */ /* 0x000f280000300800 */
[----:B------:R-:W4:Y:S04]  /*351e0*/  LDL.LU R9, [R1+0x4b0] ;  /* 0x0004b00001097983 */ /* 0x000f280000300800 */
[----:B------:R-:W4:Y:S04]  /*351f0*/  LDL.LU R10, [R1+0x3c0] ;  /* 0x0003c000010a7983 */ /* 0x000f280000300800 */
[----:B------:R-:W4:Y:S04]  /*35200*/  LDL.LU R11, [R1+0x3b0] ;  /* 0x0003b000010b7983 */ /* 0x000f280000300800 */
[----:B------:R-:W2:Y:S04]  /*35210*/  LDL.LU R12, [R1+0x184] ;  /* 0x00018400010c7983 */ /* 0x000ea80000300800 */
[----:B------:R-:W2:Y:S04]  /*35220*/  LDL.LU R13, [R1+0x4b4] ;  /* 0x0004b400010d7983 */ /* 0x000ea80000300800 */
[----:B------:R-:W2:Y:S04]  /*35230*/  LDL.LU R14, [R1+0x3c4] ;  /* 0x0003c400010e7983 */ /* 0x000ea80000300800 */
[----:B------:R-:W2:Y:S04]  /*35240*/  LDL.LU R15, [R1+0x3b4] ;  /* 0x0003b400010f7983 */ /* 0x000ea80000300800 */
        /* <DEDUP_REMOVED lines=8> */
[----:B---3--:R1:W-:Y:S04]  /*352d0*/  STS.128 [R0+0xc80], R16 ;  /* 0x000c801000007388 */ /* 0x0083e80000000c00 */
[----:B------:R-:W2:Y:S04]  /*352e0*/  LDL.LU R15, [R1+0x3bc] ;  /* 0x0003bc00010f7983 */ /* 0x000ea80000300800 */
[----:B-1----:R-:W3:Y:S04]  /*352f0*/  LDL.LU R16, [R1+0xa0] ;  /* 0x0000a00001107983 */ /* 0x002ee80000300800 */
[----:B------:R-:W3:Y:S04]  /*35300*/  LDL.LU R17, [R1+0x3d0] ;  /* 0x0003d00001117983 */ /* 0x000ee80000300800 */
[----:B------:R-:W3:Y:S04]  /*35310*/  LDL.LU R18, [R1+0x390] ;  /* 0x0003900001127983 */ /* 0x000ee80000300800 */
[----:B------:R-:W3:Y:S04]  /*35320*/  LDL.LU R19, [R1+0x380] ;  /* 0x0003800001137983 */ /* 0x000ee80000300800 */
[----:B----4-:R1:W-:Y:S04]  /*35330*/  STS.128 [R0+0xc00], R8 ;  /* 0x000c000800007388 */ /* 0x0103e80000000c00 */
[----:B------:R4:W-:Y:S04]  /*35340*/  STS.128 [R0+0x1a80], R4 ;  /* 0x001a800400007388 */ /* 0x0009e80000000c00 */
[----:B------:R4:W-:Y:S04]  /*35350*/  STS.128 [R0+0xa80], R20 ;  /* 0x000a801400007388 */ /* 0x0009e80000000c00 */
[----:B-1----:R-:W3:Y:S04]  /*35360*/  LDL.LU R8, [R1+0xa4] ;  /* 0x0000a40001087983 */ /* 0x002ee80000300800 */
[----:B------:R-:W3:Y:S04]  /*35370*/  LDL.LU R9, [R1+0x3d4] ;  /* 0x0003d40001097983 */ /* 0x000ee80000300800 */
[----:B------:R-:W3:Y:S04]  /*35380*/  LDL.LU R10, [R1+0x394] ;  /* 0x00039400010a7983 */ /* 0x000ee80000300800 */
[----:B------:R-:W3:Y:S04]  /*35390*/  LDL.LU R11, [R1+0x384] ;  /* 0x00038400010b7983 */ /* 0x000ee80000300800 */
[----:B----4-:R-:W4:Y:S04]  /*353a0*/  LDL.LU R4, [R1+0xa8] ;  /* 0x0000a80001047983 */ /* 0x010f280000300800 */
        /* <DEDUP_REMOVED lines=8> */
[----:B--2---:R-:W-:Y:S04]  /*35430*/  STS.128 [R0+0x1c80], R12 ;  /* 0x001c800c00007388 */ /* 0x004fe80000000c00 */
[----:B---3--:R1:W-:Y:S04]  /*35440*/  STS.128 [R0+0xe00], R16 ;  /* 0x000e001000007388 */ /* 0x0083e80000000c00 */
[----:B-1----:R-:W2:Y:S04]  /*35450*/  LDL.LU R16, [R1+0x41c] ;  /* 0x00041c0001107983 */ /* 0x002ea80000300800 */
[----:B------:R-:W3:Y:S04]  /*35460*/  LDL.LU R14, [R1+0x90] ;  /* 0x00009000010e7983 */ /* 0x000ee80000300800 */
[----:B------:R-:W3:Y:S04]  /*35470*/  LDL.LU R12, [R1+0xb0] ;  /* 0x0000b000010c7983 */ /* 0x000ee80000300800 */
[----:B------:R-:W3:Y:S04]  /*35480*/  LDL.LU R15, [R1+0xc0] ;  /* 0x0000c000010f7983 */ /* 0x000ee80000300800 */
[----:B------:R-:W3:Y:S04]  /*35490*/  LDL.LU R24, [R1+0xe0] ;  /* 0x0000e00001187983 */ /* 0x000ee80000300800 */
[----:B------:R-:W1:Y:S04]  /*354a0*/  S2R R29, SR_TID.X ;  /* 0x00000000001d7919 */ /* 0x000e680000002100 */
[----:B------:R-:W-:Y:S04]  /*354b0*/  STS.128 [R0+0x1e00], R8 ;  /* 0x001e000800007388 */ /* 0x000fe80000000c00 */
[----:B------:R-:W3:Y:S04]  /*354c0*/  LDL.LU R13, [R1+0xf0] ;  /* 0x0000f000010d7983 */ /* 0x000ee80000300800 */
[----:B----4-:R-:W-:Y:S01]  /*354d0*/  STS.128 [R0+0xe80], R4 ;  /* 0x000e800400007388 */ /* 0x010fe20000000c00 */
[----:B-1----:R-:W-:-:S04]  /*354e0*/  SHF.R.U32.HI R29, RZ, 0x8, R29 ;  /* 0x00000008ff1d7819 */ /* 0x002fc8000001161d */
[----:B------:R-:W-:Y:S01]  /*354f0*/  SGXT.U32 R29, R29, 0x1 ;  /* 0x000000011d1d781a */ /* 0x000fe20000000000 */
[----:B------:R1:W-:Y:S01]  /*35500*/  STS.128 [R0+0x1e80], R20 ;  /* 0x001e801400007388 */ /* 0x0003e20000000c00 */
[C---:B------:R-:W-:Y:S01]  /*35510*/  ISETP.GE.AND P0, PT, R3.reuse, c[0x0][0x178], PT ;  /* 0x00005e0003007a0c */ /* 0x040fe20003f06270 */
[----:B-1----:R-:W-:Y:S02]  /*35520*/  IMAD R0, R3, c[0x0][0x194], RZ ;  /* 0x0000650003007a24 */ /* 0x002fe400078e02ff */
[----:B------:R-:W-:Y:S01]  /*35530*/  BAR.SYNC.DEFER_BLOCKING 0x0 ;  /* 0x0000000000007b1d */ /* 0x000fe20000010000 */
[C---:B--2---:R-:W-:Y:S02]  /*35540*/  LOP3.LUT R2, R16.reuse, R29, RZ, 0xfc, !PT ;  /* 0x0000001d10027212 */ /* 0x044fe400078efcff */
[----:B------:R-:W-:Y:S02]  /*35550*/  LOP3.LUT R5, R16, 0x2, R29, 0xfe, !PT ;  /* 0x0000000210057812 */ /* 0x000fe400078efe1d */
[C---:B------:R-:W-:Y:S01]  /*35560*/  ISETP.LT.AND P2, PT, R2.reuse, c[0x0][0x17c], !P0 ;  /* 0x00005f0002007a0c */ /* 0x040fe20004741270 */
[----:B------:R-:W-:Y:S01]  /*35570*/  IMAD R4, R2, c[0x0][0x198], RZ ;  /* 0x0000660002047a24 */ /* 0x000fe200078e02ff */
[----:B------:R-:W-:-:S02]  /*35580*/  LEA R2, P1, R0, c[0x0][0x170], 0x2 ;  /* 0x00005c0000027a11 */ /* 0x000fc400078210ff */
[--C-:B------:R-:W-:Y:S02]  /*35590*/  LOP3.LUT R3, R16, 0x4, R29.reuse, 0xfe, !PT ;  /* 0x0000000410037812 */ /* 0x100fe400078efe1d */
[C---:B------:R-:W-:Y:S01]  /*355a0*/  ISETP.LT.AND P3, PT, R5.reuse, c[0x0][0x17c], !P0 ;  /* 0x00005f0005007a0c */ /* 0x040fe20004761270 */
[----:B------:R-:W-:Y:S01]  /*355b0*/  IMAD R5, R5, c[0x0][0x198], RZ ;  /* 0x0000660005057a24 */ /* 0x000fe200078e02ff */
[----:B------:R-:W-:Y:S02]  /*355c0*/  LEA.HI.X.SX32 R0, R0, c[0x0][0x174], 0x2, P1 ;  /* 0x00005d0000007a11 */ /* 0x000fe400008f16ff */
[----:B------:R-:W-:Y:S02]  /*355d0*/  LOP3.LUT R7, R16, 0x6, R29, 0xfe, !PT ;  /* 0x0000000610077812 */ /* 0x000fe400078efe1d */
[C---:B------:R-:W-:Y:S02]  /*355e0*/  LEA R8, P1, R4.reuse, R2, 0x2 ;  /* 0x0000000204087211 */ /* 0x040fe400078210ff */
[C---:B------:R-:W-:Y:S01]  /*355f0*/  ISETP.LT.AND P4, PT, R3.reuse, c[0x0][0x17c], !P0 ;  /* 0x00005f0003007a0c */ /* 0x040fe20004781270 */
[----:B------:R-:W-:Y:S01]  /*35600*/  IMAD R3, R3, c[0x0][0x198], RZ ;  /* 0x0000660003037a24 */ /* 0x000fe200078e02ff */
[----:B------:R-:W-:Y:S01]  /*35610*/  LEA.HI.X.SX32 R9, R4, R0, 0x2, P1 ;  /* 0x0000000004097211 */ /* 0x000fe200008f16ff */
[----:B------:R-:W-:Y:S01]  /*35620*/  IMAD R10, R7, c[0x0][0x198], RZ ;  /* 0x00006600070a7a24 */ /* 0x000fe200078e02ff */
[----:B------:R-:W-:-:S02]  /*35630*/  LEA R6, P5, R5, R2, 0x2 ;  /* 0x0000000205067211 */ /* 0x000fc400078a10ff */
[----:B------:R-:W-:Y:S02]  /*35640*/  ISETP.LT.AND P1, PT, R7, c[0x0][0x17c], !P0 ;  /* 0x00005f0007007a0c */ /* 0x000fe40004721270 */
[----:B------:R-:W-:Y:S01]  /*35650*/  LEA R4, P6, R3, R2, 0x2 ;  /* 0x0000000203047211 */ /* 0x000fe200078c10ff */
[----:B---3--:R1:W-:Y:S01]  /*35660*/  @P2 STG.E [R8.64], R14 ;  /* 0x0000000e08002986 */ /* 0x0083e2000c101906 */
[-C--:B------:R-:W-:Y:S02]  /*35670*/  LEA.HI.X.SX32 R7, R5, R0.reuse, 0x2, P5 ;  /* 0x0000000005077211 */ /* 0x080fe400028f16ff */
[----:B------:R-:W-:Y:S02]  /*35680*/  LEA.HI.X.SX32 R5, R3, R0, 0x2, P6 ;  /* 0x0000000003057211 */ /* 0x000fe400030f16ff */
[----:B------:R-:W-:Y:S01]  /*35690*/  LOP3.LUT R3, R16, 0x8, R29, 0xfe, !PT ;  /* 0x0000000810037812 */ /* 0x000fe200078efe1d */
[----:B------:R-:W-:Y:S01]  /*356a0*/  @P3 STG.E [R6.64], R12 ;  /* 0x0000000c06003986 */ /* 0x000fe2000c101906 */
[----:B-1----:R-:W-:-:S03]  /*356b0*/  LEA R8, P2, R10, R2, 0x2 ;  /* 0x000000020a087211 */ /* 0x002fc600078410ff */
[----:B------:R-:W2:Y:S01]  /*356c0*/  LDL.LU R14, [R1+0x100] ;  /* 0x00010000010e7983 */ /* 0x000ea20000300800 */
[----:B------:R-:W-:-:S03]  /*356d0*/  LEA.HI.X.SX32 R9, R10, R0, 0x2, P2 ;  /* 0x000000000a097211 */ /* 0x000fc600010f16ff */
[----:B------:R1:W-:Y:S01]  /*356e0*/  @P4 STG.E [R4.64], R15 ;  /* 0x0000000f04004986 */ /* 0x0003e2000c101906 */
[----:B------:R-:W-:-:S03]  /*356f0*/  ISETP.LT.AND P2, PT, R3, c[0x0][0x17c], !P0 ;  /* 0x00005f0003007a0c */ /* 0x000fc60004741270 */
[----:B------:R3:W-:Y:S01]  /*35700*/  @P1 STG.E [R8.64], R28 ;  /* 0x0000001c08001986 */ /* 0x0007e2000c101906 */
[----:B-1----:R-:W-:-:S03]  /*35710*/  IMAD R4, R3, c[0x0][0x198], RZ ;  /* 0x0000660003047a24 */ /* 0x002fc600078e02ff */
[----:B---3--:R-:W3:Y:S02]  /*35720*/  LDL.LU R28, [R1+0xad4] ;  /* 0x000ad400011c7983 */ /* 0x008ee40000300800 */
[C---:B------:R-:W-:Y:S02]  /*35730*/  LEA R8, P5, R4.reuse, R2, 0x2 ;  /* 0x0000000204087211 */ /* 0x040fe400078a10ff */
[----:B------:R-:W4:Y:S02]  /*35740*/  LDL.LU R15, [R1+0x120] ;  /* 0x00012000010f7983 */ /* 0x000f240000300800 */
[----:B------:R-:W-:-:S05]  /*35750*/  LEA.HI.X.SX32 R9, R4, R0, 0x2, P5 ;  /* 0x0000000004097211 */ /* 0x000fca00028f16ff */
[----:B------:R1:W-:Y:S04]  /*35760*/  @P2 STG.E [R8.64], R24 ;  /* 0x0000001808002986 */ /* 0x0003e8000c101906 */
[----:B-1----:R-:W3:Y:S01]  /*35770*/  LDL.LU R24, [R1+0x130] ;  /* 0x0001300001187983 */ /* 0x002ee20000300800 */
[C-C-:B------:R-:W-:Y:S02]  /*35780*/  LOP3.LUT R5, R16.reuse, 0xa, R29.reuse, 0xfe, !PT ;  /* 0x0000000a10057812 */ /* 0x140fe400078efe1d */
[C-C-:B------:R-:W-:Y:S02]  /*35790*/  LOP3.LUT R3, R16.reuse, 0xc, R29.reuse, 0xfe, !PT ;  /* 0x0000000c10037812 */ /* 0x140fe400078efe1d */
[C---:B------:R-:W-:Y:S01]  /*357a0*/  ISETP.LT.AND P1, PT, R5.reuse, c[0x0][0x17c], !P0 ;  /* 0x00005f0005007a0c */ /* 0x040fe20004721270 */
[----:B------:R-:W-:Y:S01]  /*357b0*/  IMAD R5, R5, c[0x0][0x198], RZ ;  /* 0x0000660005057a24 */ /* 0x000fe200078e02ff */
[C---:B------:R-:W-:Y:S01]  /*357c0*/  ISETP.LT.AND P3, PT, R3.reuse, c[0x0][0x17c], !P0 ;  /* 0x00005f0003007a0c */ /* 0x040fe20004761270 */
[----:B------:R-:W-:Y:S01]  /*357d0*/  IMAD R3, R3, c[0x0][0x198], RZ ;  /* 0x0000660003037a24 */ /* 0x000fe200078e02ff */
[----:B------:R-:W-:-:S02]  /*357e0*/  LOP3.LUT R7, R16, 0xe, R29, 0xfe, !PT ;  /* 0x0000000e10077812 */ /* 0x000fc400078efe1d */
[-C--:B------:R-:W-:Y:S02]  /*357f0*/  LEA R6, P4, R5, R2.reuse, 0x2 ;  /* 0x0000000205067211 */ /* 0x080fe400078810ff */
[----:B------:R-:W-:Y:S01]  /*35800*/  LEA R4, P6, R3, R2, 0x2 ;  /* 0x0000000203047211 */ /* 0x000fe200078c10ff */
[C---:B------:R-:W-:Y:S01]  /*35810*/  IMAD R10, R7.reuse, c[0x0][0x198], RZ ;  /* 0x00006600070a7a24 */ /* 0x040fe200078e02ff */
[----:B------:R-:W-:Y:S02]  /*35820*/  ISETP.LT.AND P5, PT, R7, c[0x0][0x17c], !P0 ;  /* 0x00005f0007007a0c */ /* 0x000fe400047a1270 */
[-C--:B------:R-:W-:Y:S02]  /*35830*/  LEA.HI.X.SX32 R7, R5, R0.reuse, 0x2, P4 ;  /* 0x0000000005077211 */ /* 0x080fe400020f16ff */
[----:B------:R-:W-:Y:S02]  /*35840*/  LEA.HI.X.SX32 R5, R3, R0, 0x2, P6 ;  /* 0x0000000003057211 */ /* 0x000fe400030f16ff */
[----:B------:R-:W-:-:S02]  /*35850*/  LOP3.LUT R3, R16, 0x10, R29, 0xfe, !PT ;  /* 0x0000001010037812 */ /* 0x000fc400078efe1d */
[C---:B------:R-:W-:Y:S02]  /*35860*/  LEA R8, P2, R10.reuse, R2, 0x2 ;  /* 0x000000020a087211 */ /* 0x040fe400078410ff */
[C---:B------:R-:W-:Y:S01]  /*35870*/  ISETP.LT.AND P4, PT, R3.reuse, c[0x0][0x17c], !P0 ;  /* 0x00005f0003007a0c */ /* 0x040fe20004781270 */
[----:B------:R-:W-:Y:S01]  /*35880*/  IMAD R3, R3, c[0x0][0x198], RZ ;  /* 0x0000660003037a24 */ /* 0x000fe200078e02ff */
[----:B------:R-:W-:Y:S01]  /*35890*/  LEA.HI.X.SX32 R9, R10, R0, 0x2, P2 ;  /* 0x000000000a097211 */ /* 0x000fe200010f16ff */
[----:B------:R1:W-:Y:S03]  /*358a0*/  @P1 STG.E [R6.64], R13 ;  /* 0x0000000d06001986 */ /* 0x0003e6000c101906 */
[----:B-1----:R-:W-:-:S04]  /*358b0*/  LEA R6, P2, R3, R2, 0x2 ;  /* 0x0000000203067211 */ /* 0x002fc800078410ff */
[----:B------:R-:W-:Y:S02]  /*358c0*/  LEA.HI.X.SX32 R7, R3, R0, 0x2, P2 ;  /* 0x0000000003077211 */ /* 0x000fe400010f16ff */
[C-C-:B------:R-:W-:Y:S01]  /*358d0*/  LOP3.LUT R23, R16.reuse, 0x22, R29.reuse, 0xfe, !PT ;  /* 0x0000002210177812 */ /* 0x140fe200078efe1d */
[----:B--2---:R1:W-:Y:S04]  /*358e0*/  @P3 STG.E [R4.64], R14 ;  /* 0x0000000e04003986 */ /* 0x0043e8000c101906 */
[----:B------:R2:W-:Y:S01]  /*358f0*/  @P5 STG.E [R8.64], R25 ;  /* 0x0000001908005986 */ /* 0x0005e2000c101906 */
[C-C-:B-1----:R-:W-:Y:S02]  /*35900*/  LOP3.LUT R5, R16.reuse, 0x12, R29.reuse, 0xfe, !PT ;  /* 0x0000001210057812 */ /* 0x142fe400078efe1d */
[C-C-:B--2---:R-:W-:Y:S01]  /*35910*/  LOP3.LUT R9, R16.reuse, 0x14, R29.reuse, 0xfe, !PT ;  /* 0x0000001410097812 */ /* 0x144fe200078efe1d */
[----:B------:R-:W3:Y:S01]  /*35920*/  LDL.LU R25, [R1+0xad0] ;  /* 0x000ad00001197983 */ /* 0x000ee20000300800 */
[----:B------:R-:W-:-:S02]  /*35930*/  LOP3.LUT R8, R16, 0x16, R29, 0xfe, !PT ;  /* 0x0000001610087812 */ /* 0x000fc400078efe1d */
[C---:B------:R-:W-:Y:S01]  /*35940*/  ISETP.LT.AND P1, PT, R5.reuse, c[0x0][0x17c], !P0 ;  /* 0x00005f0005007a0c */ /* 0x040fe20004721270 */
[----:B------:R-:W-:Y:S01]  /*35950*/  IMAD R5, R5, c[0x0][0x198], RZ ;  /* 0x0000660005057a24 */ /* 0x000fe200078e02ff */
[C---:B------:R-:W-:Y:S01]  /*35960*/  ISETP.LT.AND P3, PT, R9.reuse, c[0x0][0x17c], !P0 ;  /* 0x00005f0009007a0c */ /* 0x040fe20004761270 */
[----:B------:R-:W-:Y:S01]  /*35970*/  IMAD R9, R9, c[0x0][0x198], RZ ;  /* 0x0000660009097a24 */ /* 0x000fe200078e02ff */
[C---:B------:R-:W-:Y:S01]  /*35980*/  ISETP.LT.AND P2, PT, R8.reuse, c[0x0][0x17c], !P0 ;  /* 0x00005f0008007a0c */ /* 0x040fe20004741270 */
[----:B------:R-:W-:Y:S01]  /*35990*/  IMAD R3, R8, c[0x0][0x198], RZ ;  /* 0x0000660008037a24 */ /* 0x000fe200078e02ff */
[----:B----4-:R1:W-:Y:S02]  /*359a0*/  @P4 STG.E [R6.64], R15 ;  /* 0x0000000f06004986 */ /* 0x0103e4000c101906 */
[-C--:B------:R-:W-:Y:S02]  /*359b0*/  LEA R8, P4, R9, R2.reuse, 0x2 ;  /* 0x0000000209087211 */ /* 0x080fe400078810ff */
[----:B------:R-:W-:-:S02]  /*359c0*/  LEA R10, P5, R3, R2, 0x2 ;  /* 0x00000002030a7211 */ /* 0x000fc400078a10ff */
[----:B------:R-:W-:Y:S02]  /*359d0*/  LEA.HI.X.SX32 R9, R9, R0, 0x2, P4 ;  /* 0x0000000009097211 */ /* 0x000fe400020f16ff */
[----:B-1----:R-:W-:Y:S02]  /*359e0*/  LEA R6, P6, R5, R2, 0x2 ;  /* 0x0000000205067211 */ /* 0x002fe400078c10ff */
[-C--:B------:R-:W-:Y:S02]  /*359f0*/  LEA.HI.X.SX32 R11, R3, R0.reuse, 0x2, P5 ;  /* 0x00000000030b7211 */ /* 0x080fe400028f16ff */
[----:B------:R-:W-:-:S05]  /*35a00*/  LEA.HI.X.SX32 R7, R5, R0, 0x2, P6 ;  /* 0x0000000005077211 */ /* 0x000fca00030f16ff */
[----:B---3--:R-:W-:Y:S01]  /*35a10*/  @P1 STG.E [R6.64], R24 ;  /* 0x0000001806001986 */ /* 0x008fe2000c101906 */
[----:B------:R-:W-:-:S03]  /*35a20*/  LOP3.LUT R4, R16, 0x18, R29, 0xfe, !PT ;  /* 0x0000001810047812 */ /* 0x000fc600078efe1d */
[----:B------:R-:W-:Y:S01]  /*35a30*/  @P3 STG.E [R8.64], R28 ;  /* 0x0000001c08003986 */ /* 0x000fe2000c101906 */
[----:B------:R-:W-:-:S03]  /*35a40*/  LOP3.LUT R3, R16, 0x2a, R29, 0xfe, !PT ;  /* 0x0000002a10037812 */ /* 0x000fc600078efe1d */
[----:B------:R1:W-:Y:S01]  /*35a50*/  @P2 STG.E [R10.64], R26 ;  /* 0x0000001a0a002986 */ /* 0x0003e2000c101906 */
[C---:B------:R-:W-:Y:S01]  /*35a60*/  IMAD R12, R4.reuse, c[0x0][0x198], RZ ;  /* 0x00006600040c7a24 */ /* 0x040fe200078e02ff */
[----:B------:R-:W-:Y:S02]  /*35a70*/  ISETP.LT.AND P6, PT, R4, c[0x0][0x17c], !P0 ;  /* 0x00005f0004007a0c */ /* 0x000fe400047c1270 */
[----:B-1----:R-:W-:-:S05]  /*35a80*/  LOP3.LUT R26, R16, 0x20, R29, 0xfe, !PT ;  /* 0x00000020101a7812 */ /* 0x002fca00078efe1d */
[----:B------:R-:W-:Y:S04]  /*35a90*/  STL [R1+0xac8], R26 ;  /* 0x000ac81a01007387 */ /* 0x000fe80000100800 */
[----:B------:R-:W-:Y:S04]  /*35aa0*/  STL [R1+0xacc], R23 ;  /* 0x000acc1701007387 */ /* 0x000fe80000100800 */
[----:B------:R1:W-:Y:S01]  /*35ab0*/  STL [R1+0xac4], R3 ;  /* 0x000ac40301007387 */ /* 0x0003e20000100800 */
[----:B------:R-:W-:Y:S02]  /*35ac0*/  LEA R4, P4, R12, R2, 0x2 ;  /* 0x000000020c047211 */ /* 0x000fe400078810ff */
[----:B-1----:R-:W-:-:S04]  /*35ad0*/  SHF.R.U32.HI R3, RZ, 0x8, R27 ;  /* 0x00000008ff037819 */ /* 0x002fc8000001161b */
[----:B------:R-:W-:Y:S02]  /*35ae0*/  SGXT.U32 R3, R3, 0x1 ;  /* 0x000000010303781a */ /* 0x000fe40000000000 */
[----:B------:R-:W-:Y:S02]  /*35af0*/  LEA.HI.X.SX32 R5, R12, R0, 0x2, P4 ;  /* 0x000000000c057211 */ /* 0x000fe400020f16ff */
[C-C-:B------:R-:W-:Y:S02]  /*35b00*/  LOP3.LUT R12, R16.reuse, 0x48, R3.reuse, 0xfe, !PT ;  /* 0x00000048100c7812 */ /* 0x140fe400078efe03 */
[C-C-:B------:R-:W-:Y:S02]  /*35b10*/  LOP3.LUT R23, R16.reuse, 0x4a, R3.reuse, 0xfe, !PT ;  /* 0x0000004a10177812 */ /* 0x140fe400078efe03 */
[C-C-:B------:R-:W-:Y:S01]  /*35b20*/  LOP3.LUT R17, R16.reuse, 0x4c, R3.reuse, 0xfe, !PT ;  /* 0x0000004c10117812 */ /* 0x140fe200078efe03 */
[----:B------:R1:W-:Y:S04]  /*35b30*/  STL [R1+0x30], R12 ;  /* 0x0000300c01007387 */ /* 0x0003e80000100800 */
[----:B------:R3:W-:Y:S01]  /*35b40*/  STL [R1+0x40], R23 ;  /* 0x0000401701007387 */ /* 0x0007e20000100800 */
[----:B-1----:R-:W-:-:S03]  /*35b50*/  LOP3.LUT R12, R16, 0x4e, R3, 0xfe, !PT ;  /* 0x0000004e100c7812 */ /* 0x002fc600078efe03 */
[----:B------:R1:W-:Y:S01]  /*35b60*/  STL [R1+0x50], R17 ;  /* 0x0000501101007387 */ /* 0x0003e20000100800 */
[----:B---3--:R-:W-:-:S03]  /*35b70*/  LOP3.LUT R23, R16, 0x50, R3, 0xfe, !PT ;  /* 0x0000005010177812 */ /* 0x008fc600078efe03 */
[----:B------:R3:W-:Y:S01]  /*35b80*/  STL [R1+0x90], R12 ;  /* 0x0000900c01007387 */ /* 0x0007e20000100800 */
[----:B-1----:R-:W-:-:S03]  /*35b90*/  LOP3.LUT R17, R16, 0x52, R3, 0xfe, !PT ;  /* 0x0000005210117812 */ /* 0x002fc600078efe03 */
[----:B------:R1:W-:Y:S01]  /*35ba0*/  STL [R1+0xa0], R23 ;  /* 0x0000a01701007387 */ /* 0x0003e20000100800 */
[----:B---3--:R-:W-:-:S03]  /*35bb0*/  LOP3.LUT R12, R16, 0x54, R3, 0xfe, !PT ;  /* 0x00000054100c7812 */ /* 0x008fc600078efe03 */
[----:B------:R3:W-:Y:S04]  /*35bc0*/  STL [R1+0xa4], R17 ;  /* 0x0000a41101007387 */ /* 0x0007e80000100800 */
[----:B------:R4:W-:Y:S01]  /*35bd0*/  STL [R1+0xa8], R12 ;  /* 0x0000a80c01007387 */ /* 0x0009e20000100800 */
[C-C-:B-1----:R-:W-:Y:S02]  /*35be0*/  LOP3.LUT R23, R16.reuse, 0x56, R3.reuse, 0xfe, !PT ;  /* 0x0000005610177812 */ /* 0x142fe400078efe03 */
[----:B---3--:R-:W-:-:S03]  /*35bf0*/  LOP3.LUT R17, R16, 0x58, R3, 0xfe, !PT ;  /* 0x0000005810117812 */ /* 0x008fc600078efe03 */
[----:B------:R1:W-:Y:S01]  /*35c00*/  STL [R1+0xac], R23 ;  /* 0x0000ac1701007387 */ /* 0x0003e20000100800 */
[----:B----4-:R-:W-:-:S03]  /*35c10*/  LOP3.LUT R12, R16, 0x5a, R3, 0xfe, !PT ;  /* 0x0000005a100c7812 */ /* 0x010fc600078efe03 */
        /* <DEDUP_REMOVED lines=153> */
[C-C-:B---3--:R-:W-:Y:S02]  /*365b0*/  LOP3.LUT R17, R16.reuse, 0xf4, R3.reuse, 0xfe, !PT ;  /* 0x000000f410117812 */ /* 0x148fe400078efe03 */
[----:B----4-:R-:W-:-:S03]  /*365c0*/  LOP3.LUT R12, R16, 0xf6, R3, 0xfe, !PT ;  /* 0x000000f6100c7812 */ /* 0x010fc600078efe03 */
[----:B------:R1:W-:Y:S04]  /*365d0*/  STL [R1+0x324], R17 ;  /* 0x0003241101007387 */ /* 0x0003e80000100800 */
        /* <DEDUP_REMOVED lines=223> */
[----:B------:R4:W-:Y:S04]  /*373d0*/  STL [R1+0x4f8], R23 ;  /* 0x0004f81701007387 */ /* 0x0009e80000100800 */
[----:B------:R-:W2:Y:S01]  /*373e0*/  LDL.LU R26, [R1+0x170] ;  /* 0x00017000011a7983 */ /* 0x000ea20000300800 */
[C-C-:B-1----:R-:W-:Y:S02]  /*373f0*/  LOP3.LUT R17, R16.reuse, 0x1d8, R3.reuse, 0xfe, !PT ;  /* 0x000001d810117812 */ /* 0x142fe400078efe03 */
[----:B---3--:R-:W-:-:S03]  /*37400*/  LOP3.LUT R12, R16, 0x1da, R3, 0xfe, !PT ;  /* 0x000001da100c7812 */ /* 0x008fc600078efe03 */
[----:B------:R1:W-:Y:S04]  /*37410*/  STL [R1+0x4fc], R17 ;  /* 0x0004fc1101007387 */ /* 0x0003e80000100800 */
[----:B------:R3:W-:Y:S01]  /*37420*/  STL [R1+0x500], R12 ;  /* 0x0005000c01007387 */ /* 0x0007e20000100800 */
[C-C-:B----4-:R-:W-:Y:S02]  /*37430*/  LOP3.LUT R23, R16.reuse, 0x1e0, R3.reuse, 0xfe, !PT ;  /* 0x000001e010177812 */ /* 0x150fe400078efe03 */
[C-C-:B-1----:R-:W-:Y:S02]  /*37440*/  LOP3.LUT R17, R16.reuse, 0x1dc, R3.reuse, 0xfe, !PT ;  /* 0x000001dc10117812 */ /* 0x142fe400078efe03 */
[----:B---3--:R-:W-:-:S03]  /*37450*/  LOP3.LUT R12, R16, 0x1de, R3, 0xfe, !PT ;  /* 0x000001de100c7812 */ /* 0x008fc600078efe03 */
[----:B------:R1:W-:Y:S04]  /*37460*/  STL [R1+0x504], R17 ;  /* 0x0005041101007387 */ /* 0x0003e80000100800 */
        /* <DEDUP_REMOVED lines=16> */
[----:B------:R3:W-:Y:S01]  /*37570*/  STL [R1+0x528], R17 ;  /* 0x0005281101007387 */ /* 0x0007e20000100800 */
[----:B------:R-:W-:-:S03]  /*37580*/  LOP3.LUT R13, R16, 0x1a, R29, 0xfe, !PT ;  /* 0x0000001a100d7812 */ /* 0x000fc600078efe1d */
[----:B------:R4:W-:Y:S01]  /*37590*/  STL [R1+0x52c], R12 ;  /* 0x00052c0c01007387 */ /* 0x0009e20000100800 */
[C-C-:B-1----:R-:W-:Y:S02]  /*375a0*/  LOP3.LUT R23, R16.reuse, 0x1f2, R3.reuse, 0xfe, !PT ;  /* 0x000001f210177812 */ /* 0x142fe400078efe03 */
[----:B---3--:R-:W-:-:S03]  /*375b0*/  LOP3.LUT R17, R16, 0x1f4, R3, 0xfe, !PT ;  /* 0x000001f410117812 */ /* 0x008fc600078efe03 */
[----:B------:R1:W-:Y:S01]  /*375c0*/  STL [R1+0x530], R23 ;  /* 0x0005301701007387 */ /* 0x0003e20000100800 */
[----:B----4-:R-:W-:-:S03]  /*375d0*/  LOP3.LUT R12, R16, 0x1f6, R3, 0xfe, !PT ;  /* 0x000001f6100c7812 */ /* 0x010fc600078efe03 */
[----:B------:R-:W-:Y:S01]  /*375e0*/  STL [R1+0x534], R17 ;  /* 0x0005341101007387 */ /* 0x000fe20000100800 */
[C---:B------:R-:W-:Y:S01]  /*375f0*/  ISETP.LT.AND P5, PT, R13.reuse, c[0x0][0x17c], !P0 ;  /* 0x00005f000d007a0c */ /* 0x040fe200047a1270 */
[----:B------:R-:W-:Y:S02]  /*37600*/  IMAD R13, R13, c[0x0][0x198], RZ ;  /* 0x000066000d0d7a24 */ /* 0x000fe400078e02ff */
[----:B------:R3:W-:Y:S01]  /*37610*/  STL [R1+0x53c], R12 ;  /* 0x00053c0c01007387 */ /* 0x0007e20000100800 */
[C---:B------:R-:W-:Y:S02]  /*37620*/  LOP3.LUT R15, R16.reuse, 0x1c, R29, 0xfe, !PT ;  /* 0x0000001c100f7812 */ /* 0x040fe400078efe1d */
[C-C-:B-1----:R-:W-:Y:S02]  /*37630*/  LOP3.LUT R23, R16.reuse, 0x1fc, R3.reuse, 0xfe, !PT ;  /* 0x000001fc10177812 */ /* 0x142fe400078efe03 */
[C-C-:B---3--:R-:W-:Y:S01]  /*37640*/  LOP3.LUT R12, R16.reuse, 0x1f8, R3.reuse, 0xfe, !PT ;  /* 0x000001f8100c7812 */ /* 0x148fe200078efe03 */
[----:B------:R-:W-:Y:S01]  /*37650*/  @P6 STG.E [R4.64], R25 ;  /* 0x0000001904006986 */ /* 0x000fe2000c101906 */
[----:B------:R-:W-:-:S03]  /*37660*/  LOP3.LUT R17, R16, 0x1fa, R3, 0xfe, !PT ;  /* 0x000001fa10117812 */ /* 0x000fc600078efe03 */
[----:B------:R1:W-:Y:S01]  /*37670*/  STL [R1+0x538], R12 ;  /* 0x0005380c01007387 */ /* 0x0003e20000100800 */
[C-C-:B------:R-:W-:Y:S02]  /*37680*/  LOP3.LUT R14, R16.reuse, 0x1e, R29.reuse, 0xfe, !PT ;  /* 0x0000001e100e7812 */ /* 0x140fe400078efe1d */
[C-C-:B------:R-:W-:Y:S02]  /*37690*/  LOP3.LUT R22, R16.reuse, 0x26, R29.reuse, 0xfe, !PT ;  /* 0x0000002610167812 */ /* 0x140fe400078efe1d */
[C---:B------:R-:W-:Y:S02]  /*376a0*/  LOP3.LUT R21, R16.reuse, 0x28, R29, 0xfe, !PT ;  /* 0x0000002810157812 */ /* 0x040fe400078efe1d */
[C---:B------:R-:W-:Y:S02]  /*376b0*/  LOP3.LUT R7, R16.reuse, 0x2e, R3, 0xfe, !PT ;  /* 0x0000002e10077812 */ /* 0x040fe400078efe03 */
[----:B-1----:R-:W-:Y:S02]  /*376c0*/  LEA R12, P3, R13, R2, 0x2 ;  /* 0x000000020d0c7211 */ /* 0x002fe400078610ff */
[----:B------:R-:W-:-:S02]  /*376d0*/  LOP3.LUT R25, R16, 0x24, R29, 0xfe, !PT ;  /* 0x0000002410197812 */ /* 0x000fc400078efe1d */
[C-C-:B------:R-:W-:Y:S02]  /*376e0*/  LOP3.LUT R5, R16.reuse, 0x2c, R3.reuse, 0xfe, !PT ;  /* 0x0000002c10057812 */ /* 0x140fe400078efe03 */
[C-C-:B------:R-:W-:Y:S02]  /*376f0*/  LOP3.LUT R6, R16.reuse, 0x30, R3.reuse, 0xfe, !PT ;  /* 0x0000003010067812 */ /* 0x140fe400078efe03 */
[C-C-:B------:R-:W-:Y:S02]  /*37700*/  LOP3.LUT R4, R16.reuse, 0x32, R3.reuse, 0xfe, !PT ;  /* 0x0000003210047812 */ /* 0x140fe400078efe03 */
[C-C-:B------:R-:W-:Y:S02]  /*37710*/  LOP3.LUT R10, R16.reuse, 0x34, R3.reuse, 0xfe, !PT ;  /* 0x00000034100a7812 */ /* 0x140fe400078efe03 */
[C-C-:B------:R-:W-:Y:S02]  /*37720*/  LOP3.LUT R8, R16.reuse, 0x36, R3.reuse, 0xfe, !PT ;  /* 0x0000003610087812 */ /* 0x140fe400078efe03 */
        /* <DEDUP_REMOVED lines=8> */
[C-C-:B------:R-:W-:Y:S01]  /*377b0*/  LOP3.LUT R24, R16.reuse, 0xf2, R3.reuse, 0xfe, !PT ;  /* 0x000000f210187812 */ /* 0x140fe200078efe03 */
[----:B------:R-:W-:Y:S01]  /*377c0*/  STL [R1+0x544], R17 ;  /* 0x0005441101007387 */ /* 0x000fe20000100800 */
[----:B------:R-:W-:Y:S02]  /*377d0*/  LEA.HI.X.SX32 R13, R13, R0, 0x2, P3 ;  /* 0x000000000d0d7211 */ /* 0x000fe400018f16ff */
[----:B------:R-:W-:Y:S01]  /*377e0*/  LOP3.LUT R16, R16, 0x1fe, R3, 0xfe, !PT ;  /* 0x000001fe10107812 */ /* 0x000fe200078efe03 */
[----:B------:R1:W-:Y:S04]  /*377f0*/  STL [R1+0x540], R23 ;  /* 0x0005401701007387 */ /* 0x0003e80000100800 */
[----:B-1----:R-:W3:Y:S04]  /*37800*/  LDL.LU R23, [R1+0xacc] ;  /* 0x000acc0001177983 */ /* 0x002ee80000300800 */
[----:B------:R-:W4:Y:S04]  /*37810*/  LDL.LU R3, [R1+0x80] ;  /* 0x0000800001037983 */ /* 0x000f280000300800 */
[----:B------:R-:W-:Y:S04]  /*37820*/  STL [R1+0x41c], R16 ;  /* 0x00041c1001007387 */ /* 0x000fe80000100800 */
[----:B--2---:R1:W-:Y:S04]  /*37830*/  @P5 STG.E [R12.64], R26 ;  /* 0x0000001a0c005986 */ /* 0x0043e8000c101906 */
[----:B-1----:R-:W2:Y:S01]  /*37840*/  LDL.LU R26, [R1+0xac8] ;  /* 0x000ac800011a7983 */ /* 0x002ea20000300800 */
[C---:B------:R-:W-:Y:S01]  /*37850*/  ISETP.LT.AND P1, PT, R15.reuse, c[0x0][0x17c], !P0 ;  /* 0x00005f000f007a0c */ /* 0x040fe20004721270 */
[----:B------:R-:W-:Y:S01]  /*37860*/  IMAD R15, R15, c[0x0][0x198], RZ ;  /* 0x000066000f0f7a24 */ /* 0x000fe200078e02ff */
[C---:B------:R-:W-:Y:S01]  /*37870*/  ISETP.LT.AND P2, PT, R14.reuse, c[0x0][0x17c], !P0 ;  /* 0x00005f000e007a0c */ /* 0x040fe20004741270 */
[----:B------:R-:W-:Y:S01]  /*37880*/  IMAD R17, R14, c[0x0][0x198], RZ ;  /* 0x000066000e117a24 */ /* 0x000fe200078e02ff */
[----:B------:R-:W3:Y:S02]  /*37890*/  LDL.LU R12, [R1+0x20] ;  /* 0x00002000010c7983 */ /* 0x000ee40000300800 */
[----:B------:R-:W-:-:S04]  /*378a0*/  LEA R14, P4, R15, R2, 0x2 ;  /* 0x000000020f0e7211 */ /* 0x000fc800078810ff */
[----:B------:R-:W-:Y:S02]  /*378b0*/  LEA.HI.X.SX32 R15, R15, R0, 0x2, P4 ;  /* 0x000000000f0f7211 */ /* 0x000fe400020f16ff */
[C---:B--2---:R-:W-:Y:S01]  /*378c0*/  ISETP.LT.AND P4, PT, R26.reuse, c[0x0][0x17c], !P0 ;  /* 0x00005f001a007a0c */ /* 0x044fe20004781270 */
[----:B------:R-:W-:Y:S02]  /*378d0*/  IMAD R13, R26, c[0x0][0x198], RZ ;  /* 0x000066001a0d7a24 */ /* 0x000fe400078e02ff */
[----:B------:R-:W2:Y:S01]  /*378e0*/  LDL.LU R26, [R1+0xd0] ;  /* 0x0000d000011a7983 */ /* 0x000ea20000300800 */
[----:B------:R-:W-:-:S04]  /*378f0*/  LEA R16, P3, R17, R2, 0x2 ;  /* 0x0000000211107211 */ /* 0x000fc800078610ff */
[----:B------:R-:W-:Y:S02]  /*37900*/  LEA.HI.X.SX32 R17, R17, R0, 0x2, P3 ;  /* 0x0000000011117211 */ /* 0x000fe400018f16ff */
[----:B---3--:R-:W-:Y:S01]  /*37910*/  ISETP.LT.AND P3, PT, R23, c[0x0][0x17c], !P0 ;  /* 0x00005f0017007a0c */ /* 0x008fe20004761270 */
[----:B--2---:R1:W-:Y:S01]  /*37920*/  @P1 STG.E [R14.64], R26 ;  /* 0x0000001a0e001986 */ /* 0x0043e2000c101906 */
[----:B------:R-:W-:-:S03]  /*37930*/  ISETP.LT.AND P1, PT, R25, c[0x0][0x17c], !P0 ;  /* 0x00005f0019007a0c */ /* 0x000fc60004721270 */
[----:B-1----:R-:W2:Y:S01]  /*37940*/  LDL.LU R14, [R1+0x1b0] ;  /* 0x0001b000010e7983 */ /* 0x002ea20000300800 */
[----:B------:R-:W-:Y:S02]  /*37950*/  IMAD R15, R23, c[0x0][0x198], RZ ;  /* 0x00006600170f7a24 */ /* 0x000fe400078e02ff */
[----:B------:R-:W-:Y:S01]  /*37960*/  IMAD R23, R25, c[0x0][0x198], RZ ;  /* 0x0000660019177a24 */ /* 0x000fe200078e02ff */
[----:B------:R-:W3:Y:S04]  /*37970*/  LDL.LU R26, [R1+0x1c0] ;  /* 0x0001c000011a7983 */ /* 0x000ee80000300800 */
[----:B------:R-:W3:Y:S04]  /*37980*/  LDL.LU R25, [R1+0x190] ;  /* 0x0001900001197983 */ /* 0x000ee80000300800 */
[----:B------:R1:W-:Y:S02]  /*37990*/  @P2 STG.E [R16.64], R12 ;  /* 0x0000000c10002986 */ /* 0x0003e4000c101906 */
[----:B-1----:R-:W-:-:S04]  /*379a0*/  LEA R12, P2, R13, R2, 0x2 ;  /* 0x000000020d0c7211 */ /* 0x002fc800078410ff */
[----:B------:R-:W-:Y:S02]  /*379b0*/  LEA.HI.X.SX32 R13, R13, R0, 0x2, P2 ;  /* 0x000000000d0d7211 */ /* 0x000fe400010f16ff */
[C---:B------:R-:W-:Y:S01]  /*379c0*/  ISETP.LT.AND P2, PT, R22.reuse, c[0x0][0x17c], !P0 ;  /* 0x00005f0016007a0c */ /* 0x040fe20004741270 */
[----:B------:R-:W-:Y:S01]  /*379d0*/  IMAD R22, R22, c[0x0][0x198], RZ ;  /* 0x0000660016167a24 */ /* 0x000fe200078e02ff */
[----:B------:R-:W-:-:S04]  /*379e0*/  LEA R16, P6, R15, R2, 0x2 ;  /* 0x000000020f107211 */ /* 0x000fc800078c10ff */
[----:B------:R-:W-:Y:S01]  /*379f0*/  LEA.HI.X.SX32 R17, R15, R0, 0x2, P6 ;  /* 0x000000000f117211 */ /* 0x000fe200030f16ff */
[----:B--2---:R1:W-:Y:S02]  /*37a00*/  @P4 STG.E [R12.64], R14 ;  /* 0x0000000e0c004986 */ /* 0x0043e4000c101906 */
[CC--:B-1----:R-:W-:Y:S02]  /*37a10*/  LEA R14, P4, R23.reuse, R2.reuse, 0x2 ;  /* 0x00000002170e7211 */ /* 0x0c2fe400078810ff */
[C---:B------:R-:W-:Y:S02]  /*37a20*/  LEA R12, P5, R22.reuse, R2, 0x2 ;  /* 0x00000002160c7211 */ /* 0x040fe400078a10ff */
[-C--:B------:R-:W-:Y:S01]  /*37a30*/  LEA.HI.X.SX32 R15, R23, R0.reuse, 0x2, P4 ;  /* 0x00000000170f7211 */ /* 0x080fe200020f16ff */
[----:B---3--:R1:W-:Y:S01]  /*37a40*/  @P3 STG.E [R16.64], R25 ;  /* 0x0000001910003986 */ /* 0x0083e2000c101906 */
[----:B------:R-:W-:-:S03]  /*37a50*/  LEA.HI.X.SX32 R13, R22, R0, 0x2, P5 ;  /* 0x00000000160d7211 */ /* 0x000fc600028f16ff */
[----:B------:R-:W2:Y:S04]  /*37a60*/  LDL.LU R23, [R1+0x150] ;  /* 0x0001500001177983 */ /* 0x000ea80000300800 */
[----:B------:R-:W3:Y:S04]  /*37a70*/  LDL.LU R22, [R1] ;  /* 0x0000000001167983 */ /* 0x000ee80000300800 */
[----:B-1----:R-:W2:Y:S04]  /*37a80*/  LDL.LU R25, [R1+0x1a0] ;  /* 0x0001a00001197983 */ /* 0x002ea80000300800 */
[----:B------:R-:W2:Y:S04]  /*37a90*/  LDL.LU R17, [R1+0x10] ;  /* 0x0000100001117983 */ /* 0x000ea80000300800 */
[----:B----4-:R1:W-:Y:S04]  /*37aa0*/  @P1 STG.E [R14.64], R3 ;  /* 0x000000030e001986 */ /* 0x0103e8000c101906 */
[----:B-1----:R-:W4:Y:S01]  /*37ab0*/  LDL.LU R3, [R1+0xac4] ;  /* 0x000ac40001037983 */ /* 0x002f220000300800 */
[C---:B------:R-:W-:Y:S01]  /*37ac0*/  ISETP.LT.AND P6, PT, R21.reuse, c[0x0][0x17c], !P0 ;  /* 0x00005f0015007a0c */ /* 0x040fe200047c1270 */
[----:B------:R-:W-:-:S05]  /*37ad0*/  IMAD R21, R21, c[0x0][0x198], RZ ;  /* 0x0000660015157a24 */ /* 0x000fca00078e02ff */
[C---:B------:R-:W-:Y:S01]  /*37ae0*/  LEA R16, P3, R21.reuse, R2, 0x2 ;  /* 0x0000000215107211 */ /* 0x040fe200078610ff */
[----:B--2---:R1:W-:Y:S03]  /*37af0*/  @P2 STG.E [R12.64], R17 ;  /* 0x000000110c002986 */ /* 0x0043e6000c101906 */
[----:B-1----:R-:W-:Y:S02]  /*37b00*/  LEA.HI.X.SX32 R17, R21, R0, 0x2, P3 ;  /* 0x0000000015117211 */ /* 0x002fe400018f16ff */
[----:B------:R-:W2:Y:S01]  /*37b10*/  LDL.LU R21, [R1+0x70] ;  /* 0x0000700001157983 */ /* 0x000ea20000300800 */
[C---:B----4-:R-:W-:Y:S01]  /*37b20*/  IMAD R13, R3.reuse, c[0x0][0x198], RZ ;  /* 0x00006600030d7a24 */ /* 0x050fe200078e02ff */
[----:B------:R-:W-:Y:S02]  /*37b30*/  ISETP.LT.AND P4, PT, R3, c[0x0][0x17c], !P0 ;  /* 0x00005f0003007a0c */ /* 0x000fe40004781270 */
[----:B------:R1:W-:Y:S02]  /*37b40*/  @P6 STG.E [R16.64], R26 ;  /* 0x0000001a10006986 */ /* 0x0003e4000c101906 */
[----:B------:R-:W-:-:S04]  /*37b50*/  LEA R12, P3, R13, R2, 0x2 ;  /* 0x000000020d0c7211 */ /* 0x000fc800078610ff */
[----:B------:R-:W-:Y:S01]  /*37b60*/  LEA.HI.X.SX32 R13, R13, R0, 0x2, P3 ;  /* 0x000000000d0d7211 */ /* 0x000fe200018f16ff */
[----:B-1----:R-:W3:Y:S04]  /*37b70*/  LDL.LU R26, [R1+0x140] ;  /* 0x00014000011a7983 */ /* 0x002ee80000300800 */
[----:B------:R1:W-:Y:S04]  /*37b80*/  @P4 STG.E [R12.64], R23 ;  /* 0x000000170c004986 */ /* 0x0003e8000c101906 */
[----:B------:R-:W3:Y:S04]  /*37b90*/  LDL.LU R17, [R1+0x60] ;  /* 0x0000600001117983 */ /* 0x000ee80000300800 */
[----:B-1----:R-:W3:Y:S01]  /*37ba0*/  LDL.LU R23, [R1+0x1d0] ;  /* 0x0001d00001177983 */ /* 0x002ee20000300800 */
[C---:B------:R-:W-:Y:S01]  /*37bb0*/  IMAD R3, R5.reuse, c[0x0][0x198], RZ ;  /* 0x0000660005037a24 */ /* 0x040fe200078e02ff */
[----:B------:R-:W-:-:S02]  /*37bc0*/  ISETP.LT.AND P1, PT, R5, c[0x0][0x17c], !P0 ;  /* 0x00005f0005007a0c */ /* 0x000fc40004721270 */
[C---:B------:R-:W-:Y:S01]  /*37bd0*/  ISETP.LT.AND P2, PT, R7.reuse, c[0x0][0x17c], !P0 ;  /* 0x00005f0007007a0c */ /* 0x040fe20004741270 */
[----:B------:R-:W-:Y:S01]  /*37be0*/  IMAD R7, R7, c[0x0][0x198], RZ ;  /* 0x0000660007077a24 */ /* 0x000fe200078e02ff */
[-C--:B------:R-:W-:Y:S01]  /*37bf0*/  LEA R14, P5, R3, R2.reuse, 0x2 ;  /* 0x00000002030e7211 */ /* 0x080fe200078a10ff */
[C---:B------:R-:W-:Y:S01]  /*37c00*/  IMAD R5, R6.reuse, c[0x0][0x198], RZ ;  /* 0x0000660006057a24 */ /* 0x040fe200078e02ff */
[----:B------:R-:W-:Y:S02]  /*37c10*/  ISETP.LT.AND P3, PT, R6, c[0x0][0x17c], !P0 ;  /* 0x00005f0006007a0c */ /* 0x000fe40004761270 */
[----:B------:R-:W-:Y:S02]  /*37c20*/  LEA R6, P6, R7, R2, 0x2 ;  /* 0x0000000207067211 */ /* 0x000fe400078c10ff */
[-C--:B------:R-:W-:Y:S01]  /*37c30*/  LEA.HI.X.SX32 R15, R3, R0.reuse, 0x2, P5 ;  /* 0x00000000030f7211 */ /* 0x080fe200028f16ff */
[----:B------:R-:W-:Y:S01]  /*37c40*/  IMAD R3, R4, c[0x0][0x198], RZ ;  /* 0x0000660004037a24 */ /* 0x000fe200078e02ff */
[----:B------:R-:W-:-:S02]  /*37c50*/  LEA.HI.X.SX32 R7, R7, R0, 0x2, P6 ;  /* 0x0000000007077211 */ /* 0x000fc400030f16ff */
[----:B------:R-:W-:-:S04]  /*37c60*/  LEA R12, P4, R5, R2, 0x2 ;  /* 0x00000002050c7211 */ /* 0x000fc800078810ff */
[----:B------:R-:W-:Y:S02]  /*37c70*/  LEA.HI.X.SX32 R13, R5, R0, 0x2, P4 ;  /* 0x00000000050d7211 */ /* 0x000fe400020f16ff */
[----:B------:R-:W-:Y:S01]  /*37c80*/  ISETP.LT.AND P4, PT, R10, c[0x0][0x17c], !P0 ;  /* 0x00005f000a007a0c */ /* 0x000fe20004781270 */
[----:B--2---:R1:W-:Y:S01]  /*37c90*/  @P1 STG.E [R14.64], R21 ;  /* 0x000000150e001986 */ /* 0x0043e2000c101906 */
[----:B------:R-:W-:-:S03]  /*37ca0*/  ISETP.LT.AND P1, PT, R4, c[0x0][0x17c], !P0 ;  /* 0x00005f0004007a0c */ /* 0x000fc60004721270 */
[----:B---3--:R2:W-:Y:S01]  /*37cb0*/  @P2 STG.E [R6.64], R22 ;  /* 0x0000001606002986 */ /* 0x0085e2000c101906 */
[----:B------:R-:W-:-:S03]  /*37cc0*/  LEA R4, P2, R3, R2, 0x2 ;  /* 0x0000000203047211 */ /* 0x000fc600078410ff */
[----:B------:R3:W-:Y:S01]  /*37cd0*/  @P3 STG.E [R12.64], R25 ;  /* 0x000000190c003986 */ /* 0x0007e2000c101906 */
[----:B------:R-:W-:Y:S01]  /*37ce0*/  LEA.HI.X.SX32 R5, R3, R0, 0x2, P2 ;  /* 0x0000000003057211 */ /* 0x000fe200010f16ff */
[C---:B------:R-:W-:Y:S02]  /*37cf0*/  IMAD R3, R8.reuse, c[0x0][0x198], RZ ;  /* 0x0000660008037a24 */ /* 0x040fe400078e02ff */
[----:B-1----:R-:W4:Y:S01]  /*37d00*/  LDL.LU R21, [R1+0x1e0] ;  /* 0x0001e00001157983 */ /* 0x002f220000300800 */
[----:B------:R-:W-:Y:S01]  /*37d10*/  ISETP.LT.AND P3, PT, R8, c[0x0][0x17c], !P0 ;  /* 0x00005f0008007a0c */ /* 0x000fe20004761270 */
[----:B--2---:R-:W-:Y:S02]  /*37d20*/  IMAD R7, R10, c[0x0][0x198], RZ ;  /* 0x000066000a077a24 */ /* 0x004fe400078e02ff */
[----:B---3--:R-:W2:Y:S03]  /*37d30*/  LDL.LU R25, [R1+0x1f0] ;  /* 0x0001f00001197983 */ /* 0x008ea60000300800 */
[C---:B------:R-:W-:Y:S01]  /*37d40*/  LEA R6, P5, R7.reuse, R2, 0x2 ;  /* 0x0000000207067211 */ /* 0x040fe200078a10ff */
[----:B------:R1:W-:Y:S03]  /*37d50*/  @P1 STG.E [R4.64], R26 ;  /* 0x0000001a04001986 */ /* 0x0003e6000c101906 */
[----:B------:R-:W-:Y:S01]  /*37d60*/  LEA.HI.X.SX32 R7, R7, R0, 0x2, P5 ;  /* 0x0000000007077211 */ /* 0x000fe200028f16ff */
[----:B------:R-:W3:Y:S01]  /*37d70*/  LDL.LU R22, [R1+0x200] ;  /* 0x0002000001167983 */ /* 0x000ee20000300800 */
[----:B-1----:R-:W-:-:S03]  /*37d80*/  LEA R4, P6, R3, R2, 0x2 ;  /* 0x0000000203047211 */ /* 0x002fc600078c10ff */
[----:B------:R-:W3:Y:S01]  /*37d90*/  LDL.LU R26, [R1+0x210] ;  /* 0x00021000011a7983 */ /* 0x000ee20000300800 */
[----:B------:R-:W-:-:S03]  /*37da0*/  LEA.HI.X.SX32 R5, R3, R0, 0x2, P6 ;  /* 0x0000000003057211 */ /* 0x000fc600030f16ff */
[----:B------:R-:W-:Y:S04]  /*37db0*/  @P4 STG.E [R6.64], R17 ;  /* 0x0000001106004986 */ /* 0x000fe8000c101906 */
[----:B------:R1:W-:Y:S04]  /*37dc0*/  @P3 STG.E [R4.64], R23 ;  /* 0x0000001704003986 */ /* 0x0003e8000c101906 */
[----:B-1----:R-:W3:Y:S01]  /*37dd0*/  LDL.LU R23, [R1+0x30] ;  /* 0x0000300001177983 */ /* 0x002ee20000300800 */
[C---:B------:R-:W-:Y:S01]  /*37de0*/  IMAD R10, R19.reuse, c[0x0][0x198], RZ ;  /* 0x00006600130a7a24 */ /* 0x040fe200078e02ff */
[----:B------:R-:W-:Y:S01]  /*37df0*/  ISETP.LT.AND P2, PT, R19, c[0x0][0x17c], !P0 ;  /* 0x00005f0013007a0c */ /* 0x000fe20004741270 */
[C---:B------:R-:W-:Y:S01]  /*37e00*/  IMAD R3, R9.reuse, c[0x0][0x198], RZ ;  /* 0x0000660009037a24 */ /* 0x040fe200078e02ff */
[----:B------:R-:W-:Y:S01]  /*37e10*/  ISETP.LT.AND P6, PT, R9, c[0x0][0x17c], !P0 ;  /* 0x00005f0009007a0c */ /* 0x000fe200047c1270 */
[----:B------:R-:W3:Y:S01]  /*37e20*/  LDL.LU R14, [R1+0x94] ;  /* 0x00009400010e7983 */ /* 0x000ee20000300800 */
[----:B------:R-:W-:-:S02]  /*37e30*/  LEA R8, P5, R10, R2, 0x2 ;  /* 0x000000020a087211 */ /* 0x000fc400078a10ff */
[----:B------:R-:W-:Y:S01]  /*37e40*/  LEA R4, P3, R3, R2, 0x2 ;  /* 0x0000000203047211 */ /* 0x000fe200078610ff */
[----:B------:R-:W-:Y:S01]  /*37e50*/  IMAD R7, R11, c[0x0][0x198], RZ ;  /* 0x000066000b077a24 */ /* 0x000fe200078e02ff */
[-C--:B------:R-:W-:Y:S01]  /*37e60*/  LEA.HI.X.SX32 R9, R10, R0.reuse, 0x2, P5 ;  /* 0x000000000a097211 */ /* 0x080fe200028f16ff */
[----:B------:R-:W3:Y:S01]  /*37e70*/  LDL.LU R15, [R1+0xb4] ;  /* 0x0000b400010f7983 */ /* 0x000ee20000300800 */
[----:B------:R-:W-:Y:S02]  /*37e80*/  LEA.HI.X.SX32 R5, R3, R0, 0x2, P3 ;  /* 0x0000000003057211 */ /* 0x000fe400018f16ff */
[----:B------:R-:W-:Y:S02]  /*37e90*/  ISETP.LT.AND P4, PT, R11, c[0x0][0x17c], !P0 ;  /* 0x00005f000b007a0c */ /* 0x000fe40004781270 */
[----:B------:R-:W-:Y:S02]  /*37ea0*/  ISETP.LT.AND P3, PT, R18, c[0x0][0x17c], !P0 ;  /* 0x00005f0012007a0c */ /* 0x000fe40004761270 */
[----:B------:R-:W-:-:S04]  /*37eb0*/  LEA R6, P5, R7, R2, 0x2 ;  /* 0x0000000207067211 */ /* 0x000fc800078a10ff */
[----:B------:R-:W-:Y:S01]  /*37ec0*/  LEA.HI.X.SX32 R7, R7, R0, 0x2, P5 ;  /* 0x0000000007077211 */ /* 0x000fe200028f16ff */
[----:B----4-:R1:W-:Y:S04]  /*37ed0*/  @P2 STG.E [R8.64], R21 ;  /* 0x0000001508002986 */ /* 0x0103e8000c101906 */
[----:B--2---:R2:W-:Y:S01]  /*37ee0*/  @P6 STG.E [R4.64], R25 ;  /* 0x0000001904006986 */ /* 0x0045e2000c101906 */
[----:B-1----:R-:W-:-:S03]  /*37ef0*/  IMAD R8, R18, c[0x0][0x198], RZ ;  /* 0x0000660012087a24 */ /* 0x002fc600078e02ff */
[----:B------:R-:W4:Y:S04]  /*37f00*/  LDL.LU R21, [R1+0x40] ;  /* 0x0000400001157983 */ /* 0x000f280000300800 */
[----:B--2---:R-:W2:Y:S01]  /*37f10*/  LDL.LU R25, [R1+0x50] ;  /* 0x0000500001197983 */ /* 0x004ea20000300800 */
[----:B------:R-:W-:-:S03]  /*37f20*/  LEA R4, P6, R8, R2, 0x2 ;  /* 0x0000000208047211 */ /* 0x000fc600078c10ff */
[----:B------:R-:W2:Y:S01]  /*37f30*/  LDL.LU R16, [R1+0xc4] ;  /* 0x0000c40001107983 */ /* 0x000ea20000300800 */
[----:B------:R-:W-:-:S03]  /*37f40*/  LEA.HI.X.SX32 R5, R8, R0, 0x2, P6 ;  /* 0x0000000008057211 */ /* 0x000fc600030f16ff */
[----:B------:R-:W2:Y:S04]  /*37f50*/  LDL.LU R17, [R1+0x90] ;  /* 0x0000900001117983 */ /* 0x000ea80000300800 */
[----:B---3--:R-:W-:Y:S04]  /*37f60*/  @P4 STG.E [R6.64], R22 ;  /* 0x0000001606004986 */ /* 0x008fe8000c101906 */
[----:B------:R1:W-:Y:S04]  /*37f70*/  @P3 STG.E [R4.64], R26 ;  /* 0x0000001a04003986 */ /* 0x0003e8000c101906 */
[----:B------:R-:W3:Y:S01]  /*37f80*/  LDL.LU R13, [R1+0x54] ;  /* 0x00005400010d7983 */ /* 0x000ee20000300800 */
[----:B------:R-:W-:-:S03]  /*37f90*/  ISETP.LT.AND P3, PT, R23, c[0x0][0x17c], !P0 ;  /* 0x00005f0017007a0c */ /* 0x000fc60004761270 */
[----:B-1----:R-:W3:Y:S04]  /*37fa0*/  LDL.LU R26, [R1+0xa0] ;  /* 0x0000a000011a7983 */ /* 0x002ee80000300800 */
[----:B------:R-:W3:Y:S04]  /*37fb0*/  LDL.LU R22, [R1+0xe4] ;  /* 0x0000e40001167983 */ /* 0x000ee80000300800 */
[----:B------:R-:W3:Y:S01]  /*37fc0*/  LDL.LU R23, [R1+0xa4] ;  /* 0x0000a40001177983 */ /* 0x000ee20000300800 */
[----:B------:R-:W-:Y:S01]  /*37fd0*/  ISETP.LT.AND P2, PT, R28, c[0x0][0x17c], !P0 ;  /* 0x00005f001c007a0c */ /* 0x000fe20004741270 */
[C---:B------:R-:W-:Y:S01]  /*37fe0*/  IMAD R3, R20.reuse, c[0x0][0x198], RZ ;  /* 0x0000660014037a24 */ /* 0x040fe200078e02ff */
[----:B------:R-:W-:Y:S01]  /*37ff0*/  ISETP.LT.AND P5, PT, R20, c[0x0][0x17c], !P0 ;  /* 0x00005f0014007a0c */ /* 0x000fe200047a1270 */
[----:B------:R-:W-:Y:S01]  /*38000*/  IMAD.MOV.U32 R28, RZ, RZ, c[0x0][0x198] ;  /* 0x00006600ff1c7624 */ /* 0x000fe200078e00ff */
[----:B------:R-:W-:-:S02]  /*38010*/  ISETP.LT.AND P1, PT, R27, c[0x0][0x17c], !P0 ;  /* 0x00005f001b007a0c */ /* 0x000fc40004721270 */
[----:B------:R-:W-:Y:S01]  /*38020*/  LEA R6, P4, R3, R2, 0x2 ;  /* 0x0000000203067211 */ /* 0x000fe200078810ff */
[----:B------:R-:W-:-:S03]  /*38030*/  IMAD R8, R28, 0x2, R3 ;  /* 0x000000021c087824 */ /* 0x000fc600078e0203 */
[----:B------:R-:W-:Y:S01]  /*38040*/  LEA.HI.X.SX32 R7, R3, R0, 0x2, P4 ;  /* 0x0000000003077211 */ /* 0x000fe200020f16ff */
[----:B------:R-:W-:Y:S01]  /*38050*/  IMAD R3, R28, 0x2, R8 ;  /* 0x000000021c037824 */ /* 0x000fe200078e0208 */
[----:B------:R-:W-:-:S03]  /*38060*/  LEA R4, P6, R8, R2, 0x2 ;  /* 0x0000000208047211 */ /* 0x000fc600078c10ff */
[----:B------:R1:W-:Y:S01]  /*38070*/  @P5 STG.E [R6.64], R14 ;  /* 0x0000000e06005986 */ /* 0x0003e2000c101906 */
[----:B------:R-:W-:Y:S01]  /*38080*/  LEA.HI.X.SX32 R5, R8, R0, 0x2, P6 ;  /* 0x0000000008057211 */ /* 0x000fe200030f16ff */
[----:B------:R-:W-:Y:S01]  /*38090*/  IMAD R8, R28, 0x2, R3 ;  /* 0x000000021c087824 */ /* 0x000fe200078e0203 */
[----:B------:R-:W-:-:S03]  /*380a0*/  ISETP.LT.AND P4, PT, R29, c[0x0][0x17c], !P0 ;  /* 0x00005f001d007a0c */ /* 0x000fc60004781270 */
[----:B------:R1:W-:Y:S02]  /*380b0*/  @P1 STG.E [R4.64], R15 ;  /* 0x0000000f04001986 */ /* 0x0003e4000c101906 */
[C---:B-1----:R-:W-:Y:S02]  /*380c0*/  LEA R6, P5, R3.reuse, R2, 0x2 ;  /* 0x0000000203067211 */ /* 0x042fe400078a10ff */
[----:B------:R-:W3:Y:S02]  /*380d0*/  LDL.LU R14, [R1+0xf4] ;  /* 0x0000f400010e7983 */ /* 0x000ee40000300800 */
[----:B------:R-:W-:Y:S01]  /*380e0*/  LEA.HI.X.SX32 R7, R3, R0, 0x2, P5 ;  /* 0x0000000003077211 */ /* 0x000fe200028f16ff */
[----:B------:R-:W-:Y:S01]  /*380f0*/  IMAD R3, R28, 0x2, R8 ;  /* 0x000000021c037824 */ /* 0x000fe200078e0208 */
[----:B------:R-:W3:Y:S01]  /*38100*/  LDL.LU R15, [R1+0xa8] ;  /* 0x0000a800010f7983 */ /* 0x000ee20000300800 */
[----:B------:R-:W-:-:S04]  /*38110*/  LEA R4, P6, R8, R2, 0x2 ;  /* 0x0000000208047211 */ /* 0x000fc800078c10ff */
[----:B------:R-:W-:Y:S02]  /*38120*/  LEA.HI.X.SX32 R5, R8, R0, 0x2, P6 ;  /* 0x0000000008057211 */ /* 0x000fe400030f16ff */
[----:B----4-:R-:W-:Y:S02]  /*38130*/  ISETP.LT.AND P1, PT, R21, c[0x0][0x17c], !P0 ;  /* 0x00005f0015007a0c */ /* 0x010fe40004721270 */
[----:B------:R-:W4:Y:S01]  /*38140*/  LDL.LU R21, [R1+0x104] ;  /* 0x0001040001157983 */ /* 0x000f220000300800 */
[----:B--2---:R-:W-:-:S03]  /*38150*/  ISETP.LT.AND P5, PT, R25, c[0x0][0x17c], !P0 ;  /* 0x00005f0019007a0c */ /* 0x004fc600047a1270 */
[----:B------:R-:W2:Y:S04]  /*38160*/  LDL.LU R25, [R1+0xac] ;  /* 0x0000ac0001197983 */ /* 0x000ea80000300800 */
[----:B------:R1:W-:Y:S01]  /*38170*/  @P2 STG.E [R6.64], R16 ;  /* 0x0000001006002986 */ /* 0x0003e2000c101906 */
[----:B------:R-:W-:Y:S02]  /*38180*/  ISETP.LT.AND P2, PT, R17, c[0x0][0x17c], !P0 ;  /* 0x00005f0011007a0c */ /* 0x000fe40004741270 */
[C---:B-1----:R-:W-:Y:S01]  /*38190*/  LEA R6, P6, R3.reuse, R2, 0x2 ;  /* 0x0000000203067211 */ /* 0x042fe200078c10ff */
[----:B------:R-:W2:Y:S03]  /*381a0*/  LDL.LU R16, [R1+0x44] ;  /* 0x0000440001107983 */ /* 0x000ea60000300800 */
[----:B------:R-:W-:Y:S01]  /*381b0*/  LEA.HI.X.SX32 R7, R3, R0, 0x2, P6 ;  /* 0x0000000003077211 */ /* 0x000fe200030f16ff */
[----:B------:R-:W2:Y:S04]  /*381c0*/  LDL.LU R17, [R1+0xb0] ;  /* 0x0000b00001117983 */ /* 0x000ea80000300800 */
[----:B---3--:R1:W-:Y:S01]  /*381d0*/  @P4 STG.E [R4.64], R13 ;  /* 0x0000000d04004986 */ /* 0x0083e2000c101906 */
[----:B------:R-:W-:-:S03]  /*381e0*/  ISETP.LT.AND P4, PT, R26, c[0x0][0x17c], !P0 ;  /* 0x00005f001a007a0c */ /* 0x000fc60004781270 */
[----:B------:R3:W-:Y:S01]  /*381f0*/  @P3 STG.E [R6.64], R22 ;  /* 0x0000001606003986 */ /* 0x0007e2000c101906 */
[----:B------:R-:W-:-:S03]  /*38200*/  ISETP.LT.AND P3, PT, R23, c[0x0][0x17c], !P0 ;  /* 0x00005f0017007a0c */ /* 0x000fc60004761270 */
[----:B-1----:R-:W2:Y:S04]  /*38210*/  LDL.LU R13, [R1+0x124] ;  /* 0x00012400010d7983 */ /* 0x002ea80000300800 */
[----:B------:R-:W2:Y:S04]  /*38220*/  LDL.LU R26, [R1+0xc0] ;  /* 0x0000c000011a7983 */ /* 0x000ea80000300800 */
[----:B---3--:R-:W3:Y:S04]  /*38230*/  LDL.LU R22, [R1+0x134] ;  /* 0x0001340001167983 */ /* 0x008ee80000300800 */
[----:B------:R-:W3:Y:S01]  /*38240*/  LDL.LU R23, [R1+0xe0] ;  /* 0x0000e00001177983 */ /* 0x000ee20000300800 */
[----:B------:R-:W-:-:S04]  /*38250*/  IMAD R8, R28, 0x2, R3 ;  /* 0x000000021c087824 */ /* 0x000fc800078e0203 */
[----:B------:R-:W-:Y:S01]  /*38260*/  IMAD R3, R28, 0x2, R8 ;  /* 0x000000021c037824 */ /* 0x000fe200078e0208 */
[----:B------:R-:W-:-:S04]  /*38270*/  LEA R4, P6, R8, R2, 0x2 ;  /* 0x0000000208047211 */ /* 0x000fc800078c10ff */
[----:B------:R-:W-:Y:S01]  /*38280*/  LEA.HI.X.SX32 R5, R8, R0, 0x2, P6 ;  /* 0x0000000008057211 */ /* 0x000fe200030f16ff */
[----:B------:R-:W-:Y:S01]  /*38290*/  IMAD R8, R28, 0x2, R3 ;  /* 0x000000021c087824 */ /* 0x000fe200078e0203 */
[----:B------:R-:W-:-:S03]  /*382a0*/  LEA R6, P6, R3, R2, 0x2 ;  /* 0x0000000203067211 */ /* 0x000fc600078c10ff */
[----:B------:R1:W-:Y:S01]  /*382b0*/  @P1 STG.E [R4.64], R14 ;  /* 0x0000000e04001986 */ /* 0x0003e2000c101906 */
[----:B------:R-:W-:Y:S01]  /*382c0*/  LEA.HI.X.SX32 R7, R3, R0, 0x2, P6 ;  /* 0x0000000003077211 */ /* 0x000fe200030f16ff */
[----:B------:R-:W-:Y:S01]  /*382d0*/  IMAD R3, R28, 0x2, R8 ;  /* 0x000000021c037824 */ /* 0x000fe200078e0208 */
[----:B------:R-:W-:Y:S02]  /*382e0*/  ISETP.LT.AND P1, PT, R15, c[0x0][0x17c], !P0 ;  /* 0x00005f000f007a0c */ /* 0x000fe40004721270 */
[C---:B-1----:R-:W-:Y:S01]  /*382f0*/  LEA R4, P6, R8.reuse, R2, 0x2 ;  /* 0x0000000208047211 */ /* 0x042fe200078c10ff */
[----:B------:R-:W3:Y:S03]  /*38300*/  LDL.LU R14, [R1+0x114] ;  /* 0x00011400010e7983 */ /* 0x000ee60000300800 */
[----:B------:R-:W-:Y:S01]  /*38310*/  LEA.HI.X.SX32 R5, R8, R0, 0x2, P6 ;  /* 0x0000000008057211 */ /* 0x000fe200030f16ff */
[----:B------:R-:W3:Y:S01]  /*38320*/  LDL.LU R15, [R1+0xf0] ;  /* 0x0000f000010f7983 */ /* 0x000ee20000300800 */
[----:B------:R-:W-:-:S03]  /*38330*/  IMAD R8, R28, 0x2, R3 ;  /* 0x000000021c087824 */ /* 0x000fc600078e0203 */
[----:B----4-:R1:W-:Y:S01]  /*38340*/  @P5 STG.E [R6.64], R21 ;  /* 0x0000001506005986 */ /* 0x0103e2000c101906 */
[----:B--2---:R-:W-:Y:S02]  /*38350*/  ISETP.LT.AND P5, PT, R25, c[0x0][0x17c], !P0 ;  /* 0x00005f0019007a0c */ /* 0x004fe400047a1270 */
[C---:B-1----:R-:W-:Y:S01]  /*38360*/  LEA R6, P6, R3.reuse, R2, 0x2 ;  /* 0x0000000203067211 */ /* 0x042fe200078c10ff */
[----:B------:R-:W2:Y:S04]  /*38370*/  LDL.LU R21, [R1+0x34] ;  /* 0x0000340001157983 */ /* 0x000ea80000300800 */
[----:B------:R-:W4:Y:S01]  /*38380*/  LDL.LU R25, [R1+0x100] ;  /* 0x0001000001197983 */ /* 0x000f220000300800 */
[----:B------:R-:W-:-:S03]  /*38390*/  LEA.HI.X.SX32 R7, R3, R0, 0x2, P6 ;  /* 0x0000000003077211 */ /* 0x000fc600030f16ff */
[----:B------:R1:W-:Y:S01]  /*383a0*/  @P2 STG.E [R4.64], R16 ;  /* 0x0000001004002986 */ /* 0x0003e2000c101906 */
[----:B------:R-:W-:Y:S02]  /*383b0*/  ISETP.LT.AND P2, PT, R17, c[0x0][0x17c], !P0 ;  /* 0x00005f0011007a0c */ /* 0x000fe40004741270 */
[C---:B-1----:R-:W-:Y:S01]  /*383c0*/  LEA R4, P6, R8.reuse, R2, 0x2 ;  /* 0x0000000208047211 */ /* 0x042fe200078c10ff */
[----:B------:R-:W4:Y:S03]  /*383d0*/  LDL.LU R16, [R1+0x164] ;  /* 0x0001640001107983 */ /* 0x000f260000300800 */
[----:B------:R-:W-:Y:S01]  /*383e0*/  LEA.HI.X.SX32 R5, R8, R0, 0x2, P6 ;  /* 0x0000000008057211 */ /* 0x000fe200030f16ff */
[----:B------:R-:W4:Y:S04]  /*383f0*/  LDL.LU R17, [R1+0x110] ;  /* 0x0001100001117983 */ /* 0x000f280000300800 */
[----:B------:R1:W-:Y:S01]  /*38400*/  @P4 STG.E [R6.64], R13 ;  /* 0x0000000d06004986 */ /* 0x0003e2000c101906 */
[----:B------:R-:W-:-:S03]  /*38410*/  ISETP.LT.AND P4, PT, R26, c[0x0][0x17c], !P0 ;  /* 0x00005f001a007a0c */ /* 0x000fc60004781270 */
[----:B---3--:R3:W-:Y:S04]  /*38420*/  @P3 STG.E [R4.64], R22 ;  /* 0x0000001604003986 */ /* 0x0087e8000c101906 */
[----:B-1----:R-:W4:Y:S01]  /*38430*/  LDL.LU R13, [R1+0x174] ;  /* 0x00017400010d7983 */ /* 0x002f220000300800 */
[----:B------:R-:W-:-:S03]  /*38440*/  ISETP.LT.AND P3, PT, R23, c[0x0][0x17c], !P0 ;  /* 0x00005f0017007a0c */ /* 0x000fc60004761270 */
[----:B------:R-:W4:Y:S04]  /*38450*/  LDL.LU R26, [R1+0x120] ;  /* 0x00012000011a7983 */ /* 0x000f280000300800 */
        /* <DEDUP_REMOVED lines=10> */
[C---:B------:R-:W-:Y:S01]  /*38500*/  IMAD R8, R28.reuse, 0x2, R3 ;  /* 0x000000021c087824 */ /* 0x040fe200078e0203 */
[----:B------:R-:W-:Y:S02]  /*38510*/  ISETP.LT.AND P1, PT, R15, c[0x0][0x17c], !P0 ;  /* 0x00005f000f007a0c */ /* 0x000fe40004721270 */
[C---:B-1----:R-:W-:Y:S01]  /*38520*/  LEA R6, P6, R3.reuse, R2, 0x2 ;  /* 0x0000000203067211 */ /* 0x042fe200078c10ff */
[----:B------:R-:W3:Y:S03]  /*38530*/  LDL.LU R14, [R1+0x24] ;  /* 0x00002400010e7983 */ /* 0x000ee60000300800 */
[----:B------:R-:W-:Y:S01]  /*38540*/  LEA.HI.X.SX32 R7, R3, R0, 0x2, P6 ;  /* 0x0000000003077211 */ /* 0x000fe200030f16ff */
[----:B------:R-:W3:Y:S01]  /*38550*/  LDL.LU R15, [R1+0x160] ;  /* 0x00016000010f7983 */ /* 0x000ee20000300800 */
[----:B------:R-:W-:-:S03]  /*38560*/  IMAD R3, R28, 0x2, R8 ;  /* 0x000000021c037824 */ /* 0x000fc600078e0208 */
[----:B--2---:R1:W-:Y:S01]  /*38570*/  @P5 STG.E [R4.64], R21 ;  /* 0x0000001504005986 */ /* 0x0043e2000c101906 */
[----:B----4-:R-:W-:Y:S02]  /*38580*/  ISETP.LT.AND P5, PT, R25, c[0x0][0x17c], !P0 ;  /* 0x00005f0019007a0c */ /* 0x010fe400047a1270 */
        /* <DEDUP_REMOVED lines=430> */
[----:B------:R-:W-:Y:S01]  /*3a070*/  @P4 STG.E [R4.64], R13 ;  /* 0x0000000d04004986 */ /* 0x000fe2000c101906 */
[----:B------:R-:W-:-:S03]  /*3a080*/  ISETP.LT.AND P4, PT, R26, c[0x0][0x17c], !P0 ;  /* 0x00005f001a007a0c */ /* 0x000fc60004781270 */
[----:B------:R-:W4:Y:S04]  /*3a090*/  LDL.LU R26, [R1+0xdc] ;  /* 0x0000dc00011a7983 */ /* 0x000f280000300800 */
[----:B---3--:R1:W-:Y:S01]  /*3a0a0*/  @P3 STG.E [R6.64], R22 ;  /* 0x0000001606003986 */ /* 0x0083e2000c101906 */
[----:B------:R-:W-:-:S03]  /*3a0b0*/  ISETP.LT.AND P3, PT, R23, c[0x0][0x17c], !P0 ;  /* 0x00005f0017007a0c */ /* 0x000fc60004761270 */
[----:B-1----:R-:W3:Y:S04]  /*3a0c0*/  LDL.LU R22, [R1+0x308] ;  /* 0x0003080001167983 */ /* 0x002ee80000300800 */
[----:B------:R-:W3:Y:S01]  /*3a0d0*/  LDL.LU R23, [R1+0x2c] ;  /* 0x00002c0001177983 */ /* 0x000ee20000300800 */
[----:B------:R-:W-:-:S03]  /*3a0e0*/  IMAD R8, R28, 0x2, R3 ;  /* 0x000000021c087824 */ /* 0x000fc600078e0203 */
[----:B------:R-:W3:Y:S01]  /*3a0f0*/  LDL.LU R13, [R1+0x30c] ;  /* 0x00030c00010d7983 */ /* 0x000ee20000300800 */
        /* <DEDUP_REMOVED lines=15> */
[----:B----4-:R-:W-:-:S03]  /*3a1f0*/  ISETP.LT.AND P5, PT, R25, c[0x0][0x17c], !P0 ;  /* 0x00005f0019007a0c */ /* 0x010fc600047a1270 */
[----:B------:R-:W2:Y:S01]  /*3a200*/  LDL.LU R25, [R1+0x19c] ;  /* 0x00019c0001197983 */ /* 0x000ea20000300800 */
[----:B-1----:R-:W-:-:S03]  /*3a210*/  LEA R6, P6, R3, R2, 0x2 ;  /* 0x0000000203067211 */ /* 0x002fc600078c10ff */
        /* <DEDUP_REMOVED lines=9> */
[----:B---3--:R-:W-:-:S03]  /*3a2b0*/  ISETP.LT.AND P4, PT, R22, c[0x0][0x17c], !P0 ;  /* 0x00005f0016007a0c */ /* 0x008fc60004781270 */
[----:B-1----:R-:W3:Y:S04]  /*3a2c0*/  LDL.LU R26, [R1+0x1c] ;  /* 0x00001c00011a7983 */ /* 0x002ee80000300800 */
[----:B------:R-:W3:Y:S04]  /*3a2d0*/  LDL.LU R22, [R1+0x31c] ;  /* 0x00031c0001167983 */ /* 0x000ee80000300800 */
[----:B------:R1:W-:Y:S04]  /*3a2e0*/  @P3 STG.E [R4.64], R23 ;  /* 0x0000001704003986 */ /* 0x0003e8000c101906 */
[----:B-1----:R-:W3:Y:S01]  /*3a2f0*/  LDL.LU R23, [R1+0x1cc] ;  /* 0x0001cc0001177983 */ /* 0x002ee20000300800 */
        /* <DEDUP_REMOVED lines=10> */
[----:B------:R-:W3:Y:S01]  /*3a3a0*/  LDL.LU R13, [R1+0x15c] ;  /* 0x00015c00010d7983 */ /* 0x000ee20000300800 */
[----:B-1----:R-:W-:-:S03]  /*3a3b0*/  LEA R6, P6, R3, R2, 0x2 ;  /* 0x0000000203067211 */ /* 0x002fc600078c10ff */
[----:B------:R-:W3:Y:S01]  /*3a3c0*/  LDL.LU R14, [R1+0x324] ;  /* 0x00032400010e7983 */ /* 0x000ee20000300800 */
[----:B------:R-:W-:Y:S01]  /*3a3d0*/  LEA.HI.X.SX32 R7, R3, R0, 0x2, P6 ;  /* 0x0000000003077211 */ /* 0x000fe200030f16ff */
[----:B------:R-:W-:Y:S01]  /*3a3e0*/  IMAD R3, R28, 0x2, R8 ;  /* 0x000000021c037824 */ /* 0x000fe200078e0208 */
[----:B------:R-:W-:Y:S01]  /*3a3f0*/  ISETP.LT.AND P1, PT, R15, c[0x0][0x17c], !P0 ;  /* 0x00005f000f007a0c */ /* 0x000fe20004721270 */
[----:B--2---:R1:W-:Y:S02]  /*3a400*/  @P5 STG.E [R4.64], R25 ;  /* 0x0000001904005986 */ /* 0x0043e4000c101906 */
[C---:B-1----:R-:W-:Y:S02]  /*3a410*/  LEA R4, P6, R8.reuse, R2, 0x2 ;  /* 0x0000000208047211 */ /* 0x042fe400078c10ff */
[----:B------:R-:W2:Y:S02]  /*3a420*/  LDL.LU R25, [R1+0x7c] ;  /* 0x00007c0001197983 */ /* 0x000ea40000300800 */
[----:B------:R-:W-:-:S02]  /*3a430*/  LEA.HI.X.SX32 R5, R8, R0, 0x2, P6 ;  /* 0x0000000008057211 */ /* 0x000fc400030f16ff */
[----:B----4-:R-:W-:Y:S02]  /*3a440*/  ISETP.LT.AND P5, PT, R21, c[0x0][0x17c], !P0 ;  /* 0x00005f0015007a0c */ /* 0x010fe400047a1270 */
[----:B------:R-:W4:Y:S04]  /*3a450*/  LDL.LU R21, [R1+0x328] ;  /* 0x0003280001157983 */ /* 0x000f280000300800 */
[----:B------:R-:W4:Y:S04]  /*3a460*/  LDL.LU R15, [R1+0x32c] ;  /* 0x00032c00010f7983 */ /* 0x000f280000300800 */
[----:B------:R1:W-:Y:S02]  /*3a470*/  @P2 STG.E [R6.64], R16 ;  /* 0x0000001006002986 */ /* 0x0003e4000c101906 */
[----:B-1----:R-:W-:-:S04]  /*3a480*/  LEA R6, P6, R3, R2, 0x2 ;  /* 0x0000000203067211 */ /* 0x002fc800078c10ff */
[----:B------:R-:W-:Y:S01]  /*3a490*/  LEA.HI.X.SX32 R7, R3, R0, 0x2, P6 ;  /* 0x0000000003077211 */ /* 0x000fe200030f16ff */
[----:B---3--:R1:W-:Y:S04]  /*3a4a0*/  @P4 STG.E [R4.64], R26 ;  /* 0x0000001a04004986 */ /* 0x0083e8000c101906 */
[----:B-1----:R-:W3:Y:S04]  /*3a4b0*/  LDL.LU R26, [R1+0x1ac] ;  /* 0x0001ac00011a7983 */ /* 0x002ee80000300800 */
[----:B------:R-:W3:Y:S04]  /*3a4c0*/  LDL.LU R16, [R1+0x330] ;  /* 0x0003300001107983 */ /* 0x000ee80000300800 */
[----:B------:R1:W-:Y:S01]  /*3a4d0*/  @P3 STG.E [R6.64], R23 ;  /* 0x0000001706003986 */ /* 0x0003e2000c101906 */
[----:B------:R-:W-:-:S03]  /*3a4e0*/  ISETP.LT.AND P3, PT, R24, c[0x0][0x17c], !P0 ;  /* 0x00005f0018007a0c */ /* 0x000fc60004761270 */
[----:B-1----:R-:W3:Y:S04]  /*3a4f0*/  LDL.LU R23, [R1+0x334] ;  /* 0x0003340001177983 */ /* 0x002ee80000300800 */
[----:B------:R-:W3:Y:S01]  /*3a500*/  LDL.LU R24, [R1+0xac0] ;  /* 0x000ac00001187983 */ /* 0x000ee20000300800 */
[----:B------:R-:W-:-:S04]  /*3a510*/  IMAD R8, R28, 0x2, R3 ;  /* 0x000000021c087824 */ /* 0x000fc800078e0203 */
[----:B------:R-:W-:Y:S01]  /*3a520*/  IMAD R3, R28, 0x2, R8 ;  /* 0x000000021c037824 */ /* 0x000fe200078e0208 */
[C---:B------:R-:W-:Y:S02]  /*3a530*/  LEA R4, P6, R8.reuse, R2, 0x2 ;  /* 0x0000000208047211 */ /* 0x040fe400078c10ff */
[----:B------:R-:W-:Y:S02]  /*3a540*/  ISETP.LT.AND P2, PT, R17, c[0x0][0x17c], !P0 ;  /* 0x00005f0011007a0c */ /* 0x000fe40004741270 */
[----:B------:R-:W-:Y:S01]  /*3a550*/  LEA.HI.X.SX32 R5, R8, R0, 0x2, P6 ;  /* 0x0000000008057211 */ /* 0x000fe200030f16ff */
[----:B------:R-:W-:Y:S01]  /*3a560*/  IMAD R8, R28, 0x2, R3 ;  /* 0x000000021c087824 */ /* 0x000fe200078e0203 */
[C---:B------:R-:W-:Y:S01]  /*3a570*/  LEA R6, P6, R3.reuse, R2, 0x2 ;  /* 0x0000000203067211 */ /* 0x040fe200078c10ff */
[----:B------:R-:W4:Y:S03]  /*3a580*/  LDL.LU R17, [R1+0x6c] ;  /* 0x00006c0001117983 */ /* 0x000f260000300800 */
[----:B------:R-:W-:Y:S01]  /*3a590*/  LEA.HI.X.SX32 R7, R3, R0, 0x2, P6 ;  /* 0x0000000003077211 */ /* 0x000fe200030f16ff */
[----:B------:R1:W-:Y:S01]  /*3a5a0*/  @P1 STG.E [R4.64], R13 ;  /* 0x0000000d04001986 */ /* 0x0003e2000c101906 */
[----:B------:R-:W-:-:S03]  /*3a5b0*/  ISETP.LT.AND P4, PT, R22, c[0x0][0x17c], !P0 ;  /* 0x00005f0016007a0c */ /* 0x000fc60004781270 */
[----:B------:R-:W4:Y:S01]  /*3a5c0*/  LDL.LU R22, [R1+0x338] ;  /* 0x0003380001167983 */ /* 0x000f220000300800 */
[----:B-1----:R-:W-:-:S04]  /*3a5d0*/  LEA R4, P6, R8, R2, 0x2 ;  /* 0x0000000208047211 */ /* 0x002fc800078c10ff */
[----:B------:R-:W-:Y:S01]  /*3a5e0*/  LEA.HI.X.SX32 R5, R8, R0, 0x2, P6 ;  /* 0x0000000008057211 */ /* 0x000fe200030f16ff */
[----:B--2---:R1:W-:Y:S04]  /*3a5f0*/  @P5 STG.E [R6.64], R25 ;  /* 0x0000001906005986 */ /* 0x0043e8000c101906 */
[----:B-1----:R-:W2:Y:S04]  /*3a600*/  LDL.LU R25, [R1+0x1dc] ;  /* 0x0001dc0001197983 */ /* 0x002ea80000300800 */
[----:B---3--:R1:W-:Y:S04]  /*3a610*/  @P2 STG.E [R4.64], R24 ;  /* 0x0000001804002986 */ /* 0x0083e8000c101906 */
[----:B-1----:R-:W3:Y:S01]  /*3a620*/  LDL.LU R24, [R1+0xabc] ;  /* 0x000abc0001187983 */ /* 0x002ee20000300800 */
[----:B------:R-:W-:-:S04]  /*3a630*/  IMAD R3, R28, 0x2, R8 ;  /* 0x000000021c037824 */ /* 0x000fc800078e0208 */
[----:B------:R-:W-:Y:S01]  /*3a640*/  IMAD R8, R28, 0x2, R3 ;  /* 0x000000021c087824 */ /* 0x000fe200078e0203 */
[----:B------:R-:W-:-:S04]  /*3a650*/  LEA R6, P6, R3, R2, 0x2 ;  /* 0x0000000203067211 */ /* 0x000fc800078c10ff */
[----:B------:R-:W-:Y:S02]  /*3a660*/  LEA.HI.X.SX32 R7, R3, R0, 0x2, P6 ;  /* 0x0000000003077211 */ /* 0x000fe400030f16ff */
[----:B------:R-:W-:-:S04]  /*3a670*/  LEA R4, P6, R8, R2, 0x2 ;  /* 0x0000000208047211 */ /* 0x000fc800078c10ff */
[----:B------:R-:W-:Y:S01]  /*3a680*/  LEA.HI.X.SX32 R5, R8, R0, 0x2, P6 ;  /* 0x0000000008057211 */ /* 0x000fe200030f16ff */
[----:B------:R1:W-:Y:S01]  /*3a690*/  @P4 STG.E [R6.64], R26 ;  /* 0x0000001a06004986 */ /* 0x0003e2000c101906 */
[----:B----4-:R-:W-:-:S03]  /*3a6a0*/  ISETP.LT.AND P5, PT, R21, c[0x0][0x17c], !P0 ;  /* 0x00005f0015007a0c */ /* 0x010fc600047a1270 */
[----:B------:R-:W4:Y:S04]  /*3a6b0*/  LDL.LU R21, [R1+0x33c] ;  /* 0x00033c0001157983 */ /* 0x000f280000300800 */
[----:B-1----:R-:W2:Y:S04]  /*3a6c0*/  LDL.LU R26, [R1+0x1ec] ;  /* 0x0001ec00011a7983 */ /* 0x002ea80000300800 */
[----:B---3--:R1:W-:Y:S04]  /*3a6d0*/  @P3 STG.E [R4.64], R24 ;  /* 0x0000001804003986 */ /* 0x0083e8000c101906 */
[----:B-1----:R-:W3:Y:S01]  /*3a6e0*/  LDL.LU R24, [R1+0xab8] ;  /* 0x000ab80001187983 */ /* 0x002ee20000300800 */
[----:B------:R-:W-:-:S04]  /*3a6f0*/  IMAD R3, R28, 0x2, R8 ;  /* 0x000000021c037824 */ /* 0x000fc800078e0208 */
[----:B------:R-:W-:Y:S01]  /*3a700*/  IMAD R8, R28, 0x2, R3 ;  /* 0x000000021c087824 */ /* 0x000fe200078e0203 */
[----:B------:R-:W-:-:S04]  /*3a710*/  LEA R6, P6, R3, R2, 0x2 ;  /* 0x0000000203067211 */ /* 0x000fc800078c10ff */
[----:B------:R-:W-:Y:S02]  /*3a720*/  LEA.HI.X.SX32 R7, R3, R0, 0x2, P6 ;  /* 0x0000000003077211 */ /* 0x000fe400030f16ff */
[----:B------:R-:W-:Y:S01]  /*3a730*/  LEA R4, P6, R8, R2, 0x2 ;  /* 0x0000000208047211 */ /* 0x000fe200078c10ff */
[----:B------:R-:W-:-:S03]  /*3a740*/  IMAD R3, R28, 0x2, R8 ;  /* 0x000000021c037824 */ /* 0x000fc600078e0208 */
[----:B------:R-:W-:Y:S02]  /*3a750*/  LEA.HI.X.SX32 R5, R8, R0, 0x2, P6 ;  /* 0x0000000008057211 */ /* 0x000fe400030f16ff */
[----:B------:R-:W-:Y:S02]  /*3a760*/  ISETP.LT.AND P1, PT, R14, c[0x0][0x17c], !P0 ;  /* 0x00005f000e007a0c */ /* 0x000fe40004721270 */
[----:B------:R-:W-:Y:S02]  /*3a770*/  ISETP.LT.AND P3, PT, R23, c[0x0][0x17c], !P0 ;  /* 0x00005f0017007a0c */ /* 0x000fe40004761270 */
[----:B------:R-:W4:Y:S04]  /*3a780*/  LDL.LU R23, [R1+0x340] ;  /* 0x0003400001177983 */ /* 0x000f280000300800 */
[----:B------:R-:W4:Y:S04]  /*3a790*/  LDL.LU R13, [R1+0x1fc] ;  /* 0x0001fc00010d7983 */ /* 0x000f280000300800 */
[----:B------:R-:W4:Y:S04]  /*3a7a0*/  LDL.LU R14, [R1+0x344] ;  /* 0x00034400010e7983 */ /* 0x000f280000300800 */
[----:B------:R1:W-:Y:S01]  /*3a7b0*/  @P1 STG.E [R6.64], R17 ;  /* 0x0000001106001986 */ /* 0x0003e2000c101906 */
[----:B------:R-:W-:-:S03]  /*3a7c0*/  ISETP.LT.AND P1, PT, R22, c[0x0][0x17c], !P0 ;  /* 0x00005f0016007a0c */ /* 0x000fc60004721270 */
[----:B-1----:R-:W4:Y:S01]  /*3a7d0*/  LDL.LU R17, [R1+0x20c] ;  /* 0x00020c0001117983 */ /* 0x002f220000300800 */
[----:B------:R-:W-:-:S03]  /*3a7e0*/  ISETP.LT.AND P4, PT, R16, c[0x0][0x17c], !P0 ;  /* 0x00005f0010007a0c */ /* 0x000fc60004781270 */
[----:B--2---:R-:W-:Y:S04]  /*3a7f0*/  @P5 STG.E [R4.64], R25 ;  /* 0x0000001904005986 */ /* 0x004fe8000c101906 */
[----:B---3--:R-:W1:Y:S01]  /*3a800*/  LDS.128 R8, [R24] ;  /* 0x0000000018087984 */ /* 0x008e620000000c00 */
[----:B------:R-:W-:-:S03]  /*3a810*/  LOP3.LUT R22, R24, 0x20, RZ, 0x3c, !PT ;  /* 0x0000002018167812 */ /* 0x000fc600078e3cff */
[----:B-1----:R-:W-:Y:S01]  /*3a820*/  STL [R1+0x54], R9 ;  /* 0x0000540901007387 */ /* 0x002fe20000100800 */
[----:B------:R-:W-:-:S03]  /*3a830*/  IMAD.MOV.U32 R18, RZ, RZ, R8 ;  /* 0x000000ffff127224 */ /* 0x000fc600078e0008 */
[----:B------:R-:W-:Y:S04]  /*3a840*/  STL.64 [R1+0x58], R10 ;  /* 0x0000580a01007387 */ /* 0x000fe80000100a00 */
[----:B------:R-:W1:Y:S04]  /*3a850*/  LDS.128 R8, [R22] ;  /* 0x0000000016087984 */ /* 0x000e680000000c00 */
[----:B------:R-:W2:Y:S04]  /*3a860*/  LDL.LU R25, [R1+0x348] ;  /* 0x0003480001197983 */ /* 0x000ea80000300800 */
[----:B-1----:R-:W-:Y:S04]  /*3a870*/  STL [R1+0x44], R9 ;  /* 0x0000440901007387 */ /* 0x002fe80000100800 */
[----:B------:R-:W-:Y:S04]  /*3a880*/  STL.64 [R1+0x48], R10 ;  /* 0x0000480a01007387 */ /* 0x000fe80000100a00 */
[----:B------:R-:W3:Y:S01]  /*3a890*/  LDL.LU R16, [R1+0x21c] ;  /* 0x00021c0001107983 */ /* 0x000ee20000300800 */
[----:B------:R-:W-:Y:S01]  /*3a8a0*/  LOP3.LUT R19, R24, 0x40, RZ, 0x3c, !PT ;  /* 0x0000004018137812 */ /* 0x000fe200078e3cff */
[----:B------:R-:W-:-:S04]  /*3a8b0*/  IMAD.MOV.U32 R12, RZ, RZ, R8 ;  /* 0x000000ffff0c7224 */ /* 0x000fc800078e0008 */
[----:B------:R-:W1:Y:S01]  /*3a8c0*/  LDS.128 R8, [R19] ;  /* 0x0000000013087984 */ /* 0x000e620000000c00 */
[----:B------:R-:W-:Y:S02]  /*3a8d0*/  ISETP.LT.AND P2, PT, R15, c[0x0][0x17c], !P0 ;  /* 0x00005f000f007a0c */ /* 0x000fe40004741270 */
[----:B------:R-:W-:-:S04]  /*3a8e0*/  LEA R6, P6, R3, R2, 0x2 ;  /* 0x0000000203067211 */ /* 0x000fc800078c10ff */
[----:B------:R-:W-:Y:S02]  /*3a8f0*/  LEA.HI.X.SX32 R7, R3, R0, 0x2, P6 ;  /* 0x0000000003077211 */ /* 0x000fe400030f16ff */
[----:B----4-:R-:W-:Y:S02]  /*3a900*/  ISETP.LT.AND P5, PT, R21, c[0x0][0x17c], !P0 ;  /* 0x00005f0015007a0c */ /* 0x010fe400047a1270 */
[----:B------:R-:W4:Y:S04]  /*3a910*/  LDL.LU R21, [R1+0x34c] ;  /* 0x00034c0001157983 */ /* 0x000f280000300800 */
[----:B------:R1:W-:Y:S02]  /*3a920*/  @P2 STG.E [R6.64], R26 ;  /* 0x0000001a06002986 */ /* 0x0003e4000c101906 */
[----:B-1----:R-:W-:-:S02]  /*3a930*/  LOP3.LUT R26, R24, 0x60, RZ, 0x3c, !PT ;  /* 0x00000060181a7812 */ /* 0x002fc400078e3cff */
[----:B------:R-:W-:Y:S04]  /*3a940*/  STL [R1+0x74], R9 ;  /* 0x0000740901007387 */ /* 0x000fe80000100800 */
[----:B------:R-:W-:Y:S04]  /*3a950*/  STL.64 [R1+0x78], R10 ;  /* 0x0000780a01007387 */ /* 0x000fe80000100a00 */
[----:B------:R-:W-:Y:S01]  /*3a960*/  STL.64 [R1+0xab0], R18 ;  /* 0x000ab01201007387 */ /* 0x000fe20000100a00 */
[----:B------:R-:W-:-:S03]  /*3a970*/  ISETP.LT.AND P2, PT, R23, c[0x0][0x17c], !P0 ;  /* 0x00005f0017007a0c */ /* 0x000fc60004741270 */
[----:B---3--:R-:W-:Y:S04]  /*3a980*/  STL.64 [R1+0xaa8], R16 ;  /* 0x000aa81001007387 */ /* 0x008fe80000100a00 */
[----:B------:R-:W1:Y:S04]  /*3a990*/  LDS.128 R16, [R26] ;  /* 0x000000001a107984 */ /* 0x000e680000000c00 */
[----:B------:R-:W3:Y:S04]  /*3a9a0*/  LDL.LU R23, [R1+0x350] ;  /* 0x0003500001177983 */ /* 0x000ee80000300800 */
[----:B-1----:R-:W-:Y:S01]  /*3a9b0*/  STL [R1+0x14], R17 ;  /* 0x0000141101007387 */ /* 0x002fe20000100800 */
[----:B------:R-:W-:-:S03]  /*3a9c0*/  IMAD.MOV.U32 R11, RZ, RZ, R16 ;  /* 0x000000ffff0b7224 */ /* 0x000fc600078e0010 */
[----:B------:R1:W-:Y:S04]  /*3a9d0*/  STL.64 [R1+0x18], R18 ;  /* 0x0000181201007387 */ /* 0x0003e80000100a00 */
[----:B-1----:R-:W2:Y:S04]  /*3a9e0*/  LDL.LU.64 R18, [R1+0xab0] ;  /* 0x000ab00001127983 */ /* 0x002ea80000300a00 */
[----:B------:R-:W2:Y:S01]  /*3a9f0*/  LDL.LU.64 R16, [R1+0xaa8] ;  /* 0x000aa80001107983 */ /* 0x000ea20000300a00 */
[----:B------:R-:W-:-:S04]  /*3aa00*/  IMAD R5, R28, 0x2, R3 ;  /* 0x000000021c057824 */ /* 0x000fc800078e0203 */
[----:B------:R-:W-:Y:S01]  /*3aa10*/  IMAD R3, R28, 0x2, R5 ;  /* 0x000000021c037824 */ /* 0x000fe200078e0205 */
[----:B------:R-:W-:-:S04]  /*3aa20*/  LEA R4, P6, R5, R2, 0x2 ;  /* 0x0000000205047211 */ /* 0x000fc800078c10ff */
[----:B------:R-:W-:Y:S02]  /*3aa30*/  LEA.HI.X.SX32 R5, R5, R0, 0x2, P6 ;  /* 0x0000000005057211 */ /* 0x000fe400030f16ff */
[----:B------:R-:W-:-:S04]  /*3aa40*/  LEA R6, P6, R3, R2, 0x2 ;  /* 0x0000000203067211 */ /* 0x000fc800078c10ff */
[----:B------:R-:W-:Y:S01]  /*3aa50*/  LEA.HI.X.SX32 R7, R3, R0, 0x2, P6 ;  /* 0x0000000003077211 */ /* 0x000fe200030f16ff */
[----:B------:R-:W-:Y:S04]  /*3aa60*/  @P4 STG.E [R4.64], R13 ;  /* 0x0000000d04004986 */ /* 0x000fe8000c101906 */
[----:B--2---:R1:W-:Y:S04]  /*3aa70*/  @P3 STG.E [R6.64], R17 ;  /* 0x0000001106003986 */ /* 0x0043e8000c101906 */
[----:B------:R-:W2:Y:S01]  /*3aa80*/  LDS.128 R4, [R24+0x2000] ;  /* 0x0020000018047984 */ /* 0x000ea20000000c00 */
[----:B------:R-:W-:-:S03]  /*3aa90*/  ISETP.LT.AND P3, PT, R25, c[0x0][0x17c], !P0 ;  /* 0x00005f0019007a0c */ /* 0x000fc60004761270 */
[----:B-1----:R-:W3:Y:S04]  /*3aaa0*/  LDL.LU R17, [R1+0x354] ;  /* 0x0003540001117983 */ /* 0x002ee80000300800 */
[----:B--2---:R-:W-:Y:S04]  /*3aab0*/  STL [R1+0x124], R5 ;  /* 0x0001240501007387 */ /* 0x004fe80000100800 */
[----:B------:R-:W-:Y:S04]  /*3aac0*/  STL.64 [R1+0x128], R6 ;  /* 0x0001280601007387 */ /* 0x000fe80000100a00 */
[----:B------:R-:W2:Y:S04]  /*3aad0*/  LDL.LU R25, [R1+0x358] ;  /* 0x0003580001197983 */ /* 0x000ea80000300800 */
[----:B------:R-:W-:Y:S01]  /*3aae0*/  STL [R1+0xaa0], R26 ;  /* 0x000aa01a01007387 */ /* 0x000fe20000100800 */
[----:B------:R-:W-:Y:S01]  /*3aaf0*/  ISETP.LT.AND P4, PT, R14, c[0x0][0x17c], !P0 ;  /* 0x00005f000e007a0c */ /* 0x000fe20004781270 */
[----:B------:R-:W-:-:S02]  /*3ab00*/  IMAD R9, R28, 0x2, R3 ;  /* 0x000000021c097824 */ /* 0x000fc400078e0203 */
[----:B------:R-:W-:-:S03]  /*3ab10*/  IMAD.MOV.U32 R15, RZ, RZ, R8 ;  /* 0x000000ffff0f7224 */ /* 0x000fc600078e0008 */
[----:B------:R-:W-:Y:S01]  /*3ab20*/  LEA R8, P6, R9, R2, 0x2 ;  /* 0x0000000209087211 */ /* 0x000fe200078c10ff */
[----:B------:R-:W-:-:S03]  /*3ab30*/  IMAD R3, R28, 0x2, R9 ;  /* 0x000000021c037824 */ /* 0x000fc600078e0209 */
[----:B------:R-:W-:-:S05]  /*3ab40*/  LEA.HI.X.SX32 R9, R9, R0, 0x2, P6 ;  /* 0x0000000009097211 */ /* 0x000fca00030f16ff */
[----:B------:R-:W-:Y:S04]  /*3ab50*/  @P1 STG.E [R8.64], R16 ;  /* 0x0000001008001986 */ /* 0x000fe8000c101906 */
[----:B--2---:R-:W-:Y:S04]  /*3ab60*/  STL.64 [R1+0xa98], R24 ;  /* 0x000a981801007387 */ /* 0x004fe80000100a00 */
[----:B------:R-:W1:Y:S04]  /*3ab70*/  LDS.128 R24, [R22+0x2000] ;  /* 0x0020000016187984 */ /* 0x000e680000000c00 */
[----:B-1----:R-:W-:Y:S01]  /*3ab80*/  STL [R1+0x164], R25 ;  /* 0x0001641901007387 */ /* 0x002fe20000100800 */
[----:B------:R-:W-:-:S03]  /*3ab90*/  IMAD.MOV.U32 R14, RZ, RZ, R24 ;  /* 0x000000ffff0e7224 */ /* 0x000fc600078e0018 */
[----:B------:R-:W-:Y:S04]  /*3aba0*/  STL.64 [R1+0x168], R26 ;  /* 0x0001681a01007387 */ /* 0x000fe80000100a00 */
[----:B------:R-:W1:Y:S04]  /*3abb0*/  LDS.128 R24, [R19+0x2000] ;  /* 0x0020000013187984 */ /* 0x000e680000000c00 */
[----:B------:R-:W3:Y:S04]  /*3abc0*/  LDL.LU R16, [R1+0x35c] ;  /* 0x00035c0001107983 */ /* 0x000ee80000300800 */
[----:B-1----:R-:W-:Y:S04]  /*3abd0*/  STL [R1+0x1a4], R25 ;  /* 0x0001a41901007387 */ /* 0x002fe80000100800 */
[----:B------:R1:W-:Y:S04]  /*3abe0*/  STL.64 [R1+0x1a8], R26 ;  /* 0x0001a81a01007387 */ /* 0x0003e80000100a00 */
[----:B-1----:R-:W2:Y:S01]  /*3abf0*/  LDL.LU R26, [R1+0xaa0] ;  /* 0x000aa000011a7983 */ /* 0x002ea20000300800 */
[----:B------:R-:W-:Y:S01]  /*3ac00*/  IMAD.MOV.U32 R10, RZ, RZ, R4 ;  /* 0x000000ffff0a7224 */ /* 0x000fe200078e0004 */
[----:B------:R-:W-:Y:S01]  /*3ac10*/  LEA R4, P6, R3, R2, 0x2 ;  /* 0x0000000203047211 */ /* 0x000fe200078c10ff */
[----:B------:R-:W-:-:S02]  /*3ac20*/  IMAD.MOV.U32 R13, RZ, RZ, R24 ;  /* 0x000000ffff0d7224 */ /* 0x000fc400078e0018 */
[----:B------:R-:W2:Y:S01]  /*3ac30*/  LDL.LU.64 R24, [R1+0xa98] ;  /* 0x000a980001187983 */ /* 0x000ea20000300a00 */
[----:B------:R-:W-:-:S03]  /*3ac40*/  LEA.HI.X.SX32 R5, R3, R0, 0x2, P6 ;  /* 0x0000000003057211 */ /* 0x000fc600030f16ff */
[----:B------:R-:W-:Y:S04]  /*3ac50*/  STL [R1+0xa90], R19 ;  /* 0x000a901301007387 */ /* 0x000fe80000100800 */
[----:B------:R-:W-:Y:S01]  /*3ac60*/  @P5 STG.E [R4.64], R18 ;  /* 0x0000001204005986 */ /* 0x000fe2000c101906 */
[----:B------:R-:W-:-:S05]  /*3ac70*/  IMAD R7, R28, 0x2, R3 ;  /* 0x000000021c077824 */ /* 0x000fca00078e0203 */
[----:B------:R-:W-:Y:S01]  /*3ac80*/  LEA R6, P6, R7, R2, 0x2 ;  /* 0x0000000207067211 */ /* 0x000fe200078c10ff */
[----:B------:R-:W-:Y:S01]  /*3ac90*/  IMAD R3, R28, 0x2, R7 ;  /* 0x000000021c037824 */ /* 0x000fe200078e0207 */
[----:B----4-:R-:W-:Y:S02]  /*3aca0*/  ISETP.LT.AND P1, PT, R21, c[0x0][0x17c], !P0 ;  /* 0x00005f0015007a0c */ /* 0x010fe40004721270 */
[----:B------:R-:W-:-:S05]  /*3acb0*/  LEA.HI.X.SX32 R7, R7, R0, 0x2, P6 ;  /* 0x0000000007077211 */ /* 0x000fca00030f16ff */
[----:B------:R-:W-:Y:S04]  /*3acc0*/  @P2 STG.E [R6.64], R12 ;  /* 0x0000000c06002986 */ /* 0x000fe8000c101906 */
[----:B---3--:R-:W-:Y:S04]  /*3acd0*/  STL.64 [R1+0xa88], R16 ;  /* 0x000a881001007387 */ /* 0x008fe80000100a00 */
[----:B------:R-:W3:Y:S04]  /*3ace0*/  LDL.LU R21, [R1+0x360] ;  /* 0x0003600001157983 */ /* 0x000ee80000300800 */
[----:B--2---:R-:W1:Y:S04]  /*3acf0*/  LDS.128 R16, [R26+0x2000] ;  /* 0x002000001a107984 */ /* 0x004e680000000c00 */
[----:B-1----:R-:W-:Y:S01]  /*3ad00*/  STL [R1+0x134], R17 ;  /* 0x0001341101007387 */ /* 0x002fe20000100800 */
[----:B------:R-:W-:-:S03]  /*3ad10*/  IMAD.MOV.U32 R12, RZ, RZ, R16 ;  /* 0x000000ffff0c7224 */ /* 0x000fc600078e0010 */
[----:B------:R1:W-:Y:S04]  /*3ad20*/  STL.64 [R1+0x138], R18 ;  /* 0x0001381201007387 */ /* 0x0003e80000100a00 */
[----:B-1----:R-:W2:Y:S04]  /*3ad30*/  LDL.LU R19, [R1+0xa90] ;  /* 0x000a900001137983 */ /* 0x002ea80000300800 */
[----:B------:R-:W4:Y:S01]  /*3ad40*/  LDL.LU.64 R16, [R1+0xa88] ;  /* 0x000a880001107983 */ /* 0x000f220000300a00 */
[----:B------:R-:W-:-:S04]  /*3ad50*/  LEA R4, P6, R3, R2, 0x2 ;  /* 0x0000000203047211 */ /* 0x000fc800078c10ff */
[----:B------:R-:W-:Y:S01]  /*3ad60*/  LEA.HI.X.SX32 R5, R3, R0, 0x2, P6 ;  /* 0x0000000003057211 */ /* 0x000fe200030f16ff */
[----:B------:R-:W-:Y:S04]  /*3ad70*/  STL [R1+0xa80], R14 ;  /* 0x000a800e01007387 */ /* 0x000fe80000100800 */
[----:B------:R-:W-:Y:S04]  /*3ad80*/  STL.64 [R1+0xa78], R12 ;  /* 0x000a780c01007387 */ /* 0x000fe80000100a00 */
[----:B------:R-:W-:Y:S04]  /*3ad90*/  @P4 STG.E [R4.64], R15 ;  /* 0x0000000f04004986 */ /* 0x000fe8000c101906 */
[----:B------:R-:W1:Y:S01]  /*3ada0*/  LDS.128 R12, [R24+0x4000] ;  /* 0x00400000180c7984 */ /* 0x000e620000000c00 */
[----:B------:R-:W-:-:S02]  /*3adb0*/  ISETP.LT.AND P5, PT, R23, c[0x0][0x17c], !P0 ;  /* 0x00005f0017007a0c */ /* 0x000fc400047a1270 */
[----:B------:R-:W-:Y:S01]  /*3adc0*/  ISETP.LT.AND P4, PT, R25, c[0x0][0x17c], !P0 ;  /* 0x00005f0019007a0c */ /* 0x000fe20004781270 */
[----:B------:R-:W2:Y:S04]  /*3add0*/  LDL.LU R23, [R1+0x364] ;  /* 0x0003640001177983 */ /* 0x000ea80000300800 */
[----:B------:R-:W2:Y:S01]  /*3ade0*/  LDL.LU R25, [R1+0x368] ;  /* 0x0003680001197983 */ /* 0x000ea20000300800 */
[----:B------:R-:W-:-:S03]  /*3adf0*/  IMAD R8, R28, 0x2, R3 ;  /* 0x000000021c087824 */ /* 0x000fc600078e0203 */
[----:B-1----:R-:W-:Y:S04]  /*3ae00*/  STL [R1+0x184], R13 ;  /* 0x0001840d01007387 */ /* 0x002fe80000100800 */
[----:B------:R-:W-:Y:S01]  /*3ae10*/  STL.64 [R1+0x188], R14 ;  /* 0x0001880e01007387 */ /* 0x000fe20000100a00 */
[----:B------:R-:W-:-:S04]  /*3ae20*/  LEA R6, P6, R8, R2, 0x2 ;  /* 0x0000000208067211 */ /* 0x000fc800078c10ff */
[----:B------:R-:W-:-:S05]  /*3ae30*/  LEA.HI.X.SX32 R7, R8, R0, 0x2, P6 ;  /* 0x0000000008077211 */ /* 0x000fca00030f16ff */
[----:B------:R-:W-:Y:S01]  /*3ae40*/  @P3 STG.E [R6.64], R11 ;  /* 0x0000000b06003986 */ /* 0x000fe2000c101906 */
[----:B----4-:R-:W-:Y:S01]  /*3ae50*/  ISETP.LT.AND P2, PT, R17, c[0x0][0x17c], !P0 ;  /* 0x00005f0011007a0c */ /* 0x010fe20004741270 */
[----:B------:R-:W-:Y:S02]  /*3ae60*/  IMAD.MOV.U32 R17, RZ, RZ, R12 ;  /* 0x000000ffff117224 */ /* 0x000fe400078e000c */
[----:B------:R-:W1:Y:S01]  /*3ae70*/  LDS.128 R12, [R22+0x4000] ;  /* 0x00400000160c7984 */ /* 0x000e620000000c00 */
[----:B------:R-:W-:-:S03]  /*3ae80*/  ISETP.LT.AND P3, PT, R16, c[0x0][0x17c], !P0 ;  /* 0x00005f0010007a0c */ /* 0x000fc60004761270 */
[----:B-1----:R-:W-:Y:S01]  /*3ae90*/  STL [R1+0x154], R13 ;  /* 0x0001540d01007387 */ /* 0x002fe20000100800 */
[----:B------:R-:W-:-:S03]  /*3aea0*/  IMAD.MOV.U32 R11, RZ, RZ, R12 ;  /* 0x000000ffff0b7224 */ /* 0x000fc600078e000c */
[----:B------:R-:W-:Y:S04]  /*3aeb0*/  STL.64 [R1+0x158], R14 ;  /* 0x0001580e01007387 */ /* 0x000fe80000100a00 */
[----:B--2---:R-:W1:Y:S04]  /*3aec0*/  LDS.128 R12, [R19+0x4000] ;  /* 0x00400000130c7984 */ /* 0x004e680000000c00 */
[----:B------:R-:W2:Y:S04]  /*3aed0*/  LDL.LU R16, [R1+0x36c] ;  /* 0x00036c0001107983 */ /* 0x000ea80000300800 */
[----:B-1----:R-:W-:Y:S04]  /*3aee0*/  STL [R1+0x144], R13 ;  /* 0x0001440d01007387 */ /* 0x002fe80000100800 */
[----:B------:R1:W-:Y:S02]  /*3aef0*/  STL.64 [R1+0x148], R14 ;  /* 0x0001480e01007387 */ /* 0x0003e40000100a00 */
[----:B-1----:R-:W-:-:S02]  /*3af00*/  IMAD.MOV.U32 R15, RZ, RZ, R12 ;  /* 0x000000ffff0f7224 */ /* 0x002fc400078e000c */
[----:B------:R-:W4:Y:S04]  /*3af10*/  LDL.LU R14, [R1+0xa80] ;  /* 0x000a8000010e7983 */ /* 0x000f280000300800 */
[----:B------:R-:W4:Y:S01]  /*3af20*/  LDL.LU.64 R12, [R1+0xa78] ;  /* 0x000a7800010c7983 */ /* 0x000f220000300a00 */
[----:B------:R-:W-:-:S04]  /*3af30*/  IMAD R3, R28, 0x2, R8 ;  /* 0x000000021c037824 */ /* 0x000fc800078e0208 */
[----:B------:R-:W-:Y:S01]  /*3af40*/  IMAD R7, R28, 0x2, R3 ;  /* 0x000000021c077824 */ /* 0x000fe200078e0203 */
[----:B------:R-:W-:-:S04]  /*3af50*/  LEA R4, P6, R3, R2, 0x2 ;  /* 0x0000000203047211 */ /* 0x000fc800078c10ff */
[----:B------:R-:W-:Y:S01]  /*3af60*/  LEA.HI.X.SX32 R5, R3, R0, 0x2, P6 ;  /* 0x0000000003057211 */ /* 0x000fe200030f16ff */
[----:B------:R-:W-:Y:S01]  /*3af70*/  IMAD R3, R28, 0x2, R7 ;  /* 0x000000021c037824 */ /* 0x000fe200078e0207 */
[----:B------:R-:W-:-:S03]  /*3af80*/  LEA R6, P6, R7, R2, 0x2 ;  /* 0x0000000207067211 */ /* 0x000fc600078c10ff */
[----:B------:R1:W-:Y:S01]  /*3af90*/  @P1 STG.E [R4.64], R10 ;  /* 0x0000000a04001986 */ /* 0x0003e2000c101906 */
[----:B------:R-:W-:-:S03]  /*3afa0*/  LEA.HI.X.SX32 R7, R7, R0, 0x2, P6 ;  /* 0x0000000007077211 */ /* 0x000fc600030f16ff */
[----:B------:R-:W-:Y:S01]  /*3afb0*/  STL [R1+0xa70], R19 ;  /* 0x000a701301007387 */ /* 0x000fe20000100800 */
[----:B-1----:R-:W-:-:S04]  /*3afc0*/  LEA R4, P6, R3, R2, 0x2 ;  /* 0x0000000203047211 */ /* 0x002fc800078c10ff */
[----:B------:R-:W-:Y:S02]  /*3afd0*/  LEA.HI.X.SX32 R5, R3, R0, 0x2, P6 ;  /* 0x0000000003057211 */ /* 0x000fe400030f16ff */
[----:B---3--:R-:W-:Y:S01]  /*3afe0*/  ISETP.LT.AND P1, PT, R21, c[0x0][0x17c], !P0 ;  /* 0x00005f0015007a0c */ /* 0x008fe20004721270 */
[----:B--2---:R-:W-:Y:S04]  /*3aff0*/  STL.64 [R1+0xa68], R16 ;  /* 0x000a681001007387 */ /* 0x004fe80000100a00 */
[----:B------:R-:W1:Y:S04]  /*3b000*/  LDS.128 R16, [R26+0x4000] ;  /* 0x004000001a107984 */ /* 0x000e680000000c00 */
[----:B------:R-:W2:Y:S04]  /*3b010*/  LDL.LU R21, [R1+0x370] ;  /* 0x0003700001157983 */ /* 0x000ea80000300800 */
[----:B----4-:R-:W-:Y:S04]  /*3b020*/  @P5 STG.E [R6.64], R14 ;  /* 0x0000000e06005986 */ /* 0x010fe8000c101906 */
[----:B------:R-:W-:Y:S04]  /*3b030*/  @P2 STG.E [R4.64], R13 ;  /* 0x0000000d04002986 */ /* 0x000fe8000c101906 */
[----:B------:R-:W3:Y:S01]  /*3b040*/  LDS.128 R4, [R24+0x6000] ;  /* 0x0060000018047984 */ /* 0x000ee20000000c00 */
[----:B-1----:R-:W-:-:S03]  /*3b050*/  IMAD.MOV.U32 R10, RZ, RZ, R16 ;  /* 0x000000ffff0a7224 */ /* 0x002fc600078e0010 */
[----:B------:R-:W-:Y:S01]  /*3b060*/  STL [R1+0x194], R17 ;  /* 0x0001941101007387 */ /* 0x000fe20000100800 */
[----:B------:R-:W-:-:S03]  /*3b070*/  ISETP.LT.AND P5, PT, R23, c[0x0][0x17c], !P0 ;  /* 0x00005f0017007a0c */ /* 0x000fc600047a1270 */
[----:B------:R1:W-:Y:S01]  /*3b080*/  STL.64 [R1+0x198], R18 ;  /* 0x0001981201007387 */ /* 0x0003e20000100a00 */
[----:B------:R-:W-:-:S03]  /*3b090*/  ISETP.LT.AND P2, PT, R25, c[0x0][0x17c], !P0 ;  /* 0x00005f0019007a0c */ /* 0x000fc60004741270 */
[----:B-1----:R-:W4:Y:S04]  /*3b0a0*/  LDL.LU R19, [R1+0xa70] ;  /* 0x000a700001137983 */ /* 0x002f280000300800 */
[----:B------:R-:W2:Y:S04]  /*3b0b0*/  LDL.LU.64 R16, [R1+0xa68] ;  /* 0x000a680001107983 */ /* 0x000ea80000300a00 */
[----:B------:R-:W2:Y:S04]  /*3b0c0*/  LDL.LU R23, [R1+0x374] ;  /* 0x0003740001177983 */ /* 0x000ea80000300800 */
[----:B---3--:R-:W-:Y:S04]  /*3b0d0*/  STL [R1+0x174], R5 ;  /* 0x0001740501007387 */ /* 0x008fe80000100800 */
[----:B------:R-:W-:Y:S04]  /*3b0e0*/  STL.64 [R1+0x178], R6 ;  /* 0x0001780601007387 */ /* 0x000fe80000100a00 */
[----:B------:R-:W3:Y:S04]  /*3b0f0*/  LDL.LU R25, [R1+0x378] ;  /* 0x0003780001197983 */ /* 0x000ee80000300800 */
[----:B------:R-:W-:Y:S01]  /*3b100*/  STL [R1+0xa60], R26 ;  /* 0x000a601a01007387 */ /* 0x000fe20000100800 */
[----:B------:R-:W-:-:S05]  /*3b110*/  IMAD R9, R28, 0x2, R3 ;  /* 0x000000021c097824 */ /* 0x000fca00078e0203 */
[----:B------:R-:W-:Y:S01]  /*3b120*/  LEA R8, P6, R9, R2, 0x2 ;  /* 0x0000000209087211 */ /* 0x000fe200078c10ff */
[----:B------:R-:W-:-:S03]  /*3b130*/  IMAD R3, R28, 0x2, R9 ;  /* 0x000000021c037824 */ /* 0x000fc600078e0209 */
[----:B------:R-:W-:-:S05]  /*3b140*/  LEA.HI.X.SX32 R9, R9, R0, 0x2, P6 ;  /* 0x0000000009097211 */ /* 0x000fca00030f16ff */
[----:B------:R-:W-:Y:S04]  /*3b150*/  @P4 STG.E [R8.64], R12 ;  /* 0x0000000c08004986 */ /* 0x000fe8000c101906 */
[----:B---3--:R-:W-:Y:S04]  /*3b160*/  STL.64 [R1+0xa58], R24 ;  /* 0x000a581801007387 */ /* 0x008fe80000100a00 */
[----:B------:R-:W1:Y:S04]  /*3b170*/  LDS.128 R24, [R22+0x6000] ;  /* 0x0060000016187984 */ /* 0x000e680000000c00 */
[----:B-1----:R-:W-:Y:S01]  /*3b180*/  STL [R1+0x104], R25 ;  /* 0x0001041901007387 */ /* 0x002fe20000100800 */
[----:B------:R-:W-:-:S03]  /*3b190*/  IMAD.MOV.U32 R13, RZ, RZ, R24 ;  /* 0x000000ffff0d7224 */ /* 0x000fc600078e0018 */
[----:B------:R-:W-:Y:S04]  /*3b1a0*/  STL.64 [R1+0x108], R26 ;  /* 0x0001081a01007387 */ /* 0x000fe80000100a00 */
[----:B----4-:R-:W1:Y:S01]  /*3b1b0*/  LDS.128 R24, [R19+0x6000] ;  /* 0x0060000013187984 */ /* 0x010e620000000c00 */
[----:B--2---:R-:W-:-:S03]  /*3b1c0*/  ISETP.LT.AND P4, PT, R16, c[0x0][0x17c], !P0 ;  /* 0x00005f0010007a0c */ /* 0x004fc60004781270 */
[----:B------:R-:W2:Y:S04]  /*3b1d0*/  LDL.LU R16, [R1+0x37c] ;  /* 0x00037c0001107983 */ /* 0x000ea80000300800 */
[----:B-1----:R-:W-:Y:S04]  /*3b1e0*/  STL [R1+0x114], R25 ;  /* 0x0001141901007387 */ /* 0x002fe80000100800 */
[----:B------:R1:W-:Y:S04]  /*3b1f0*/  STL.64 [R1+0x118], R26 ;  /* 0x0001181a01007387 */ /* 0x0003e80000100a00 */
[----:B-1----:R-:W3:Y:S01]  /*3b200*/  LDL.LU R26, [R1+0xa60] ;  /* 0x000a6000011a7983 */ /* 0x002ee20000300800 */
[----:B------:R-:W-:-:S03]  /*3b210*/  IMAD.MOV.U32 R12, RZ, RZ, R24 ;  /* 0x000000ffff0c7224 */ /* 0x000fc600078e0018 */
[----:B------:R-:W4:Y:S01]  /*3b220*/  LDL.LU.64 R24, [R1+0xa58] ;  /* 0x000a580001187983 */ /* 0x000f220000300a00 */
[----:B------:R-:W-:Y:S01]  /*3b230*/  IMAD.MOV.U32 R14, RZ, RZ, R4 ;  /* 0x000000ffff0e7224 */ /* 0x000fe200078e0004 */
[----:B------:R-:W-:-:S04]  /*3b240*/  LEA R4, P6, R3, R2, 0x2 ;  /* 0x0000000203047211 */ /* 0x000fc800078c10ff */
[----:B------:R-:W-:Y:S01]  /*3b250*/  LEA.HI.X.SX32 R5, R3, R0, 0x2, P6 ;  /* 0x0000000003057211 */ /* 0x000fe200030f16ff */
[----:B------:R-:W-:Y:S04]  /*3b260*/  STL [R1+0xa54], R19 ;  /* 0x000a541301007387 */ /* 0x000fe80000100800 */
[----:B------:R1:W-:Y:S01]  /*3b270*/  @P3 STG.E [R4.64], R17 ;  /* 0x0000001104003986 */ /* 0x0003e2000c101906 */
[----:B------:R-:W-:-:S05]  /*3b280*/  IMAD R6, R28, 0x2, R3 ;  /* 0x000000021c067824 */ /* 0x000fca00078e0203 */
[----:B------:R-:W-:-:S04]  /*3b290*/  LEA R8, P6, R6, R2, 0x2 ;  /* 0x0000000206087211 */ /* 0x000fc800078c10ff */
[----:B------:R-:W-:Y:S02]  /*3b2a0*/  LEA.HI.X.SX32 R9, R6, R0, 0x2, P6 ;  /* 0x0000000006097211 */ /* 0x000fe400030f16ff */
[----:B------:R-:W-:-:S03]  /*3b2b0*/  ISETP.LT.AND P3, PT, R21, c[0x0][0x17c], !P0 ;  /* 0x00005f0015007a0c */ /* 0x000fc60004761270 */
[----:B------:R-:W-:Y:S01]  /*3b2c0*/  @P1 STG.E [R8.64], R11 ;  /* 0x0000000b08001986 */ /* 0x000fe2000c101906 */
[----:B------:R-:W-:Y:S01]  /*3b2d0*/  ISETP.LT.AND P1, PT, R23, c[0x0][0x17c], !P0 ;  /* 0x00005f0017007a0c */ /* 0x000fe20004721270 */
[----:B------:R-:W-:-:S05]  /*3b2e0*/  IMAD R3, R28, 0x2, R6 ;  /* 0x000000021c037824 */ /* 0x000fca00078e0206 */
[----:B------:R-:W-:-:S04]  /*3b2f0*/  LEA R6, P6, R3, R2, 0x2 ;  /* 0x0000000203067211 */ /* 0x000fc800078c10ff */
[----:B------:R-:W-:-:S05]  /*3b300*/  LEA.HI.X.SX32 R7, R3, R0, 0x2, P6 ;  /* 0x0000000003077211 */ /* 0x000fca00030f16ff */
[----:B------:R-:W-:Y:S01]  /*3b310*/  @P5 STG.E [R6.64], R15 ;  /* 0x0000000f06005986 */ /* 0x000fe2000c101906 */
[----:B-1----:R-:W-:-:S05]  /*3b320*/  IMAD R5, R28, 0x2, R3 ;  /* 0x000000021c057824 */ /* 0x002fca00078e0203 */
[----:B------:R-:W-:Y:S01]  /*3b330*/  LEA R4, P6, R5, R2, 0x2 ;  /* 0x0000000205047211 */ /* 0x000fe200078c10ff */
[----:B------:R-:W-:-:S03]  /*3b340*/  IMAD R3, R28, 0x2, R5 ;  /* 0x000000021c037824 */ /* 0x000fc600078e0205 */
[----:B------:R-:W-:-:S05]  /*3b350*/  LEA.HI.X.SX32 R5, R5, R0, 0x2, P6 ;  /* 0x0000000005057211 */ /* 0x000fca00030f16ff */
[----:B------:R-:W-:Y:S04]  /*3b360*/  @P2 STG.E [R4.64], R10 ;  /* 0x0000000a04002986 */ /* 0x000fe8000c101906 */
[----:B--2---:R-:W-:Y:S04]  /*3b370*/  STL [R1+0xa50], R16 ;  /* 0x000a501001007387 */ /* 0x004fe80000100800 */
[----:B------:R-:W-:Y:S04]  /*3b380*/  STL.64 [R1+0xa48], R12 ;  /* 0x000a480c01007387 */ /* 0x000fe80000100a00 */
[----:B------:R-:W2:Y:S04]  /*3b390*/  LDL.LU R21, [R1+0x380] ;  /* 0x0003800001157983 */ /* 0x000ea80000300800 */
[----:B---3--:R-:W1:Y:S04]  /*3b3a0*/  LDS.128 R16, [R26+0x6000] ;  /* 0x006000001a107984 */ /* 0x008e680000000c00 */
[----:B-1----:R-:W-:Y:S01]  /*3b3b0*/  STL [R1+0x94], R17 ;  /* 0x0000941101007387 */ /* 0x002fe20000100800 */
[----:B------:R-:W-:-:S03]  /*3b3c0*/  IMAD.MOV.U32 R11, RZ, RZ, R16 ;  /* 0x000000ffff0b7224 */ /* 0x000fc600078e0010 */
[----:B------:R-:W-:Y:S04]  /*3b3d0*/  STL.64 [R1+0x98], R18 ;  /* 0x0000981201007387 */ /* 0x000fe80000100a00 */
[----:B----4-:R-:W1:Y:S04]  /*3b3e0*/  LDS.128 R16, [R24+0x8000] ;  /* 0x0080000018107984 */ /* 0x010e680000000c00 */
[----:B------:R-:W3:Y:S04]  /*3b3f0*/  LDL.LU R23, [R1+0x384] ;  /* 0x0003840001177983 */ /* 0x000ee80000300800 */
[----:B-1----:R-:W-:Y:S01]  /*3b400*/  STL [R1+0xf4], R17 ;  /* 0x0000f41101007387 */ /* 0x002fe20000100800 */
[----:B------:R-:W-:-:S03]  /*3b410*/  IMAD.MOV.U32 R9, RZ, RZ, R16 ;  /* 0x000000ffff097224 */ /* 0x000fc600078e0010 */
[----:B------:R-:W-:Y:S04]  /*3b420*/  STL.64 [R1+0xf8], R18 ;  /* 0x0000f81201007387 */ /* 0x000fe80000100a00 */
[----:B------:R-:W1:Y:S01]  /*3b430*/  LDS.128 R16, [R22+0x8000] ;  /* 0x0080000016107984 */ /* 0x000e620000000c00 */
[----:B------:R-:W-:-:S03]  /*3b440*/  ISETP.LT.AND P5, PT, R25, c[0x0][0x17c], !P0 ;  /* 0x00005f0019007a0c */ /* 0x000fc600047a1270 */
[----:B------:R-:W4:Y:S04]  /*3b450*/  LDL.LU R25, [R1+0x388] ;  /* 0x0003880001197983 */ /* 0x000f280000300800 */
[----:B-1----:R-:W-:Y:S04]  /*3b460*/  STL [R1+0xe4], R17 ;  /* 0x0000e41101007387 */ /* 0x002fe80000100800 */
[----:B------:R1:W-:Y:S04]  /*3b470*/  STL.64 [R1+0xe8], R18 ;  /* 0x0000e81201007387 */ /* 0x0003e80000100a00 */
[----:B-1----:R-:W3:Y:S01]  /*3b480*/  LDL.LU R19, [R1+0xa54] ;  /* 0x000a540001137983 */ /* 0x002ee20000300800 */
[----:B------:R-:W-:-:S03]  /*3b490*/  IMAD.MOV.U32 R10, RZ, RZ, R16 ;  /* 0x000000ffff0a7224 */ /* 0x000fc600078e0010 */
[----:B------:R-:W4:Y:S04]  /*3b4a0*/  LDL.LU R16, [R1+0xa50] ;  /* 0x000a500001107983 */ /* 0x000f280000300800 */
[----:B------:R-:W4:Y:S01]  /*3b4b0*/  LDL.LU R17, [R1+0x38c] ;  /* 0x00038c0001117983 */ /* 0x000f220000300800 */
[----:B------:R-:W-:-:S04]  /*3b4c0*/  LEA R6, P6, R3, R2, 0x2 ;  /* 0x0000000203067211 */ /* 0x000fc800078c10ff */
[----:B------:R-:W-:-:S05]  /*3b4d0*/  LEA.HI.X.SX32 R7, R3, R0, 0x2, P6 ;  /* 0x0000000003077211 */ /* 0x000fca00030f16ff */
[----:B------:R-:W-:Y:S01]  /*3b4e0*/  @P4 STG.E [R6.64], R14 ;  /* 0x0000000e06004986 */ /* 0x000fe2000c101906 */
[----:B--2---:R-:W-:-:S03]  /*3b4f0*/  ISETP.LT.AND P4, PT, R21, c[0x0][0x17c], !P0 ;  /* 0x00005f0015007a0c */ /* 0x004fc60004781270 */
[----:B---3--:R-:W1:Y:S01]  /*3b500*/  LDS.128 R12, [R19+0x8000] ;  /* 0x00800000130c7984 */ /* 0x008e620000000c00 */
[----:B----4-:R-:W-:Y:S01]  /*3b510*/  ISETP.LT.AND P2, PT, R16, c[0x0][0x17c], !P0 ;  /* 0x00005f0010007a0c */ /* 0x010fe20004741270 */
[----:B-1----:R-:W-:Y:S02]  /*3b520*/  IMAD.MOV.U32 R16, RZ, RZ, R12 ;  /* 0x000000ffff107224 */ /* 0x002fe400078e000c */
[----:B------:R1:W-:Y:S04]  /*3b530*/  STL [R1+0xd4], R13 ;  /* 0x0000d40d01007387 */ /* 0x0003e80000100800 */
[----:B------:R-:W-:Y:S04]  /*3b540*/  STL.64 [R1+0xd8], R14 ;  /* 0x0000d80e01007387 */ /* 0x000fe80000100a00 */
[----:B-1----:R-:W2:Y:S04]  /*3b550*/  LDL.LU.64 R12, [R1+0xa48] ;  /* 0x000a4800010c7983 */ /* 0x002ea80000300a00 */
[----:B------:R-:W-:Y:S04]  /*3b560*/  STL [R1+0xa40], R19 ;  /* 0x000a401301007387 */ /* 0x000fe80000100800 */
[----:B------:R-:W-:Y:S04]  /*3b570*/  STL.64 [R1+0xa38], R16 ;  /* 0x000a381001007387 */ /* 0x000fe80000100a00 */
[----:B------:R-:W1:Y:S04]  /*3b580*/  LDS.128 R16, [R26+0x8000] ;  /* 0x008000001a107984 */ /* 0x000e680000000c00 */
[----:B------:R-:W3:Y:S04]  /*3b590*/  LDL.LU R21, [R1+0x390] ;  /* 0x0003900001157983 */ /* 0x000ee80000300800 */
[----:B-1----:R-:W-:Y:S01]  /*3b5a0*/  STL [R1+0xc4], R17 ;  /* 0x0000c41101007387 */ /* 0x002fe20000100800 */
[----:B------:R-:W-:-:S03]  /*3b5b0*/  IMAD.MOV.U32 R15, RZ, RZ, R16 ;  /* 0x000000ffff0f7224 */ /* 0x000fc600078e0010 */
[----:B------:R-:W-:Y:S04]  /*3b5c0*/  STL.64 [R1+0xc8], R18 ;  /* 0x0000c81201007387 */ /* 0x000fe80000100a00 */
[----:B------:R-:W1:Y:S04]  /*3b5d0*/  LDS.128 R16, [R24+0xa000] ;  /* 0x00a0000018107984 */ /* 0x000e680000000c00 */
[----:B-1----:R-:W-:Y:S04]  /*3b5e0*/  STL [R1+0xb4], R17 ;  /* 0x0000b41101007387 */ /* 0x002fe80000100800 */
[----:B------:R1:W-:Y:S04]  /*3b5f0*/  STL.64 [R1+0xb8], R18 ;  /* 0x0000b81201007387 */ /* 0x0003e80000100a00 */
[----:B-1----:R-:W4:Y:S01]  /*3b600*/  LDL.LU R19, [R1+0xa40] ;  /* 0x000a400001137983 */ /* 0x002f220000300800 */
[----:B------:R-:W-:-:S03]  /*3b610*/  IMAD.MOV.U32 R14, RZ, RZ, R16 ;  /* 0x000000ffff0e7224 */ /* 0x000fc600078e0010 */
[----:B------:R-:W3:Y:S01]  /*3b620*/  LDL.LU.64 R16, [R1+0xa38] ;  /* 0x000a380001107983 */ /* 0x000ee20000300a00 */
[----:B------:R-:W-:-:S04]  /*3b630*/  IMAD R5, R28, 0x2, R3 ;  /* 0x000000021c057824 */ /* 0x000fc800078e0203 */
[----:B------:R-:W-:Y:S01]  /*3b640*/  IMAD R3, R28, 0x2, R5 ;  /* 0x000000021c037824 */ /* 0x000fe200078e0205 */
[----:B------:R-:W-:-:S04]  /*3b650*/  LEA R4, P6, R5, R2, 0x2 ;  /* 0x0000000205047211 */ /* 0x000fc800078c10ff */
[----:B------:R-:W-:Y:S02]  /*3b660*/  LEA.HI.X.SX32 R5, R5, R0, 0x2, P6 ;  /* 0x0000000005057211 */ /* 0x000fe400030f16ff */
[----:B------:R-:W-:-:S04]  /*3b670*/  LEA R6, P6, R3, R2, 0x2 ;  /* 0x0000000203067211 */ /* 0x000fc800078c10ff */
[----:B------:R-:W-:Y:S01]  /*3b680*/  LEA.HI.X.SX32 R7, R3, R0, 0x2, P6 ;  /* 0x0000000003077211 */ /* 0x000fe200030f16ff */
[----:B------:R-:W-:Y:S01]  /*3b690*/  STL.64 [R1+0xa30], R14 ;  /* 0x000a300e01007387 */ /* 0x000fe20000100a00 */
[----:B------:R-:W-:-:S03]  /*3b6a0*/  IMAD R8, R28, 0x2, R3 ;  /* 0x000000021c087824 */ /* 0x000fc600078e0203 */
[----:B--2---:R-:W-:Y:S04]  /*3b6b0*/  @P3 STG.E [R4.64], R13 ;  /* 0x0000000d04003986 */ /* 0x004fe8000c101906 */
[----:B------:R-:W-:Y:S04]  /*3b6c0*/  @P1 STG.E [R6.64], R12 ;  /* 0x0000000c06001986 */ /* 0x000fe8000c101906 */
[----:B------:R-:W1:Y:S01]  /*3b6d0*/  LDS.128 R12, [R22+0xa000] ;  /* 0x00a00000160c7984 */ /* 0x000e620000000c00 */
[----:B------:R-:W-:Y:S02]  /*3b6e0*/  ISETP.LT.AND P3, PT, R23, c[0x0][0x17c], !P0 ;  /* 0x00005f0017007a0c */ /* 0x000fe40004761270 */
[----:B------:R-:W-:Y:S01]  /*3b6f0*/  ISETP.LT.AND P1, PT, R25, c[0x0][0x17c], !P0 ;  /* 0x00005f0019007a0c */ /* 0x000fe20004721270 */
[----:B------:R-:W2:Y:S04]  /*3b700*/  LDL.LU R23, [R1+0x394] ;  /* 0x0003940001177983 */ /* 0x000ea80000300800 */
[----:B------:R-:W2:Y:S04]  /*3b710*/  LDL.LU R25, [R1+0x398] ;  /* 0x0003980001197983 */ /* 0x000ea80000300800 */
[----:B-1----:R-:W-:Y:S01]  /*3b720*/  STL [R1+0xa4], R13 ;  /* 0x0000a40d01007387 */ /* 0x002fe20000100800 */
[----:B------:R-:W-:-:S03]  /*3b730*/  IMAD.MOV.U32 R20, RZ, RZ, R12 ;  /* 0x000000ffff147224 */ /* 0x000fc600078e000c */
[----:B------:R-:W-:Y:S01]  /*3b740*/  STL.64 [R1+0xa8], R14 ;  /* 0x0000a80e01007387 */ /* 0x000fe20000100a00 */
[----:B------:R-:W-:-:S04]  /*3b750*/  LEA R4, P6, R8, R2, 0x2 ;  /* 0x0000000208047211 */ /* 0x000fc800078c10ff */
[----:B------:R-:W-:-:S05]  /*3b760*/  LEA.HI.X.SX32 R5, R8, R0, 0x2, P6 ;  /* 0x0000000008057211 */ /* 0x000fca00030f16ff */
[----:B------:R-:W-:Y:S04]  /*3b770*/  @P5 STG.E [R4.64], R11 ;  /* 0x0000000b04005986 */ /* 0x000fe8000c101906 */
[----:B----4-:R-:W1:Y:S01]  /*3b780*/  LDS.128 R12, [R19+0xa000] ;  /* 0x00a00000130c7984 */ /* 0x010e620000000c00 */
[----:B---3--:R-:W-:-:S03]  /*3b790*/  ISETP.LT.AND P5, PT, R17, c[0x0][0x17c], !P0 ;  /* 0x00005f0011007a0c */ /* 0x008fc600047a1270 */
[----:B-1----:R-:W-:Y:S04]  /*3b7a0*/  STL [R1+0x84], R13 ;  /* 0x0000840d01007387 */ /* 0x002fe80000100800 */
[----:B------:R1:W-:Y:S04]  /*3b7b0*/  STL.64 [R1+0x88], R14 ;  /* 0x0000880e01007387 */ /* 0x0003e80000100a00 */
[----:B-1----:R-:W3:Y:S04]  /*3b7c0*/  LDL.LU.64 R14, [R1+0xa30] ;  /* 0x000a3000010e7983 */ /* 0x002ee80000300a00 */
[----:B------:R-:W4:Y:S01]  /*3b7d0*/  LDL.LU R17, [R1+0x39c] ;  /* 0x00039c0001117983 */ /* 0x000f220000300800 */
[----:B------:R-:W-:-:S04]  /*3b7e0*/  IMAD R3, R28, 0x2, R8 ;  /* 0x000000021c037824 */ /* 0x000fc800078e0208 */
[----:B------:R-:W-:Y:S01]  /*3b7f0*/  IMAD R8, R28, 0x2, R3 ;  /* 0x000000021c087824 */ /* 0x000fe200078e0203 */
[----:B------:R-:W-:-:S04]  /*3b800*/  LEA R6, P6, R3, R2, 0x2 ;  /* 0x0000000203067211 */ /* 0x000fc800078c10ff */
[----:B------:R-:W-:Y:S01]  /*3b810*/  LEA.HI.X.SX32 R7, R3, R0, 0x2, P6 ;  /* 0x0000000003077211 */ /* 0x000fe200030f16ff */
[----:B------:R-:W-:Y:S01]  /*3b820*/  IMAD R3, R28, 0x2, R8 ;  /* 0x000000021c037824 */ /* 0x000fe200078e0208 */
[----:B------:R-:W-:-:S04]  /*3b830*/  LEA R4, P6, R8, R2, 0x2 ;  /* 0x0000000208047211 */ /* 0x000fc800078c10ff */
[----:B------:R-:W-:Y:S02]  /*3b840*/  LEA.HI.X.SX32 R5, R8, R0, 0x2, P6 ;  /* 0x0000000008057211 */ /* 0x000fe400030f16ff */
[C---:B------:R-:W-:Y:S01]  /*3b850*/  LEA R8, P6, R3.reuse, R2, 0x2 ;  /* 0x0000000203087211 */ /* 0x040fe200078c10ff */
[----:B------:R1:W-:Y:S04]  /*3b860*/  @P2 STG.E [R6.64], R9 ;  /* 0x0000000906002986 */ /* 0x0003e8000c101906 */
[----:B------:R-:W-:Y:S04]  /*3b870*/  @P4 STG.E [R4.64], R10 ;  /* 0x0000000a04004986 */ /* 0x000fe8000c101906 */
[----:B------:R-:W2:Y:S01]  /*3b880*/  LDS.128 R4, [R26+0xa000] ;  /* 0x00a000001a047984 */ /* 0x000ea20000000c00 */
[----:B-1----:R-:W-:-:S03]  /*3b890*/  LEA.HI.X.SX32 R9, R3, R0, 0x2, P6 ;  /* 0x0000000003097211 */ /* 0x002fc600030f16ff */
[----:B------:R-:W-:Y:S04]  /*3b8a0*/  STL [R1+0xa2c], R19 ;  /* 0x000a2c1301007387 */ /* 0x000fe80000100800 */
[----:B------:R-:W-:Y:S01]  /*3b8b0*/  @P3 STG.E [R8.64], R16 ;  /* 0x0000001008003986 */ /* 0x000fe2000c101906 */
[----:B------:R-:W-:Y:S01]  /*3b8c0*/  IMAD.MOV.U32 R13, RZ, RZ, R12 ;  /* 0x000000ffff0d7224 */ /* 0x000fe200078e000c */
[----:B------:R-:W-:Y:S02]  /*3b8d0*/  ISETP.LT.AND P2, PT, R21, c[0x0][0x17c], !P0 ;  /* 0x00005f0015007a0c */ /* 0x000fe40004741270 */
[----:B--2---:R-:W-:Y:S02]  /*3b8e0*/  ISETP.LT.AND P4, PT, R23, c[0x0][0x17c], !P0 ;  /* 0x00005f0017007a0c */ /* 0x004fe40004781270 */
[----:B------:R-:W-:Y:S01]  /*3b8f0*/  ISETP.LT.AND P3, PT, R25, c[0x0][0x17c], !P0 ;  /* 0x00005f0019007a0c */ /* 0x000fe20004761270 */
[----:B----4-:R-:W-:Y:S04]  /*3b900*/  STL [R1+0xa28], R17 ;  /* 0x000a281101007387 */ /* 0x010fe80000100800 */
[----:B------:R-:W1:Y:S04]  /*3b910*/  LDS.128 R16, [R24+0xc000] ;  /* 0x00c0000018107984 */ /* 0x000e680000000c00 */
[----:B------:R-:W2:Y:S04]  /*3b920*/  LDL.LU R12, [R1+0x3a0] ;  /* 0x0003a000010c7983 */ /* 0x000ea80000300800 */
[----:B------:R-:W4:Y:S04]  /*3b930*/  LDL.LU R27, [R1+0x3a4] ;  /* 0x0003a400011b7983 */ /* 0x000f280000300800 */
[----:B------:R-:W-:Y:S04]  /*3b940*/  STL [R1+0xa18], R5 ;  /* 0x000a180501007387 */ /* 0x000fe80000100800 */
[----:B------:R-:W-:Y:S04]  /*3b950*/  STL [R1+0xa14], R6 ;  /* 0x000a140601007387 */ /* 0x000fe80000100800 */
[----:B------:R-:W-:Y:S04]  /*3b960*/  STL [R1+0xa10], R7 ;  /* 0x000a100701007387 */ /* 0x000fe80000100800 */
[----:B------:R-:W2:Y:S04]  /*3b970*/  LDL.LU R21, [R1+0x3a8] ;  /* 0x0003a80001157983 */ /* 0x000ea80000300800 */
[----:B-1----:R-:W-:Y:S01]  /*3b980*/  STL [R1+0x64], R17 ;  /* 0x0000641101007387 */ /* 0x002fe20000100800 */
[----:B------:R-:W-:-:S03]  /*3b990*/  IMAD.MOV.U32 R23, RZ, RZ, R16 ;  /* 0x000000ffff177224 */ /* 0x000fc600078e0010 */
[----:B------:R-:W-:Y:S04]  /*3b9a0*/  STL.64 [R1+0x68], R18 ;  /* 0x0000681201007387 */ /* 0x000fe80000100a00 */
[----:B------:R-:W1:Y:S04]  /*3b9b0*/  LDS.128 R16, [R22+0xc000] ;  /* 0x00c0000016107984 */ /* 0x000e680000000c00 */
[----:B------:R-:W4:Y:S04]  /*3b9c0*/  LDL.LU R25, [R1+0x3ac] ;  /* 0x0003ac0001197983 */ /* 0x000f280000300800 */
[----:B-1----:R-:W-:Y:S04]  /*3b9d0*/  STL [R1+0x34], R17 ;  /* 0x0000341101007387 */ /* 0x002fe80000100800 */
[----:B------:R1:W-:Y:S04]  /*3b9e0*/  STL.64 [R1+0x38], R18 ;  /* 0x0000381201007387 */ /* 0x0003e80000100a00 */
[----:B-1----:R-:W4:Y:S04]  /*3b9f0*/  LDL.LU R19, [R1+0xa2c] ;  /* 0x000a2c0001137983 */ /* 0x002f280000300800 */
[----:B------:R-:W4:Y:S01]  /*3ba00*/  LDL.LU R17, [R1+0xa28] ;  /* 0x000a280001117983 */ /* 0x000f220000300800 */
[----:B------:R-:W-:-:S05]  /*3ba10*/  IMAD R11, R28, 0x2, R3 ;  /* 0x000000021c0b7824 */ /* 0x000fca00078e0203 */
[----:B------:R-:W-:Y:S01]  /*3ba20*/  LEA R10, P6, R11, R2, 0x2 ;  /* 0x000000020b0a7211 */ /* 0x000fe200078c10ff */
[----:B------:R-:W-:-:S03]  /*3ba30*/  IMAD R3, R28, 0x2, R11 ;  /* 0x000000021c037824 */ /* 0x000fc600078e020b */
[----:B------:R-:W-:Y:S02]  /*3ba40*/  LEA.HI.X.SX32 R11, R11, R0, 0x2, P6 ;  /* 0x000000000b0b7211 */ /* 0x000fe400030f16ff */
[----:B------:R-:W-:-:S03]  /*3ba50*/  LEA R8, P6, R3, R2, 0x2 ;  /* 0x0000000203087211 */ /* 0x000fc600078c10ff */
[----:B---3--:R1:W-:Y:S01]  /*3ba60*/  @P1 STG.E [R10.64], R15 ;  /* 0x0000000f0a001986 */ /* 0x0083e2000c101906 */
[----:B------:R-:W-:Y:S01]  /*3ba70*/  LEA.HI.X.SX32 R9, R3, R0, 0x2, P6 ;  /* 0x0000000003097211 */ /* 0x000fe200030f16ff */
[----:B------:R-:W-:Y:S02]  /*3ba80*/  IMAD.MOV.U32 R18, RZ, RZ, R16 ;  /* 0x000000ffff127224 */ /* 0x000fe400078e0010 */
[----:B-1----:R-:W-:-:S05]  /*3ba90*/  IMAD R10, R28, 0x2, R3 ;  /* 0x000000021c0a7824 */ /* 0x002fca00078e0203 */
[----:B------:R-:W-:Y:S01]  /*3baa0*/  LEA R16, P6, R10, R2, 0x2 ;  /* 0x000000020a107211 */ /* 0x000fe200078c10ff */
[----:B------:R-:W-:Y:S01]  /*3bab0*/  STL.64 [R1+0xa20], R22 ;  /* 0x000a201601007387 */ /* 0x000fe20000100a00 */
[----:B------:R-:W-:-:S03]  /*3bac0*/  IMAD R3, R28, 0x2, R10 ;  /* 0x000000021c037824 */ /* 0x000fc600078e020a */
[----:B------:R-:W-:Y:S04]  /*3bad0*/  @P5 STG.E [R8.64], R14 ;  /* 0x0000000e08005986 */ /* 0x000fe8000c101906 */
[----:B--2---:R-:W-:Y:S01]  /*3bae0*/  STL [R1+0xa1c], R21 ;  /* 0x000a1c1501007387 */ /* 0x004fe20000100800 */
[----:B----4-:R-:W-:Y:S02]  /*3baf0*/  ISETP.LT.AND P1, PT, R17, c[0x0][0x17c], !P0 ;  /* 0x00005f0011007a0c */ /* 0x010fe40004721270 */
[----:B------:R-:W-:Y:S02]  /*3bb00*/  LEA.HI.X.SX32 R17, R10, R0, 0x2, P6 ;  /* 0x000000000a117211 */ /* 0x000fe400030f16ff */
[----:B------:R-:W1:Y:S04]  /*3bb10*/  LDS.128 R8, [R19+0xc000] ;  /* 0x00c0000013087984 */ /* 0x000e680000000c00 */
[----:B------:R-:W-:Y:S04]  /*3bb20*/  @P2 STG.E [R16.64], R20 ;  /* 0x0000001410002986 */ /* 0x000fe8000c101906 */
[----:B------:R-:W2:Y:S04]  /*3bb30*/  LDS.128 R20, [R24+0xe000] ;  /* 0x00e0000018147984 */ /* 0x000ea80000000c00 */
[----:B-1----:R-:W-:Y:S04]  /*3bb40*/  STL.64 [R1+0x20], R8 ;  /* 0x0000200801007387 */ /* 0x002fe80000100a00 */
[----:B------:R-:W-:Y:S01]  /*3bb50*/  STL.64 [R1+0x28], R10 ;  /* 0x0000280a01007387 */ /* 0x000fe20000100a00 */
[----:B--2---:R-:W-:Y:S01]  /*3bb60*/  IMAD.MOV.U32 R7, RZ, RZ, R22 ;  /* 0x000000ffff077224 */ /* 0x004fe200078e0016 */
[----:B------:R-:W-:Y:S01]  /*3bb70*/  ISETP.LT.AND P5, PT, R12, c[0x0][0x17c], !P0 ;  /* 0x00005f000c007a0c */ /* 0x000fe200047a1270 */
[----:B------:R-:W-:Y:S01]  /*3bb80*/  IMAD.MOV.U32 R29, RZ, RZ, R23 ;  /* 0x000000ffff1d7224 */ /* 0x000fe200078e0017 */
[----:B------:R-:W-:Y:S01]  /*3bb90*/  LEA R14, P6, R3, R2, 0x2 ;  /* 0x00000002030e7211 */ /* 0x000fe200078c10ff */
[----:B------:R-:W2:Y:S01]  /*3bba0*/  LDL.LU.64 R22, [R1+0xa20] ;  /* 0x000a200001167983 */ /* 0x000ea20000300a00 */
[----:B------:R-:W-:-:S03]  /*3bbb0*/  IMAD.MOV.U32 R6, RZ, RZ, R21 ;  /* 0x000000ffff067224 */ /* 0x000fc600078e0015 */
[----:B------:R-:W3:Y:S01]  /*3bbc0*/  LDL.LU R21, [R1+0xa1c] ;  /* 0x000a1c0001157983 */ /* 0x000ee20000300800 */
[C---:B------:R-:W-:Y:S01]  /*3bbd0*/  IMAD R12, R28.reuse, 0x2, R3 ;  /* 0x000000021c0c7824 */ /* 0x040fe200078e0203 */
[----:B------:R-:W-:Y:S01]  /*3bbe0*/  LEA.HI.X.SX32 R15, R3, R0, 0x2, P6 ;  /* 0x00000000030f7211 */ /* 0x000fe200030f16ff */
[----:B------:R-:W-:Y:S01]  /*3bbf0*/  IMAD.MOV.U32 R5, RZ, RZ, R20 ;  /* 0x000000ffff057224 */ /* 0x000fe200078e0014 */
[----:B------:R-:W-:Y:S01]  /*3bc00*/  ISETP.LT.AND P2, PT, R27, c[0x0][0x17c], !P0 ;  /* 0x00005f001b007a0c */ /* 0x000fe20004741270 */
[----:B------:R-:W-:Y:S01]  /*3bc10*/  IMAD R3, R28, 0x2, R12 ;  /* 0x000000021c037824 */ /* 0x000fe200078e020c */
[C---:B------:R-:W-:Y:S01]  /*3bc20*/  LEA R16, P6, R12.reuse, R2, 0x2 ;  /* 0x000000020c107211 */ /* 0x040fe200078c10ff */
[----:B------:R-:W-:Y:S03]  /*3bc30*/  @P4 STG.E [R14.64], R13 ;  /* 0x0000000d0e004986 */ /* 0x000fe6000c101906 */
[----:B------:R-:W-:Y:S01]  /*3bc40*/  LEA.HI.X.SX32 R17, R12, R0, 0x2, P6 ;  /* 0x000000000c117211 */ /* 0x000fe200030f16ff */
[----:B------:R-:W1:Y:S01]  /*3bc50*/  LDS.128 R8, [R26+0xc000] ;  /* 0x00c000001a087984 */ /* 0x000e620000000c00 */
[----:B------:R-:W-:-:S03]  /*3bc60*/  LEA R20, P6, R3, R2, 0x2 ;  /* 0x0000000203147211 */ /* 0x000fc600078c10ff */
[----:B------:R4:W-:Y:S01]  /*3bc70*/  @P3 STG.E [R16.64], R4 ;  /* 0x0000000410003986 */ /* 0x0009e2000c101906 */
[----:B------:R-:W-:Y:S01]  /*3bc80*/  ISETP.LT.AND P3, PT, R25, c[0x0][0x17c], !P0 ;  /* 0x00005f0019007a0c */ /* 0x000fe20004761270 */
[----:B----4-:R-:W-:Y:S02]  /*3bc90*/  IMAD.MOV.U32 R4, RZ, RZ, R18 ;  /* 0x000000ffff047224 */ /* 0x010fe400078e0012 */
[----:B------:R-:W-:Y:S02]  /*3bca0*/  LDS.128 R16, [R19+0xe000] ;  /* 0x00e0000013107984 */ /* 0x000fe40000000c00 */
[----:B------:R-:W-:Y:S02]  /*3bcb0*/  IMAD.MOV.U32 R27, RZ, RZ, R4 ;  /* 0x000000ffff1b7224 */ /* 0x000fe400078e0004 */
[----:B--2---:R2:W4:Y:S01]  /*3bcc0*/  LDS.128 R12, [R22+0xe000] ;  /* 0x00e00000160c7984 */ /* 0x0045220000000c00 */
[----:B---3--:R-:W-:Y:S01]  /*3bcd0*/  ISETP.LT.AND P4, PT, R21, c[0x0][0x17c], !P0 ;  /* 0x00005f0015007a0c */ /* 0x008fe20004781270 */
[----:B--2---:R-:W-:Y:S01]  /*3bce0*/  IMAD R22, R28, 0x2, R3 ;  /* 0x000000021c167824 */ /* 0x004fe200078e0203 */
[----:B------:R-:W-:-:S03]  /*3bcf0*/  LEA.HI.X.SX32 R21, R3, R0, 0x2, P6 ;  /* 0x0000000003157211 */ /* 0x000fc600030f16ff */
[----:B------:R-:W-:Y:S01]  /*3bd00*/  IMAD R3, R28, 0x2, R22 ;  /* 0x000000021c037824 */ /* 0x000fe200078e0216 */
[C---:B------:R-:W-:Y:S01]  /*3bd10*/  LEA R24, P6, R22.reuse, R2, 0x2 ;  /* 0x0000000216187211 */ /* 0x040fe200078c10ff */
[----:B------:R-:W-:Y:S03]  /*3bd20*/  @P1 STG.E [R20.64], R23 ;  /* 0x0000001714001986 */ /* 0x000fe6000c101906 */
[----:B------:R-:W-:Y:S02]  /*3bd30*/  LEA.HI.X.SX32 R25, R22, R0, 0x2, P6 ;  /* 0x0000000016197211 */ /* 0x000fe400030f16ff */
[----:B------:R2:W3:Y:S01]  /*3bd40*/  LDS.128 R20, [R26+0xe000] ;  /* 0x00e000001a147984 */ /* 0x0004e20000000c00 */
[----:B------:R-:W-:-:S03]  /*3bd50*/  IMAD R4, R28, 0x2, R3 ;  /* 0x000000021c047824 */ /* 0x000fc600078e0203 */
[----:B------:R1:W-:Y:S01]  /*3bd60*/  @P5 STG.E [R24.64], R27 ;  /* 0x0000001b18005986 */ /* 0x0003e2000c101906 */
[----:B--2---:R-:W-:-:S04]  /*3bd70*/  LEA R26, P1, R3, R2, 0x2 ;  /* 0x00000002031a7211 */ /* 0x004fc800078210ff */
[----:B-1----:R-:W-:Y:S02]  /*3bd80*/  LEA.HI.X.SX32 R27, R3, R0, 0x2, P1 ;  /* 0x00000000031b7211 */ /* 0x002fe400008f16ff */
[----:B------:R-:W2:Y:S04]  /*3bd90*/  LDL.LU R3, [R1+0x3b4] ;  /* 0x0003b40001037983 */ /* 0x000ea80000300800 */
[----:B------:R-:W3:Y:S01]  /*3bda0*/  LDL.LU R25, [R1+0x3b0] ;  /* 0x0003b00001197983 */ /* 0x000ee20000300800 */
[----:B------:R-:W-:Y:S02]  /*3bdb0*/  LEA R24, P6, R4, R2, 0x2 ;  /* 0x0000000204187211 */ /* 0x000fe400078c10ff */
[----:B--2---:R-:W-:Y:S01]  /*3bdc0*/  ISETP.LT.AND P1, PT, R3, c[0x0][0x17c], !P0 ;  /* 0x00005f0003007a0c */ /* 0x004fe20004721270 */
[----:B------:R-:W-:Y:S01]  /*3bdd0*/  IMAD R3, R28, 0x2, R4 ;  /* 0x000000021c037824 */ /* 0x000fe200078e0204 */
[----:B---3--:R-:W-:-:S02]  /*3bde0*/  ISETP.LT.AND P5, PT, R25, c[0x0][0x17c], !P0 ;  /* 0x00005f0019007a0c */ /* 0x008fc400047a1270 */
[----:B------:R-:W-:Y:S02]  /*3bdf0*/  LEA.HI.X.SX32 R25, R4, R0, 0x2, P6 ;  /* 0x0000000004197211 */ /* 0x000fe400030f16ff */
[----:B------:R-:W2:Y:S04]  /*3be00*/  LDL.LU R4, [R1+0x20] ;  /* 0x0000200001047983 */ /* 0x000ea80000300800 */
[----:B--2---:R1:W-:Y:S04]  /*3be10*/  @P2 STG.E [R26.64], R4 ;  /* 0x000000041a002986 */ /* 0x0043e8000c101906 */
[----:B------:R2:W-:Y:S01]  /*3be20*/  @P4 STG.E [R24.64], R8 ;  /* 0x0000000818004986 */ /* 0x0005e2000c101906 */
[----:B-1----:R-:W-:Y:S01]  /*3be30*/  LEA R26, P2, R3, R2, 0x2 ;  /* 0x00000002031a7211 */ /* 0x002fe200078410ff */
[----:B------:R-:W-:-:S02]  /*3be40*/  IMAD R4, R28, 0x2, R3 ;  /* 0x000000021c047824 */ /* 0x000fc400078e0203 */
[----:B--2---:R-:W2:Y:S01]  /*3be50*/  LDL.LU R8, [R1+0x3c4] ;  /* 0x0003c40001087983 */ /* 0x004ea20000300800 */
[----:B------:R-:W-:-:S03]  /*3be60*/  LEA.HI.X.SX32 R27, R3, R0, 0x2, P2 ;  /* 0x00000000031b7211 */ /* 0x000fc600010f16ff */
[----:B------:R-:W3:Y:S04]  /*3be70*/  LDL.LU R3, [R1+0x3bc] ;  /* 0x0003bc0001037983 */ /* 0x000ee80000300800 */
[----:B------:R-:W2:Y:S01]  /*3be80*/  LDL.LU R25, [R1+0x3b8] ;  /* 0x0003b80001197983 */ /* 0x000ea20000300800 */
[----:B------:R-:W-:-:S03]  /*3be90*/  LEA R24, P6, R4, R2, 0x2 ;  /* 0x0000000204187211 */ /* 0x000fc600078c10ff */
[----:B------:R1:W-:Y:S04]  /*3bea0*/  @P3 STG.E [R26.64], R5 ;  /* 0x000000051a003986 */ /* 0x0003e8000c101906 */
[----:B-1----:R-:W4:Y:S01]  /*3beb0*/  LDL.LU R5, [R1+0xa18] ;  /* 0x000a180001057983 */ /* 0x002f220000300800 */
[----:B---3--:R-:W-:Y:S01]  /*3bec0*/  ISETP.LT.AND P2, PT, R3, c[0x0][0x17c], !P0 ;  /* 0x00005f0003007a0c */ /* 0x008fe20004741270 */
[----:B------:R-:W-:Y:S01]  /*3bed0*/  IMAD R3, R28, 0x2, R4 ;  /* 0x000000021c037824 */ /* 0x000fe200078e0204 */
[----:B--2---:R-:W-:Y:S02]  /*3bee0*/  ISETP.LT.AND P4, PT, R25, c[0x0][0x17c], !P0 ;  /* 0x00005f0019007a0c */ /* 0x004fe40004781270 */
[----:B------:R-:W-:Y:S02]  /*3bef0*/  LEA.HI.X.SX32 R25, R4, R0, 0x2, P6 ;  /* 0x0000000004197211 */ /* 0x000fe400030f16ff */
[----:B------:R-:W-:Y:S01]  /*3bf00*/  LEA R26, P3, R3, R2, 0x2 ;  /* 0x00000002031a7211 */ /* 0x000fe200078610ff */
[----:B------:R-:W-:-:S02]  /*3bf10*/  IMAD R4, R28, 0x2, R3 ;  /* 0x000000021c047824 */ /* 0x000fc400078e0203 */
[----:B----4-:R1:W-:Y:S01]  /*3bf20*/  @P5 STG.E [R24.64], R12 ;  /* 0x0000000c18005986 */ /* 0x0103e2000c101906 */
[----:B------:R-:W-:-:S03]  /*3bf30*/  LEA.HI.X.SX32 R27, R3, R0, 0x2, P3 ;  /* 0x00000000031b7211 */ /* 0x000fc600018f16ff */
[----:B-1----:R-:W2:Y:S01]  /*3bf40*/  LDL.LU R12, [R1+0x14] ;  /* 0x00001400010c7983 */ /* 0x002ea20000300800 */
[----:B------:R-:W-:-:S03]  /*3bf50*/  LEA R24, P6, R4, R2, 0x2 ;  /* 0x0000000204187211 */ /* 0x000fc600078c10ff */
[----:B------:R-:W3:Y:S01]  /*3bf60*/  LDL.LU R3, [R1+0x3c0] ;  /* 0x0003c00001037983 */ /* 0x000ee20000300800 */
[----:B------:R-:W-:Y:S02]  /*3bf70*/  LEA.HI.X.SX32 R25, R4, R0, 0x2, P6 ;  /* 0x0000000004197211 */ /* 0x000fe400030f16ff */
[----:B------:R-:W-:Y:S01]  /*3bf80*/  ISETP.LT.AND P3, PT, R8, c[0x0][0x17c], !P0 ;  /* 0x00005f0008007a0c */ /* 0x000fe20004761270 */
[----:B------:R1:W-:Y:S04]  /*3bf90*/  @P1 STG.E [R26.64], R16 ;  /* 0x000000101a001986 */ /* 0x0003e8000c101906 */
[----:B------:R-:W4:Y:S04]  /*3bfa0*/  LDL.LU R8, [R1+0x124] ;  /* 0x0001240001087983 */ /* 0x000f280000300800 */
[----:B------:R1:W-:Y:S04]  /*3bfb0*/  @P4 STG.E [R24.64], R20 ;  /* 0x0000001418004986 */ /* 0x0003e8000c101906 */
[----:B-1----:R-:W2:Y:S04]  /*3bfc0*/  LDL.LU R16, [R1+0x3cc] ;  /* 0x0003cc0001107983 */ /* 0x002ea80000300800 */
[----:B------:R-:W4:Y:S01]  /*3bfd0*/  LDL.LU R20, [R1+0x3c8] ;  /* 0x0003c80001147983 */ /* 0x000f220000300800 */
[----:B---3--:R-:W-:Y:S01]  /*3bfe0*/  ISETP.LT.AND P5, PT, R3, c[0x0][0x17c], !P0 ;  /* 0x00005f0003007a0c */ /* 0x008fe200047a1270 */
[----:B------:R-:W-:-:S04]  /*3bff0*/  IMAD R3, R28, 0x2, R4 ;  /* 0x000000021c037824 */ /* 0x000fc800078e0204 */
[----:B------:R-:W-:Y:S01]  /*3c000*/  IMAD R4, R28, 0x2, R3 ;  /* 0x000000021c047824 */ /* 0x000fe200078e0203 */
[----:B------:R-:W-:-:S04]  /*3c010*/  LEA R26, P1, R3, R2, 0x2 ;  /* 0x00000002031a7211 */ /* 0x000fc800078210ff */
[----:B------:R-:W-:Y:S02]  /*3c020*/  LEA R24, P6, R4, R2, 0x2 ;  /* 0x0000000204187211 */ /* 0x000fe400078c10ff */
[-C--:B------:R-:W-:Y:S01]  /*3c030*/  LEA.HI.X.SX32 R27, R3, R0.reuse, 0x2, P1 ;  /* 0x00000000031b7211 */ /* 0x080fe200008f16ff */
[----:B------:R-:W-:Y:S01]  /*3c040*/  IMAD R3, R28, 0x2, R4 ;  /* 0x000000021c037824 */ /* 0x000fe200078e0204 */
[----:B------:R-:W-:Y:S02]  /*3c050*/  LEA.HI.X.SX32 R25, R4, R0, 0x2, P6 ;  /* 0x0000000004197211 */ /* 0x000fe400030f16ff */
[----:B--2---:R-:W-:Y:S02]  /*3c060*/  ISETP.LT.AND P1, PT, R16, c[0x0][0x17c], !P0 ;  /* 0x00005f0010007a0c */ /* 0x004fe40004721270 */
[----:B----4-:R-:W-:Y:S02]  /*3c070*/  ISETP.LT.AND P4, PT, R20, c[0x0][0x17c], !P0 ;  /* 0x00005f0014007a0c */ /* 0x010fe40004781270 */
[----:B------:R-:W2:Y:S04]  /*3c080*/  LDL.LU R20, [R1+0x3e0] ;  /* 0x0003e00001147983 */ /* 0x000ea80000300800 */
[----:B------:R-:W3:Y:S04]  /*3c090*/  LDL.LU R16, [R1+0x3e4] ;  /* 0x0003e40001107983 */ /* 0x000ee80000300800 */
[----:B------:R-:W4:Y:S04]  /*3c0a0*/  LDL.LU R4, [R1+0x54] ;  /* 0x0000540001047983 */ /* 0x000f280000300800 */
[----:B----4-:R1:W-:Y:S04]  /*3c0b0*/  @P2 STG.E [R26.64], R4 ;  /* 0x000000041a002986 */ /* 0x0103e8000c101906 */
[----:B-1----:R-:W4:Y:S01]  /*3c0c0*/  LDL.LU R27, [R1+0x44] ;  /* 0x00004400011b7983 */ /* 0x002f220000300800 */
[----:B------:R-:W-:Y:S01]  /*3c0d0*/  LEA R26, P2, R3, R2, 0x2 ;  /* 0x00000002031a7211 */ /* 0x000fe200078410ff */
[----:B------:R-:W-:-:S02]  /*3c0e0*/  IMAD R4, R28, 0x2, R3 ;  /* 0x000000021c047824 */ /* 0x000fc400078e0203 */
[----:B----4-:R1:W-:Y:S02]  /*3c0f0*/  @P5 STG.E [R24.64], R27 ;  /* 0x0000001b18005986 */ /* 0x0103e4000c101906 */
[----:B-1----:R-:W-:Y:S02]  /*3c100*/  LEA.HI.X.SX32 R27, R3, R0, 0x2, P2 ;  /* 0x00000000031b7211 */ /* 0x002fe400010f16ff */
[----:B------:R-:W4:Y:S04]  /*3c110*/  LDL.LU R3, [R1+0x3d4] ;  /* 0x0003d40001037983 */ /* 0x000f280000300800 */
[----:B------:R-:W2:Y:S01]  /*3c120*/  LDL.LU R25, [R1+0x3d0] ;  /* 0x0003d00001197983 */ /* 0x000ea20000300800 */
[----:B------:R-:W-:Y:S02]  /*3c130*/  LEA R24, P6, R4, R2, 0x2 ;  /* 0x0000000204187211 */ /* 0x000fe400078c10ff */
[----:B----4-:R-:W-:Y:S01]  /*3c140*/  ISETP.LT.AND P2, PT, R3, c[0x0][0x17c], !P0 ;  /* 0x00005f0003007a0c */ /* 0x010fe20004741270 */
[----:B------:R-:W-:Y:S01]  /*3c150*/  IMAD R3, R28, 0x2, R4 ;  /* 0x000000021c037824 */ /* 0x000fe200078e0204 */
[----:B--2---:R-:W-:-:S02]  /*3c160*/  ISETP.LT.AND P5, PT, R25, c[0x0][0x17c], !P0 ;  /* 0x00005f0019007a0c */ /* 0x004fc400047a1270 */
        /* <DEDUP_REMOVED lines=8> */
[----:B------:R-:W4:Y:S04]  /*3c1f0*/  LDL.LU R3, [R1+0x3dc] ;  /* 0x0003dc0001037983 */ /* 0x000f280000300800 */
[----:B------:R-:W2:Y:S04]  /*3c200*/  LDL.LU R25, [R1+0x3d8] ;  /* 0x0003d80001197983 */ /* 0x000ea80000300800 */
[----:B------:R1:W-:Y:S04]  /*3c210*/  @P1 STG.E [R26.64], R8 ;  /* 0x000000081a001986 */ /* 0x0003e8000c101906 */
[----:B-1----:R-:W3:Y:S04]  /*3c220*/  LDL.LU R8, [R1+0x144] ;  /* 0x0001440001087983 */ /* 0x002ee80000300800 */
[----:B------:R-:W3:Y:S01]  /*3c230*/  LDL.LU R27, [R1+0x164] ;  /* 0x00016400011b7983 */ /* 0x000ee20000300800 */
[----:B------:R-:W-:-:S02]  /*3c240*/  LEA R24, P6, R4, R2, 0x2 ;  /* 0x0000000204187211 */ /* 0x000fc400078c10ff */
[----:B----4-:R-:W-:Y:S01]  /*3c250*/  ISETP.LT.AND P3, PT, R3, c[0x0][0x17c], !P0 ;  /* 0x00005f0003007a0c */ /* 0x010fe20004761270 */
[----:B------:R-:W-:Y:S01]  /*3c260*/  IMAD R3, R28, 0x2, R4 ;  /* 0x000000021c037824 */ /* 0x000fe200078e0204 */
[----:B--2---:R-:W-:Y:S02]  /*3c270*/  ISETP.LT.AND P4, PT, R25, c[0x0][0x17c], !P0 ;  /* 0x00005f0019007a0c */ /* 0x004fe40004781270 */
[----:B------:R-:W-:Y:S01]  /*3c280*/  LEA.HI.X.SX32 R25, R4, R0, 0x2, P6 ;  /* 0x0000000004197211 */ /* 0x000fe200030f16ff */
[----:B------:R-:W-:Y:S01]  /*3c290*/  IMAD R4, R28, 0x2, R3 ;  /* 0x000000021c047824 */ /* 0x000fe200078e0203 */
[----:B------:R-:W-:-:S03]  /*3c2a0*/  LEA R26, P1, R3, R2, 0x2 ;  /* 0x00000002031a7211 */ /* 0x000fc600078210ff */
[----:B---3--:R1:W-:Y:S01]  /*3c2b0*/  @P5 STG.E [R24.64], R27 ;  /* 0x0000001b18005986 */ /* 0x0083e2000c101906 */
[----:B------:R-:W-:-:S03]  /*3c2c0*/  ISETP.LT.AND P5, PT, R20, c[0x0][0x17c], !P0 ;  /* 0x00005f0014007a0c */ /* 0x000fc600047a1270 */
[----:B------:R-:W2:Y:S01]  /*3c2d0*/  LDL.LU R20, [R1+0x3f8] ;  /* 0x0003f80001147983 */ /* 0x000ea20000300800 */
[----:B-1----:R-:W-:Y:S02]  /*3c2e0*/  LEA R24, P6, R4, R2, 0x2 ;  /* 0x0000000204187211 */ /* 0x002fe400078c10ff */
[-C--:B------:R-:W-:Y:S01]  /*3c2f0*/  LEA.HI.X.SX32 R27, R3, R0.reuse, 0x2, P1 ;  /* 0x00000000031b7211 */ /* 0x080fe200008f16ff */
[----:B------:R-:W-:Y:S01]  /*3c300*/  IMAD R3, R28, 0x2, R4 ;  /* 0x000000021c037824 */ /* 0x000fe200078e0204 */
[----:B------:R-:W-:Y:S02]  /*3c310*/  ISETP.LT.AND P1, PT, R16, c[0x0][0x17c], !P0 ;  /* 0x00005f0010007a0c */ /* 0x000fe40004721270 */
[----:B------:R-:W3:Y:S01]  /*3c320*/  LDL.LU R16, [R1+0x3fc] ;  /* 0x0003fc0001107983 */ /* 0x000ee20000300800 */
[----:B------:R-:W-:-:S03]  /*3c330*/  LEA.HI.X.SX32 R25, R4, R0, 0x2, P6 ;  /* 0x0000000004197211 */ /* 0x000fc600030f16ff */
        /* <DEDUP_REMOVED lines=106> */
[----:B------:R-:W2:Y:S01]  /*3c9e0*/  LDL.LU R25, [R1+0x430] ;  /* 0x0004300001197983 */ /* 0x000ea20000300800 */
[----:B------:R-:W-:-:S03]  /*3c9f0*/  LEA R24, P6, R4, R2, 0x2 ;  /* 0x0000000204187211 */ /* 0x000fc600078c10ff */
[----:B------:R1:W-:Y:S04]  /*3ca00*/  @P1 STG.E [R26.64], R8 ;  /* 0x000000081a001986 */ /* 0x0003e8000c101906 */
[----:B-1----:R-:W3:Y:S04]  /*3ca10*/  LDL.LU R26, [R1+0x448] ;  /* 0x00044800011a7983 */ /* 0x002ee80000300800 */
[----:B------:R-:W3:Y:S01]  /*3ca20*/  LDL.LU R27, [R1+0x44c] ;  /* 0x00044c00011b7983 */ /* 0x000ee20000300800 */
[----:B----4-:R-:W-:Y:S01]  /*3ca30*/  ISETP.LT.AND P3, PT, R3, c[0x0][0x17c], !P0 ;  /* 0x00005f0003007a0c */ /* 0x010fe20004761270 */
[----:B------:R-:W-:Y:S01]  /*3ca40*/  IMAD R3, R28, 0x2, R4 ;  /* 0x000000021c037824 */ /* 0x000fe200078e0204 */
[----:B--2---:R-:W-:-:S03]  /*3ca50*/  ISETP.LT.AND P5, PT, R25, c[0x0][0x17c], !P0 ;  /* 0x00005f0019007a0c */ /* 0x004fc600047a1270 */
[----:B------:R-:W-:Y:S01]  /*3ca60*/  IMAD R8, R28, 0x2, R3 ;  /* 0x000000021c087824 */ /* 0x000fe200078e0203 */
[----:B------:R-:W-:Y:S02]  /*3ca70*/  LEA.HI.X.SX32 R25, R4, R0, 0x2, P6 ;  /* 0x0000000004197211 */ /* 0x000fe400030f16ff */
[----:B------:R-:W-:-:S03]  /*3ca80*/  LEA R4, P1, R3, R2, 0x2 ;  /* 0x0000000203047211 */ /* 0x000fc600078210ff */
[----:B------:R1:W-:Y:S01]  /*3ca90*/  @P4 STG.E [R24.64], R5 ;  /* 0x0000000518004986 */ /* 0x0003e2000c101906 */
[----:B------:R-:W-:-:S03]  /*3caa0*/  ISETP.LT.AND P4, PT, R20, c[0x0][0x17c], !P0 ;  /* 0x00005f0014007a0c */ /* 0x000fc60004781270 */
[----:B------:R-:W2:Y:S01]  /*3cab0*/  LDL.LU R20, [R1+0x450] ;  /* 0x0004500001147983 */ /* 0x000ea20000300800 */
[----:B-1----:R-:W-:Y:S02]  /*3cac0*/  LEA R24, P6, R8, R2, 0x2 ;  /* 0x0000000208187211 */ /* 0x002fe400078c10ff */
[-C--:B------:R-:W-:Y:S01]  /*3cad0*/  LEA.HI.X.SX32 R5, R3, R0.reuse, 0x2, P1 ;  /* 0x0000000003057211 */ /* 0x080fe200008f16ff */
[----:B------:R-:W-:Y:S01]  /*3cae0*/  IMAD R3, R28, 0x2, R8 ;  /* 0x000000021c037824 */ /* 0x000fe200078e0208 */
[----:B---3--:R-:W-:Y:S02]  /*3caf0*/  ISETP.LT.AND P1, PT, R16, c[0x0][0x17c], !P0 ;  /* 0x00005f0010007a0c */ /* 0x008fe40004721270 */
        /* <DEDUP_REMOVED lines=11> */
[----:B------:R-:W-:-:S03]  /*3cbb0*/  LEA R24, P6, R8, R2, 0x2 ;  /* 0x0000000208187211 */ /* 0x000fc600078c10ff */
[----:B------:R1:W-:Y:S01]  /*3cbc0*/  @P3 STG.E [R4.64], R12 ;  /* 0x0000000c04003986 */ /* 0x0003e2000c101906 */
[----:B----4-:R-:W-:Y:S01]  /*3cbd0*/  ISETP.LT.AND P2, PT, R3, c[0x0][0x17c], !P0 ;  /* 0x00005f0003007a0c */ /* 0x010fe20004741270 */
[----:B------:R-:W-:Y:S01]  /*3cbe0*/  IMAD R3, R28, 0x2, R8 ;  /* 0x000000021c037824 */ /* 0x000fe200078e0208 */
[----:B--2---:R-:W-:-:S03]  /*3cbf0*/  ISETP.LT.AND P5, PT, R25, c[0x0][0x17c], !P0 ;  /* 0x00005f0019007a0c */ /* 0x004fc600047a1270 */
[----:B-1----:R-:W-:Y:S01]  /*3cc00*/  IMAD R12, R28, 0x2, R3 ;  /* 0x000000021c0c7824 */ /* 0x002fe200078e0203 */
[C---:B------:R-:W-:Y:S02]  /*3cc10*/  LEA R4, P3, R3.reuse, R2, 0x2 ;  /* 0x0000000203047211 */ /* 0x040fe400078610ff */
[-C--:B------:R-:W-:Y:S02]  /*3cc20*/  LEA.HI.X.SX32 R25, R8, R0.reuse, 0x2, P6 ;  /* 0x0000000008197211 */ /* 0x080fe400030f16ff */
[----:B------:R-:W-:Y:S01]  /*3cc30*/  LEA.HI.X.SX32 R5, R3, R0, 0x2, P3 ;  /* 0x0000000003057211 */ /* 0x000fe200018f16ff */
[----:B------:R-:W-:Y:S01]  /*3cc40*/  IMAD R3, R28, 0x2, R12 ;  /* 0x000000021c037824 */ /* 0x000fe200078e020c */
[----:B------:R-:W-:Y:S01]  /*3cc50*/  LEA R8, P6, R12, R2, 0x2 ;  /* 0x000000020c087211 */ /* 0x000fe200078c10ff */
[----:B------:R1:W-:Y:S04]  /*3cc60*/  @P4 STG.E [R24.64], R9 ;  /* 0x0000000918004986 */ /* 0x0003e8000c101906 */
[----:B------:R2:W-:Y:S01]  /*3cc70*/  @P1 STG.E [R4.64], R6 ;  /* 0x0000000604001986 */ /* 0x0005e2000c101906 */
[----:B------:R-:W-:-:S02]  /*3cc80*/  ISETP.LT.AND P4, PT, R26, c[0x0][0x17c], !P0 ;  /* 0x00005f001a007a0c */ /* 0x000fc40004781270 */
[----:B-1----:R-:W-:Y:S02]  /*3cc90*/  LEA.HI.X.SX32 R9, R12, R0, 0x2, P6 ;  /* 0x000000000c097211 */ /* 0x002fe400030f16ff */
[C---:B--2---:R-:W-:Y:S01]  /*3cca0*/  LEA R4, P1, R3.reuse, R2, 0x2 ;  /* 0x0000000203047211 */ /* 0x044fe200078210ff */
[----:B------:R-:W2:Y:S03]  /*3ccb0*/  LDL.LU R6, [R1+0xa14] ;  /* 0x000a140001067983 */ /* 0x000ea60000300800 */
[----:B------:R-:W-:Y:S01]  /*3ccc0*/  LEA.HI.X.SX32 R5, R3, R0, 0x2, P1 ;  /* 0x0000000003057211 */ /* 0x000fe200008f16ff */
[----:B------:R-:W4:Y:S01]  /*3ccd0*/  LDL.LU R24, [R1+0x460] ;  /* 0x0004600001187983 */ /* 0x000f220000300800 */
[----:B---3--:R-:W-:-:S03]  /*3cce0*/  ISETP.LT.AND P1, PT, R16, c[0x0][0x17c], !P0 ;  /* 0x00005f0010007a0c */ /* 0x008fc60004721270 */
[----:B------:R-:W3:Y:S01]  /*3ccf0*/  LDL.LU R25, [R1+0x464] ;  /* 0x0004640001197983 */ /* 0x000ee20000300800 */
[----:B------:R-:W-:-:S03]  /*3cd00*/  ISETP.LT.AND P3, PT, R27, c[0x0][0x17c], !P0 ;  /* 0x00005f001b007a0c */ /* 0x000fc60004761270 */
[----:B------:R1:W-:Y:S01]  /*3cd10*/  @P5 STG.E [R8.64], R13 ;  /* 0x0000000d08005986 */ /* 0x0003e2000c101906 */
[----:B------:R-:W-:-:S03]  /*3cd20*/  ISETP.LT.AND P5, PT, R20, c[0x0][0x17c], !P0 ;  /* 0x00005f0014007a0c */ /* 0x000fc600047a1270 */
[----:B------:R1:W-:Y:S04]  /*3cd30*/  @P2 STG.E [R4.64], R17 ;  /* 0x0000001104002986 */ /* 0x0003e8000c101906 */
[----:B-1----:R-:W2:Y:S04]  /*3cd40*/  LDL.LU R13, [R1+0x45c] ;  /* 0x00045c00010d7983 */ /* 0x002ea80000300800 */
[----:B------:R-:W3:Y:S04]  /*3cd50*/  LDL.LU R26, [R1+0x78] ;  /* 0x00007800011a7983 */ /* 0x000ee80000300800 */
[----:B------:R-:W3:Y:S04]  /*3cd60*/  LDL.LU R16, [R1+0x18] ;  /* 0x0000180001107983 */ /* 0x000ee80000300800 */
[----:B------:R-:W3:Y:S04]  /*3cd70*/  LDL.LU R27, [R1+0x468] ;  /* 0x00046800011b7983 */ /* 0x000ee80000300800 */
[----:B------:R-:W3:Y:S04]  /*3cd80*/  LDL.LU R20, [R1+0x46c] ;  /* 0x00046c0001147983 */ /* 0x000ee80000300800 */
        /* <DEDUP_REMOVED lines=10> */
[C---:B-1----:R-:W-:Y:S01]  /*3ce30*/  LEA R8, P6, R12.reuse, R2, 0x2 ;  /* 0x000000020c087211 */ /* 0x042fe200078c10ff */
[----:B------:R-:W4:Y:S03]  /*3ce40*/  LDL.LU R21, [R1+0x48] ;  /* 0x0000480001157983 */ /* 0x000f260000300800 */
[----:B------:R-:W-:Y:S02]  /*3ce50*/  LEA.HI.X.SX32 R9, R12, R0, 0x2, P6 ;  /* 0x000000000c097211 */ /* 0x000fe400030f16ff */
[----:B--2---:R-:W-:Y:S02]  /*3ce60*/  ISETP.LT.AND P2, PT, R13, c[0x0][0x17c], !P0 ;  /* 0x00005f000d007a0c */ /* 0x004fe40004741270 */
[----:B---3--:R-:W-:-:S02]  /*3ce70*/  ISETP.LT.AND P4, PT, R17, c[0x0][0x17c], !P0 ;  /* 0x00005f0011007a0c */ /* 0x008fc40004781270 */
[----:B------:R-:W2:Y:S04]  /*3ce80*/  LDL.LU R17, [R1+0x128] ;  /* 0x0001280001117983 */ /* 0x000ea80000300800 */
[----:B------:R-:W3:Y:S04]  /*3ce90*/  LDL.LU R13, [R1+0x168] ;  /* 0x00016800010d7983 */ /* 0x000ee80000300800 */
[----:B------:R-:W2:Y:S04]  /*3cea0*/  LDL.LU R12, [R1+0x58] ;  /* 0x00005800010c7983 */ /* 0x000ea80000300800 */
[----:B--2---:R1:W-:Y:S04]  /*3ceb0*/  @P3 STG.E [R4.64], R12 ;  /* 0x0000000c04003986 */ /* 0x0043e8000c101906 */
[----:B----4-:R2:W-:Y:S01]  /*3cec0*/  @P5 STG.E [R8.64], R21 ;  /* 0x0000001508005986 */ /* 0x0105e2000c101906 */
[----:B-1----:R-:W-:Y:S01]  /*3ced0*/  IMAD R12, R28, 0x2, R3 ;  /* 0x000000021c0c7824 */ /* 0x002fe200078e0203 */
[----:B------:R-:W-:-:S02]  /*3cee0*/  LEA R4, P3, R3, R2, 0x2 ;  /* 0x0000000203047211 */ /* 0x000fc400078610ff */
[----:B--2---:R-:W2:Y:S02]  /*3cef0*/  LDL.LU R21, [R1+0x474] ;  /* 0x0004740001157983 */ /* 0x004ea40000300800 */
[----:B------:R-:W-:Y:S01]  /*3cf00*/  LEA.HI.X.SX32 R5, R3, R0, 0x2, P3 ;  /* 0x0000000003057211 */ /* 0x000fe200018f16ff */
[----:B------:R-:W-:Y:S01]  /*3cf10*/  IMAD R3, R28, 0x2, R12 ;  /* 0x000000021c037824 */ /* 0x000fe200078e020c */
[----:B------:R-:W-:Y:S02]  /*3cf20*/  LEA R8, P6, R12, R2, 0x2 ;  /* 0x000000020c087211 */ /* 0x000fe400078c10ff */
[----:B------:R-:W-:Y:S01]  /*3cf30*/  ISETP.LT.AND P5, PT, R24, c[0x0][0x17c], !P0 ;  /* 0x00005f0018007a0c */ /* 0x000fe200047a1270 */
[----:B------:R1:W-:Y:S01]  /*3cf40*/  @P1 STG.E [R4.64], R26 ;  /* 0x0000001a04001986 */ /* 0x0003e2000c101906 */
[----:B------:R-:W-:Y:S01]  /*3cf50*/  LEA.HI.X.SX32 R9, R12, R0, 0x2, P6 ;  /* 0x000000000c097211 */ /* 0x000fe200030f16ff */
[----:B------:R-:W-:Y:S01]  /*3cf60*/  IMAD R12, R28, 0x2, R3 ;  /* 0x000000021c0c7824 */ /* 0x000fe200078e0203 */
[----:B------:R-:W-:Y:S01]  /*3cf70*/  ISETP.LT.AND P3, PT, R25, c[0x0][0x17c], !P0 ;  /* 0x00005f0019007a0c */ /* 0x000fe20004761270 */
[----:B------:R-:W4:Y:S04]  /*3cf80*/  LDL.LU R24, [R1+0x1a8] ;  /* 0x0001a80001187983 */ /* 0x000f280000300800 */
[----:B------:R3:W-:Y:S01]  /*3cf90*/  @P4 STG.E [R8.64], R16 ;  /* 0x0000001008004986 */ /* 0x0007e2000c101906 */
[----:B-1----:R-:W-:-:S03]  /*3cfa0*/  LEA R4, P1, R3, R2, 0x2 ;  /* 0x0000000203047211 */ /* 0x002fc600078210ff */
[----:B------:R-:W2:Y:S01]  /*3cfb0*/  LDL.LU R25, [R1+0x138] ;  /* 0x0001380001197983 */ /* 0x000ea20000300800 */
[----:B------:R-:W-:Y:S01]  /*3cfc0*/  LEA.HI.X.SX32 R5, R3, R0, 0x2, P1 ;  /* 0x0000000003057211 */ /* 0x000fe200008f16ff */
[----:B------:R-:W-:Y:S02]  /*3cfd0*/  IMAD R3, R28, 0x2, R12 ;  /* 0x000000021c037824 */ /* 0x000fe400078e020c */
[----:B------:R-:W2:Y:S01]  /*3cfe0*/  LDL.LU R26, [R1+0x478] ;  /* 0x00047800011a7983 */ /* 0x000ea20000300800 */
[----:B---3--:R-:W-:-:S03]  /*3cff0*/  LEA R8, P6, R12, R2, 0x2 ;  /* 0x000000020c087211 */ /* 0x008fc600078c10ff */
[----:B------:R1:W-:Y:S01]  /*3d000*/  @P2 STG.E [R4.64], R17 ;  /* 0x0000001104002986 */ /* 0x0003e2000c101906 */
[----:B------:R-:W-:-:S03]  /*3d010*/  LEA.HI.X.SX32 R9, R12, R0, 0x2, P6 ;  /* 0x000000000c097211 */ /* 0x000fc600030f16ff */
[----:B------:R-:W3:Y:S01]  /*3d020*/  LDL.LU R16, [R1+0x47c] ;  /* 0x00047c0001107983 */ /* 0x000ee20000300800 */
[----:B------:R-:W-:Y:S02]  /*3d030*/  ISETP.LT.AND P4, PT, R27, c[0x0][0x17c], !P0 ;  /* 0x00005f001b007a0c */ /* 0x000fe40004781270 */
[----:B------:R-:W-:Y:S01]  /*3d040*/  ISETP.LT.AND P1, PT, R20, c[0x0][0x17c], !P0 ;  /* 0x00005f0014007a0c */ /* 0x000fe20004721270 */
[----:B------:R-:W3:Y:S01]  /*3d050*/  LDL.LU R27, [R1+0x188] ;  /* 0x00018800011b7983 */ /* 0x000ee20000300800 */
[----:B-1----:R-:W-:-:S03]  /*3d060*/  LEA R4, P2, R3, R2, 0x2 ;  /* 0x0000000203047211 */ /* 0x002fc600078410ff */
[----:B------:R-:W3:Y:S01]  /*3d070*/  LDL.LU R20, [R1+0x158] ;  /* 0x0001580001147983 */ /* 0x000ee20000300800 */
[----:B------:R-:W-:Y:S01]  /*3d080*/  IMAD R12, R28, 0x2, R3 ;  /* 0x000000021c0c7824 */ /* 0x000fe200078e0203 */
[----:B------:R-:W-:Y:S02]  /*3d090*/  LEA.HI.X.SX32 R5, R3, R0, 0x2, P2 ;  /* 0x0000000003057211 */ /* 0x000fe400010f16ff */
[----:B------:R1:W-:Y:S04]  /*3d0a0*/  @P5 STG.E [R8.64], R13 ;  /* 0x0000000d08005986 */ /* 0x0003e8000c101906 */
[----:B------:R-:W3:Y:S04]  /*3d0b0*/  LDL.LU R17, [R1+0x480] ;  /* 0x0004800001117983 */ /* 0x000ee80000300800 */
[----:B-1----:R-:W3:Y:S04]  /*3d0c0*/  LDL.LU R13, [R1+0x484] ;  /* 0x00048400010d7983 */ /* 0x002ee80000300800 */
[----:B------:R-:W3:Y:S01]  /*3d0d0*/  LDL.LU R3, [R1+0x470] ;  /* 0x0004700001037983 */ /* 0x000ee20000300800 */
[----:B------:R-:W-:-:S04]  /*3d0e0*/  LEA R8, P6, R12, R2, 0x2 ;  /* 0x000000020c087211 */ /* 0x000fc800078c10ff */
[----:B------:R-:W-:Y:S01]  /*3d0f0*/  LEA.HI.X.SX32 R9, R12, R0, 0x2, P6 ;  /* 0x000000000c097211 */ /* 0x000fe200030f16ff */
[----:B----4-:R1:W-:Y:S01]  /*3d100*/  @P3 STG.E [R4.64], R24 ;  /* 0x0000001804003986 */ /* 0x0103e2000c101906 */
[----:B--2---:R-:W-:-:S03]  /*3d110*/  ISETP.LT.AND P2, PT, R21, c[0x0][0x17c], !P0 ;  /* 0x00005f0015007a0c */ /* 0x004fc60004741270 */
[----:B------:R2:W-:Y:S04]  /*3d120*/  @P4 STG.E [R8.64], R25 ;  /* 0x0000001908004986 */ /* 0x0005e8000c101906 */
[----:B-1----:R-:W4:Y:S01]  /*3d130*/  LDL.LU R24, [R1+0x198] ;  /* 0x0001980001187983 */ /* 0x002f220000300800 */
[----:B------:R-:W-:-:S03]  /*3d140*/  ISETP.LT.AND P4, PT, R26, c[0x0][0x17c], !P0 ;  /* 0x00005f001a007a0c */ /* 0x000fc60004781270 */
[----:B------:R-:W4:Y:S04]  /*3d150*/  LDL.LU R21, [R1+0x488] ;  /* 0x0004880001157983 */ /* 0x000f280000300800 */
[----:B--2---:R-:W2:Y:S04]  /*3d160*/  LDL.LU R25, [R1+0x48c] ;  /* 0x00048c0001197983 */ /* 0x004ea80000300800 */
[----:B------:R-:W2:Y:S01]  /*3d170*/  LDL.LU R26, [R1+0x178] ;  /* 0x00017800011a7983 */ /* 0x000ea20000300800 */
[----:B---3--:R-:W-:Y:S01]  /*3d180*/  ISETP.LT.AND P5, PT, R3, c[0x0][0x17c], !P0 ;  /* 0x00005f0003007a0c */ /* 0x008fe200047a1270 */
[----:B------:R-:W-:-:S04]  /*3d190*/  IMAD R3, R28, 0x2, R12 ;  /* 0x000000021c037824 */ /* 0x000fc800078e020c */
[----:B------:R-:W-:Y:S01]  /*3d1a0*/  IMAD R12, R28, 0x2, R3 ;  /* 0x000000021c0c7824 */ /* 0x000fe200078e0203 */
[----:B------:R-:W-:-:S04]  /*3d1b0*/  LEA R4, P3, R3, R2, 0x2 ;  /* 0x0000000203047211 */ /* 0x000fc800078610ff */
[----:B------:R-:W-:Y:S01]  /*3d1c0*/  LEA.HI.X.SX32 R5, R3, R0, 0x2, P3 ;  /* 0x0000000003057211 */ /* 0x000fe200018f16ff */
[----:B------:R-:W-:Y:S01]  /*3d1d0*/  IMAD R3, R28, 0x2, R12 ;  /* 0x000000021c037824 */ /* 0x000fe200078e020c */
[----:B------:R-:W-:-:S04]  /*3d1e0*/  LEA R8, P6, R12, R2, 0x2 ;  /* 0x000000020c087211 */ /* 0x000fc800078c10ff */
[----:B------:R-:W-:Y:S01]  /*3d1f0*/  LEA.HI.X.SX32 R9, R12, R0, 0x2, P6 ;  /* 0x000000000c097211 */ /* 0x000fe200030f16ff */
[----:B------:R-:W-:Y:S01]  /*3d200*/  IMAD R12, R28, 0x2, R3 ;  /* 0x000000021c0c7824 */ /* 0x000fe200078e0203 */
[----:B------:R1:W-:Y:S01]  /*3d210*/  @P1 STG.E [R4.64], R27 ;  /* 0x0000001b04001986 */ /* 0x0003e2000c101906 */
[----:B------:R-:W-:-:S03]  /*3d220*/  ISETP.LT.AND P3, PT, R16, c[0x0][0x17c], !P0 ;  /* 0x00005f0010007a0c */ /* 0x000fc60004761270 */
[----:B------:R3:W-:Y:S01]  /*3d230*/  @P5 STG.E [R8.64], R20 ;  /* 0x0000001408005986 */ /* 0x0007e2000c101906 */
[----:B------:R-:W-:-:S03]  /*3d240*/  ISETP.LT.AND P5, PT, R17, c[0x0][0x17c], !P0 ;  /* 0x00005f0011007a0c */ /* 0x000fc600047a1270 */
[----:B------:R-:W2:Y:S01]  /*3d250*/  LDL.LU R16, [R1+0x108] ;  /* 0x0001080001107983 */ /* 0x000ea20000300800 */
[----:B-1----:R-:W-:-:S03]  /*3d260*/  LEA R4, P1, R3, R2, 0x2 ;  /* 0x0000000203047211 */ /* 0x002fc600078210ff */
[----:B------:R-:W2:Y:S01]  /*3d270*/  LDL.LU R27, [R1+0x490] ;  /* 0x00049000011b7983 */ /* 0x000ea20000300800 */
[----:B---3--:R-:W-:-:S03]  /*3d280*/  LEA R8, P6, R12, R2, 0x2 ;  /* 0x000000020c087211 */ /* 0x008fc600078c10ff */
[----:B------:R-:W3:Y:S01]  /*3d290*/  LDL.LU R20, [R1+0x494] ;  /* 0x0004940001147983 */ /* 0x000ee20000300800 */
[-C--:B------:R-:W-:Y:S01]  /*3d2a0*/  LEA.HI.X.SX32 R5, R3, R0.reuse, 0x2, P1 ;  /* 0x0000000003057211 */ /* 0x080fe200008f16ff */
[----:B------:R-:W-:Y:S01]  /*3d2b0*/  IMAD R3, R28, 0x2, R12 ;  /* 0x000000021c037824 */ /* 0x000fe200078e020c */
[----:B------:R-:W-:Y:S01]  /*3d2c0*/  ISETP.LT.AND P1, PT, R13, c[0x0][0x17c], !P0 ;  /* 0x00005f000d007a0c */ /* 0x000fe20004721270 */
[----:B------:R-:W2:Y:S01]  /*3d2d0*/  LDL.LU R17, [R1+0x118] ;  /* 0x0001180001117983 */ /* 0x000ea20000300800 */
[----:B------:R-:W-:-:S03]  /*3d2e0*/  LEA.HI.X.SX32 R9, R12, R0, 0x2, P6 ;  /* 0x000000000c097211 */ /* 0x000fc600030f16ff */
[----:B------:R-:W2:Y:S04]  /*3d2f0*/  LDL.LU R13, [R1+0x98] ;  /* 0x00009800010d7983 */ /* 0x000ea80000300800 */
[----:B------:R-:W2:Y:S04]  /*3d300*/  LDL.LU R12, [R1+0x148] ;  /* 0x00014800010c7983 */ /* 0x000ea80000300800 */
[----:B--2---:R1:W-:Y:S04]  /*3d310*/  @P2 STG.E [R4.64], R12 ;  /* 0x0000000c04002986 */ /* 0x0043e8000c101906 */
[----:B----4-:R2:W-:Y:S01]  /*3d320*/  @P4 STG.E [R8.64], R24 ;  /* 0x0000001808004986 */ /* 0x0105e2000c101906 */
[----:B-1----:R-:W-:-:S03]  /*3d330*/  LEA R4, P2, R3, R2, 0x2 ;  /* 0x0000000203047211 */ /* 0x002fc600078410ff */
[----:B--2---:R-:W2:Y:S01]  /*3d340*/  LDL.LU R24, [R1+0x498] ;  /* 0x0004980001187983 */ /* 0x004ea20000300800 */
[----:B------:R-:W-:Y:S02]  /*3d350*/  LEA.HI.X.SX32 R5, R3, R0, 0x2, P2 ;  /* 0x0000000003057211 */ /* 0x000fe400010f16ff */
[----:B------:R-:W-:Y:S02]  /*3d360*/  ISETP.LT.AND P2, PT, R25, c[0x0][0x17c], !P0 ;  /* 0x00005f0019007a0c */ /* 0x000fe40004741270 */
[----:B------:R-:W4:Y:S01]  /*3d370*/  LDL.LU R25, [R1+0xf8] ;  /* 0x0000f80001197983 */ /* 0x000f220000300800 */
[----:B------:R-:W-:-:S04]  /*3d380*/  IMAD R12, R28, 0x2, R3 ;  /* 0x000000021c0c7824 */ /* 0x000fc800078e0203 */
[----:B------:R-:W-:Y:S01]  /*3d390*/  IMAD R3, R28, 0x2, R12 ;  /* 0x000000021c037824 */ /* 0x000fe200078e020c */
[C---:B------:R-:W-:Y:S01]  /*3d3a0*/  LEA R8, P6, R12.reuse, R2, 0x2 ;  /* 0x000000020c087211 */ /* 0x040fe200078c10ff */
[----:B------:R1:W-:Y:S01]  /*3d3b0*/  @P3 STG.E [R4.64], R26 ;  /* 0x0000001a04003986 */ /* 0x0003e2000c101906 */
[----:B------:R-:W-:Y:S02]  /*3d3c0*/  ISETP.LT.AND P4, PT, R21, c[0x0][0x17c], !P0 ;  /* 0x00005f0015007a0c */ /* 0x000fe40004781270 */
[----:B------:R-:W-:Y:S01]  /*3d3d0*/  LEA.HI.X.SX32 R9, R12, R0, 0x2, P6 ;  /* 0x000000000c097211 */ /* 0x000fe200030f16ff */
[----:B------:R-:W-:-:S04]  /*3d3e0*/  IMAD R12, R28, 0x2, R3 ;  /* 0x000000021c0c7824 */ /* 0x000fc800078e0203 */
[----:B------:R3:W-:Y:S01]  /*3d3f0*/  @P5 STG.E [R8.64], R16 ;  /* 0x0000001008005986 */ /* 0x0007e2000c101906 */
[----:B-1----:R-:W-:-:S03]  /*3d400*/  LEA R4, P3, R3, R2, 0x2 ;  /* 0x0000000203047211 */ /* 0x002fc600078610ff */
[----:B------:R-:W4:Y:S01]  /*3d410*/  LDL.LU R26, [R1+0xe8] ;  /* 0x0000e800011a7983 */ /* 0x000f220000300800 */
[----:B------:R-:W-:Y:S01]  /*3d420*/  LEA.HI.X.SX32 R5, R3, R0, 0x2, P3 ;  /* 0x0000000003057211 */ /* 0x000fe200018f16ff */
[----:B------:R-:W-:Y:S01]  /*3d430*/  IMAD R3, R28, 0x2, R12 ;  /* 0x000000021c037824 */ /* 0x000fe200078e020c */
[C---:B---3--:R-:W-:Y:S01]  /*3d440*/  LEA R8, P6, R12.reuse, R2, 0x2 ;  /* 0x000000020c087211 */ /* 0x048fe200078c10ff */
[----:B------:R-:W3:Y:S01]  /*3d450*/  LDL.LU R16, [R1+0x4a0] ;  /* 0x0004a00001107983 */ /* 0x000ee20000300800 */
[----:B------:R-:W-:Y:S02]  /*3d460*/  ISETP.LT.AND P5, PT, R27, c[0x0][0x17c], !P0 ;  /* 0x00005f001b007a0c */ /* 0x000fe400047a1270 */
[----:B------:R-:W-:Y:S01]  /*3d470*/  LEA.HI.X.SX32 R9, R12, R0, 0x2, P6 ;  /* 0x000000000c097211 */ /* 0x000fe200030f16ff */
[----:B------:R1:W-:Y:S01]  /*3d480*/  @P1 STG.E [R4.64], R17 ;  /* 0x0000001104001986 */ /* 0x0003e2000c101906 */
[----:B------:R-:W-:-:S03]  /*3d490*/  ISETP.LT.AND P3, PT, R20, c[0x0][0x17c], !P0 ;  /* 0x00005f0014007a0c */ /* 0x000fc60004761270 */
[----:B------:R-:W3:Y:S01]  /*3d4a0*/  LDL.LU R21, [R1+0x4a4] ;  /* 0x0004a40001157983 */ /* 0x000ee20000300800 */
[----:B------:R-:W-:-:S03]  /*3d4b0*/  IMAD R12, R28, 0x2, R3 ;  /* 0x000000021c0c7824 */ /* 0x000fc600078e0203 */
[----:B------:R-:W3:Y:S01]  /*3d4c0*/  LDL.LU R27, [R1+0xd8] ;  /* 0x0000d800011b7983 */ /* 0x000ee20000300800 */
[----:B-1----:R-:W-:-:S03]  /*3d4d0*/  LEA R4, P1, R3, R2, 0x2 ;  /* 0x0000000203047211 */ /* 0x002fc600078210ff */
[----:B------:R-:W3:Y:S01]  /*3d4e0*/  LDL.LU R20, [R1+0xc8] ;  /* 0x0000c80001147983 */ /* 0x000ee20000300800 */
[----:B------:R-:W-:-:S03]  /*3d4f0*/  LEA.HI.X.SX32 R5, R3, R0, 0x2, P1 ;  /* 0x0000000003057211 */ /* 0x000fc600008f16ff */
[----:B------:R1:W-:Y:S04]  /*3d500*/  @P4 STG.E [R8.64], R13 ;  /* 0x0000000d08004986 */ /* 0x0003e8000c101906 */
[----:B------:R-:W3:Y:S04]  /*3d510*/  LDL.LU R17, [R1+0x4a8] ;  /* 0x0004a80001117983 */ /* 0x000ee80000300800 */
[----:B-1----:R-:W3:Y:S04]  /*3d520*/  LDL.LU R13, [R1+0x4ac] ;  /* 0x0004ac00010d7983 */ /* 0x002ee80000300800 */
[----:B------:R-:W3:Y:S01]  /*3d530*/  LDL.LU R3, [R1+0x49c] ;  /* 0x00049c0001037983 */ /* 0x000ee20000300800 */
[----:B--2---:R-:W-:-:S03]  /*3d540*/  ISETP.LT.AND P4, PT, R24, c[0x0][0x17c], !P0 ;  /* 0x00005f0018007a0c */ /* 0x004fc60004781270 */
[----:B------:R-:W2:Y:S04]  /*3d550*/  LDL.LU R24, [R1+0xb8] ;  /* 0x0000b80001187983 */ /* 0x000ea80000300800 */
[----:B----4-:R1:W-:Y:S04]  /*3d560*/  @P2 STG.E [R4.64], R25 ;  /* 0x0000001904002986 */ /* 0x0103e8000c101906 */
[----:B-1----:R-:W4:Y:S01]  /*3d570*/  LDL.LU R25, [R1+0xa8] ;  /* 0x0000a80001197983 */ /* 0x002f220000300800 */
[----:B------:R-:W-:-:S04]  /*3d580*/  LEA R8, P6, R12, R2, 0x2 ;  /* 0x000000020c087211 */ /* 0x000fc800078c10ff */
[----:B------:R-:W-:-:S05]  /*3d590*/  LEA.HI.X.SX32 R9, R12, R0, 0x2, P6 ;  /* 0x000000000c097211 */ /* 0x000fca00030f16ff */
[----:B------:R1:W-:Y:S01]  /*3d5a0*/  @P5 STG.E [R8.64], R26 ;  /* 0x0000001a08005986 */ /* 0x0003e2000c101906 */
[----:B---3--:R-:W-:-:S03]  /*3d5b0*/  ISETP.LT.AND P5, PT, R16, c[0x0][0x17c], !P0 ;  /* 0x00005f0010007a0c */ /* 0x008fc600047a1270 */
[----:B-1----:R-:W3:Y:S04]  /*3d5c0*/  LDL.LU R26, [R1+0x4b4] ;  /* 0x0004b400011a7983 */ /* 0x002ee80000300800 */
[----:B------:R-:W3:Y:S01]  /*3d5d0*/  LDL.LU R16, [R1+0x88] ;  /* 0x0000880001107983 */ /* 0x000ee20000300800 */
[----:B------:R-:W-:Y:S01]  /*3d5e0*/  ISETP.LT.AND P1, PT, R3, c[0x0][0x17c], !P0 ;  /* 0x00005f0003007a0c */ /* 0x000fe20004721270 */
        /* <DEDUP_REMOVED lines=8> */
[----:B------:R-:W-:-:S04]  /*3d670*/  IMAD R12, R28, 0x2, R3 ;  /* 0x000000021c0c7824 */ /* 0x000fc800078e0203 */
[----:B------:R1:W-:Y:S02]  /*3d680*/  @P4 STG.E [R8.64], R20 ;  /* 0x0000001408004986 */ /* 0x0003e4000c101906 */
[----:B-1----:R-:W-:-:S04]  /*3d690*/  LEA R4, P3, R3, R2, 0x2 ;  /* 0x0000000203047211 */ /* 0x002fc800078610ff */
[----:B------:R-:W-:Y:S01]  /*3d6a0*/  LEA.HI.X.SX32 R5, R3, R0, 0x2, P3 ;  /* 0x0000000003057211 */ /* 0x000fe200018f16ff */
[----:B------:R-:W-:Y:S01]  /*3d6b0*/  IMAD R3, R28, 0x2, R12 ;  /* 0x000000021c037824 */ /* 0x000fe200078e020c */
[C---:B------:R-:W-:Y:S02]  /*3d6c0*/  LEA R8, P6, R12.reuse, R2, 0x2 ;  /* 0x000000020c087211 */ /* 0x040fe400078c10ff */
[----:B------:R-:W-:Y:S02]  /*3d6d0*/  ISETP.LT.AND P2, PT, R21, c[0x0][0x17c], !P0 ;  /* 0x00005f0015007a0c */ /* 0x000fe40004741270 */
[----:B------:R-:W3:Y:S01]  /*3d6e0*/  LDL.LU R21, [R1+0x4b8] ;  /* 0x0004b80001157983 */ /* 0x000ee20000300800 */
[----:B------:R-:W-:Y:S02]  /*3d6f0*/  LEA.HI.X.SX32 R9, R12, R0, 0x2, P6 ;  /* 0x000000000c097211 */ /* 0x000fe400030f16ff */
[----:B------:R-:W-:Y:S01]  /*3d700*/  ISETP.LT.AND P4, PT, R17, c[0x0][0x17c], !P0 ;  /* 0x00005f0011007a0c */ /* 0x000fe20004781270 */
[----:B------:R-:W3:Y:S01]  /*3d710*/  LDL.LU R27, [R1+0x4bc] ;  /* 0x0004bc00011b7983 */ /* 0x000ee20000300800 */
[----:B------:R-:W-:-:S03]  /*3d720*/  ISETP.LT.AND P3, PT, R13, c[0x0][0x17c], !P0 ;  /* 0x00005f000d007a0c */ /* 0x000fc60004761270 */
[----:B------:R-:W3:Y:S01]  /*3d730*/  LDL.LU R20, [R1+0x68] ;  /* 0x0000680001147983 */ /* 0x000ee20000300800 */
[----:B------:R-:W-:-:S03]  /*3d740*/  IMAD R12, R28, 0x2, R3 ;  /* 0x000000021c0c7824 */ /* 0x000fc600078e0203 */
[----:B------:R-:W3:Y:S04]  /*3d750*/  LDL.LU R17, [R1+0x38] ;  /* 0x0000380001117983 */ /* 0x000ee80000300800 */
[----:B------:R-:W3:Y:S04]  /*3d760*/  LDL.LU R13, [R1+0x4c0] ;  /* 0x0004c000010d7983 */ /* 0x000ee80000300800 */
[----:B--2---:R1:W-:Y:S02]  /*3d770*/  @P1 STG.E [R4.64], R24 ;  /* 0x0000001804001986 */ /* 0x0043e4000c101906 */
[----:B-1----:R-:W-:-:S02]  /*3d780*/  LEA R4, P1, R3, R2, 0x2 ;  /* 0x0000000203047211 */ /* 0x002fc400078210ff */
[----:B------:R-:W2:Y:S02]  /*3d790*/  LDL.LU R24, [R1+0x4c4] ;  /* 0x0004c40001187983 */ /* 0x000ea40000300800 */
[----:B------:R-:W-:Y:S02]  /*3d7a0*/  LEA.HI.X.SX32 R5, R3, R0, 0x2, P1 ;  /* 0x0000000003057211 */ /* 0x000fe400008f16ff */
[----:B----4-:R1:W-:Y:S04]  /*3d7b0*/  @P5 STG.E [R8.64], R25 ;  /* 0x0000001908005986 */ /* 0x0103e8000c101906 */
[----:B-1----:R-:W4:Y:S04]  /*3d7c0*/  LDL.LU R25, [R1+0x28] ;  /* 0x0000280001197983 */ /* 0x002f280000300800 */
[----:B------:R-:W2:Y:S01]  /*3d7d0*/  LDL.LU R3, [R1+0x4b0] ;  /* 0x0004b00001037983 */ /* 0x000ea20000300800 */
[----:B---3--:R-:W-:-:S03]  /*3d7e0*/  ISETP.LT.AND P1, PT, R26, c[0x0][0x17c], !P0 ;  /* 0x00005f001a007a0c */ /* 0x008fc60004721270 */
[----:B------:R-:W3:Y:S04]  /*3d7f0*/  LDL.LU R26, [R1+0x4c8] ;  /* 0x0004c800011a7983 */ /* 0x000ee80000300800 */
[----:B------:R1:W-:Y:S01]  /*3d800*/  @P2 STG.E [R4.64], R16 ;  /* 0x0000001004002986 */ /* 0x0003e2000c101906 */
[----:B------:R-:W-:-:S03]  /*3d810*/  LEA R8, P6, R12, R2, 0x2 ;  /* 0x000000020c087211 */ /* 0x000fc600078c10ff */
[----:B-1----:R-:W3:Y:S01]  /*3d820*/  LDL.LU R16, [R1+0x4cc] ;  /* 0x0004cc0001107983 */ /* 0x002ee20000300800 */
[----:B------:R-:W-:-:S05]  /*3d830*/  LEA.HI.X.SX32 R9, R12, R0, 0x2, P6 ;  /* 0x000000000c097211 */ /* 0x000fca00030f16ff */
[----:B------:R-:W-:Y:S01]  /*3d840*/  @P4 STG.E [R8.64], R6 ;  /* 0x0000000608004986 */ /* 0x000fe2000c101906 */
[----:B--2---:R-:W-:Y:S01]  /*3d850*/  ISETP.LT.AND P5, PT, R3, c[0x0][0x17c], !P0 ;  /* 0x00005f0003007a0c */ /* 0x004fe200047a1270 */
[----:B------:R-:W-:-:S05]  /*3d860*/  IMAD R3, R28, 0x2, R12 ;  /* 0x000000021c037824 */ /* 0x000fca00078e020c */
[----:B------:R-:W-:-:S04]  /*3d870*/  LEA R4, P2, R3, R2, 0x2 ;  /* 0x0000000203047211 */ /* 0x000fc800078410ff */
[----:B------:R-:W-:Y:S02]  /*3d880*/  LEA.HI.X.SX32 R5, R3, R0, 0x2, P2 ;  /* 0x0000000003057211 */ /* 0x000fe400010f16ff */
[----:B------:R-:W-:Y:S02]  /*3d890*/  ISETP.LT.AND P2, PT, R27, c[0x0][0x17c], !P0 ;  /* 0x00005f001b007a0c */ /* 0x000fe40004741270 */
[----:B------:R-:W2:Y:S04]  /*3d8a0*/  LDL.LU R27, [R1+0x4d0] ;  /* 0x0004d000011b7983 */ /* 0x000ea80000300800 */
[----:B------:R1:W-:Y:S04]  /*3d8b0*/  @P3 STG.E [R4.64], R20 ;  /* 0x0000001404003986 */ /* 0x0003e8000c101906 */
[----:B-1----:R-:W2:Y:S01]  /*3d8c0*/  LDL.LU R20, [R1+0x4d4] ;  /* 0x0004d40001147983 */ /* 0x002ea20000300800 */
[----:B------:R-:W-:-:S04]  /*3d8d0*/  IMAD R12, R28, 0x2, R3 ;  /* 0x000000021c0c7824 */ /* 0x000fc800078e0203 */
[----:B------:R-:W-:Y:S01]  /*3d8e0*/  IMAD R3, R28, 0x2, R12 ;  /* 0x000000021c037824 */ /* 0x000fe200078e020c */
[----:B------:R-:W-:-:S03]  /*3d8f0*/  LEA R8, P6, R12, R2, 0x2 ;  /* 0x000000020c087211 */ /* 0x000fc600078c10ff */
[----:B------:R-:W-:Y:S01]  /*3d900*/  IMAD R6, R28, 0x2, R3 ;  /* 0x000000021c067824 */ /* 0x000fe200078e0203 */
[C---:B------:R-:W-:Y:S02]  /*3d910*/  LEA R4, P3, R3.reuse, R2, 0x2 ;  /* 0x0000000203047211 */ /* 0x040fe400078610ff */
[-C--:B------:R-:W-:Y:S02]  /*3d920*/  LEA.HI.X.SX32 R9, R12, R0.reuse, 0x2, P6 ;  /* 0x000000000c097211 */ /* 0x080fe400030f16ff */
[----:B------:R-:W-:Y:S01]  /*3d930*/  LEA.HI.X.SX32 R5, R3, R0, 0x2, P3 ;  /* 0x0000000003057211 */ /* 0x000fe200018f16ff */
[----:B------:R-:W-:Y:S01]  /*3d940*/  IMAD R3, R28, 0x2, R6 ;  /* 0x000000021c037824 */ /* 0x000fe200078e0206 */
[----:B------:R-:W-:Y:S01]  /*3d950*/  ISETP.LT.AND P4, PT, R21, c[0x0][0x17c], !P0 ;  /* 0x00005f0015007a0c */ /* 0x000fe20004781270 */
[----:B------:R1:W-:Y:S04]  /*3d960*/  @P5 STG.E [R8.64], R17 ;  /* 0x0000001108005986 */ /* 0x0003e8000c101906 */
[----:B----4-:R4:W-:Y:S01]  /*3d970*/  @P1 STG.E [R4.64], R25 ;  /* 0x0000001904001986 */ /* 0x0109e2000c101906 */
[----:B------:R-:W-:-:S03]  /*3d980*/  ISETP.LT.AND P5, PT, R13, c[0x0][0x17c], !P0 ;  /* 0x00005f000d007a0c */ /* 0x000fc600047a1270 */
[----:B------:R-:W2:Y:S01]  /*3d990*/  LDL.LU R12, [R1+0x4d8] ;  /* 0x0004d800010c7983 */ /* 0x000ea20000300800 */
[----:B-1----:R-:W-:-:S03]  /*3d9a0*/  LEA R8, P6, R6, R2, 0x2 ;  /* 0x0000000206087211 */ /* 0x002fc600078c10ff */
[----:B------:R-:W2:Y:S01]  /*3d9b0*/  LDL.LU R13, [R1+0x4dc] ;  /* 0x0004dc00010d7983 */ /* 0x000ea20000300800 */
[C---:B----4-:R-:W-:Y:S02]  /*3d9c0*/  LEA R4, P1, R3.reuse, R2, 0x2 ;  /* 0x0000000203047211 */ /* 0x050fe400078210ff */
[-C--:B------:R-:W-:Y:S01]  /*3d9d0*/  LEA.HI.X.SX32 R9, R6, R0.reuse, 0x2, P6 ;  /* 0x0000000006097211 */ /* 0x080fe200030f16ff */
[----:B------:R-:W-:Y:S01]  /*3d9e0*/  IMAD R6, R28, 0x2, R3 ;  /* 0x000000021c067824 */ /* 0x000fe200078e0203 */
[----:B------:R-:W-:Y:S02]  /*3d9f0*/  LEA.HI.X.SX32 R5, R3, R0, 0x2, P1 ;  /* 0x0000000003057211 */ /* 0x000fe400008f16ff */
[----:B------:R-:W-:Y:S01]  /*3da00*/  ISETP.LT.AND P3, PT, R24, c[0x0][0x17c], !P0 ;  /* 0x00005f0018007a0c */ /* 0x000fe20004761270 */
[----:B------:R1:W-:Y:S01]  /*3da10*/  @P4 STG.E [R8.64], R10 ;  /* 0x0000000a08004986 */ /* 0x0003e2000c101906 */
[----:B---3--:R-:W-:-:S03]  /*3da20*/  ISETP.LT.AND P1, PT, R16, c[0x0][0x17c], !P0 ;  /* 0x00005f0010007a0c */ /* 0x008fc60004721270 */
[----:B------:R-:W3:Y:S04]  /*3da30*/  LDL.LU R24, [R1+0x5c] ;  /* 0x00005c0001187983 */ /* 0x000ee80000300800 */
[----:B------:R4:W-:Y:S01]  /*3da40*/  @P2 STG.E [R4.64], R7 ;  /* 0x0000000704002986 */ /* 0x0009e2000c101906 */
[----:B-1----:R-:W-:-:S04]  /*3da50*/  LEA R8, P6, R6, R2, 0x2 ;  /* 0x0000000206087211 */ /* 0x002fc800078c10ff */
[----:B------:R-:W-:Y:S01]  /*3da60*/  LEA.HI.X.SX32 R9, R6, R0, 0x2, P6 ;  /* 0x0000000006097211 */ /* 0x000fe200030f16ff */
[----:B----4-:R-:W4:Y:S04]  /*3da70*/  LDL.LU R7, [R1+0xa10] ;  /* 0x000a100001077983 */ /* 0x010f280000300800 */
[----:B------:R-:W4:Y:S04]  /*3da80*/  LDL.LU R16, [R1+0x4c] ;  /* 0x00004c0001107983 */ /* 0x000f280000300800 */
[----:B------:R-:W4:Y:S01]  /*3da90*/  LDL.LU R17, [R1+0x4e0] ;  /* 0x0004e00001117983 */ /* 0x000f220000300800 */
[----:B------:R-:W-:-:S03]  /*3daa0*/  ISETP.LT.AND P4, PT, R26, c[0x0][0x17c], !P0 ;  /* 0x00005f001a007a0c */ /* 0x000fc60004781270 */
[----:B------:R-:W4:Y:S01]  /*3dab0*/  LDL.LU R25, [R1+0x4e4] ;  /* 0x0004e40001197983 */ /* 0x000f220000300800 */
[----:B------:R-:W-:-:S03]  /*3dac0*/  IMAD R3, R28, 0x2, R6 ;  /* 0x000000021c037824 */ /* 0x000fc600078e0206 */
[----:B------:R1:W-:Y:S04]  /*3dad0*/  @P5 STG.E [R8.64], R14 ;  /* 0x0000000e08005986 */ /* 0x0003e8000c101906 */
[----:B------:R-:W4:Y:S01]  /*3dae0*/  LDL.LU R26, [R1+0x7c] ;  /* 0x00007c00011a7983 */ /* 0x000f220000300800 */
[----:B------:R-:W-:-:S04]  /*3daf0*/  LEA R4, P2, R3, R2, 0x2 ;  /* 0x0000000203047211 */ /* 0x000fc800078410ff */
[----:B------:R-:W-:Y:S02]  /*3db00*/  LEA.HI.X.SX32 R5, R3, R0, 0x2, P2 ;  /* 0x0000000003057211 */ /* 0x000fe400010f16ff */
[----:B--2---:R-:W-:Y:S02]  /*3db10*/  ISETP.LT.AND P5, PT, R27, c[0x0][0x17c], !P0 ;  /* 0x00005f001b007a0c */ /* 0x004fe400047a1270 */
[----:B------:R-:W2:Y:S04]  /*3db20*/  LDL.LU R27, [R1+0x1c] ;  /* 0x00001c00011b7983 */ /* 0x000ea80000300800 */
[----:B------:R-:W2:Y:S01]  /*3db30*/  LDL.LU R21, [R1+0x4e8] ;  /* 0x0004e80001157983 */ /* 0x000ea20000300800 */
[----:B------:R-:W-:-:S03]  /*3db40*/  ISETP.LT.AND P2, PT, R20, c[0x0][0x17c], !P0 ;  /* 0x00005f0014007a0c */ /* 0x000fc60004741270 */
[----:B------:R-:W2:Y:S01]  /*3db50*/  LDL.LU R20, [R1+0x4ec] ;  /* 0x0004ec0001147983 */ /* 0x000ea20000300800 */
[----:B------:R-:W-:-:S04]  /*3db60*/  IMAD R6, R28, 0x2, R3 ;  /* 0x000000021c067824 */ /* 0x000fc800078e0203 */
[----:B------:R-:W-:Y:S01]  /*3db70*/  IMAD R3, R28, 0x2, R6 ;  /* 0x000000021c037824 */ /* 0x000fe200078e0206 */
[C---:B-1----:R-:W-:Y:S01]  /*3db80*/  LEA R8, P6, R6.reuse, R2, 0x2 ;  /* 0x0000000206087211 */ /* 0x042fe200078c10ff */
[----:B------:R1:W-:Y:S03]  /*3db90*/  @P3 STG.E [R4.64], R18 ;  /* 0x0000001204003986 */ /* 0x0003e6000c101906 */
        /* <DEDUP_REMOVED lines=8> */
[----:B------:R-:W2:Y:S01]  /*3dc20*/  LDL.LU R13, [R1+0x12c] ;  /* 0x00012c00010d7983 */ /* 0x000ea20000300800 */
[----:B------:R-:W-:Y:S01]  /*3dc30*/  LEA.HI.X.SX32 R9, R6, R0, 0x2, P6 ;  /* 0x0000000006097211 */ /* 0x000fe200030f16ff */
[----:B------:R-:W-:Y:S01]  /*3dc40*/  IMAD R6, R28, 0x2, R3 ;  /* 0x000000021c067824 */ /* 0x000fe200078e0203 */
[----:B------:R-:W-:Y:S01]  /*3dc50*/  ISETP.LT.AND P4, PT, R12, c[0x0][0x17c], !P0 ;  /* 0x00005f000c007a0c */ /* 0x000fe20004781270 */
[----:B---3--:R1:W-:Y:S04]  /*3dc60*/  @P1 STG.E [R4.64], R24 ;  /* 0x0000001804001986 */ /* 0x0083e8000c101906 */
[----:B-1----:R-:W3:Y:S01]  /*3dc70*/  LDL.LU R24, [R1+0x16c] ;  /* 0x00016c0001187983 */ /* 0x002ee20000300800 */
[----:B------:R-:W-:-:S03]  /*3dc80*/  LEA R4, P1, R3, R2, 0x2 ;  /* 0x0000000203047211 */ /* 0x000fc600078210ff */
[----:B------:R-:W3:Y:S01]  /*3dc90*/  LDL.LU R12, [R1+0x4f0] ;  /* 0x0004f000010c7983 */ /* 0x000ee20000300800 */
[----:B------:R-:W-:-:S03]  /*3dca0*/  LEA.HI.X.SX32 R5, R3, R0, 0x2, P1 ;  /* 0x0000000003057211 */ /* 0x000fc600008f16ff */
[----:B----4-:R1:W-:Y:S01]  /*3dcb0*/  @P5 STG.E [R8.64], R16 ;  /* 0x0000001008005986 */ /* 0x0103e2000c101906 */
[----:B------:R-:W-:Y:S01]  /*3dcc0*/  IMAD R3, R28, 0x2, R6 ;  /* 0x000000021c037824 */ /* 0x000fe200078e0206 */
[----:B------:R-:W-:Y:S02]  /*3dcd0*/  ISETP.LT.AND P1, PT, R25, c[0x0][0x17c], !P0 ;  /* 0x00005f0019007a0c */ /* 0x000fe40004721270 */
[----:B-1----:R-:W4:Y:S01]  /*3dce0*/  LDL.LU R16, [R1+0x4f4] ;  /* 0x0004f40001107983 */ /* 0x002f220000300800 */
[----:B------:R-:W-:-:S03]  /*3dcf0*/  LEA R8, P6, R6, R2, 0x2 ;  /* 0x0000000206087211 */ /* 0x000fc600078c10ff */
[----:B------:R-:W4:Y:S01]  /*3dd00*/  LDL.LU R25, [R1+0x1ac] ;  /* 0x0001ac0001197983 */ /* 0x000f220000300800 */
[----:B------:R-:W-:Y:S02]  /*3dd10*/  LEA.HI.X.SX32 R9, R6, R0, 0x2, P6 ;  /* 0x0000000006097211 */ /* 0x000fe400030f16ff */
[----:B------:R-:W-:Y:S01]  /*3dd20*/  ISETP.LT.AND P5, PT, R17, c[0x0][0x17c], !P0 ;  /* 0x00005f0011007a0c */ /* 0x000fe200047a1270 */
[----:B------:R1:W-:Y:S04]  /*3dd30*/  @P2 STG.E [R4.64], R26 ;  /* 0x0000001a04002986 */ /* 0x0003e8000c101906 */
[----:B-1----:R-:W4:Y:S01]  /*3dd40*/  LDL.LU R26, [R1+0x13c] ;  /* 0x00013c00011a7983 */ /* 0x002f220000300800 */
[----:B------:R-:W-:-:S03]  /*3dd50*/  LEA R4, P2, R3, R2, 0x2 ;  /* 0x0000000203047211 */ /* 0x000fc600078410ff */
[----:B------:R-:W4:Y:S01]  /*3dd60*/  LDL.LU R17, [R1+0x4f8] ;  /* 0x0004f80001117983 */ /* 0x000f220000300800 */
[----:B------:R-:W-:-:S03]  /*3dd70*/  LEA.HI.X.SX32 R5, R3, R0, 0x2, P2 ;  /* 0x0000000003057211 */ /* 0x000fc600010f16ff */
[----:B--2---:R1:W-:Y:S04]  /*3dd80*/  @P4 STG.E [R8.64], R27 ;  /* 0x0000001b08004986 */ /* 0x0043e8000c101906 */
[----:B-1----:R-:W2:Y:S01]  /*3dd90*/  LDL.LU R27, [R1+0x4fc] ;  /* 0x0004fc00011b7983 */ /* 0x002ea20000300800 */
[----:B------:R-:W-:-:S03]  /*3dda0*/  ISETP.LT.AND P2, PT, R20, c[0x0][0x17c], !P0 ;  /* 0x00005f0014007a0c */ /* 0x000fc60004741270 */
[----:B------:R-:W2:Y:S01]  /*3ddb0*/  LDL.LU R20, [R1+0x18c] ;  /* 0x00018c0001147983 */ /* 0x000ea20000300800 */
[----:B------:R-:W-:-:S05]  /*3ddc0*/  IMAD R6, R28, 0x2, R3 ;  /* 0x000000021c067824 */ /* 0x000fca00078e0203 */
[----:B------:R-:W-:Y:S01]  /*3ddd0*/  LEA R8, P6, R6, R2, 0x2 ;  /* 0x0000000206087211 */ /* 0x000fe200078c10ff */
[----:B------:R-:W-:-:S03]  /*3dde0*/  IMAD R3, R28, 0x2, R6 ;  /* 0x000000021c037824 */ /* 0x000fc600078e0206 */
[----:B------:R-:W-:Y:S01]  /*3ddf0*/  LEA.HI.X.SX32 R9, R6, R0, 0x2, P6 ;  /* 0x0000000006097211 */ /* 0x000fe200030f16ff */
[----:B------:R-:W-:Y:S01]  /*3de00*/  IMAD R6, R28, 0x2, R3 ;  /* 0x000000021c067824 */ /* 0x000fe200078e0203 */
[----:B------:R-:W-:Y:S01]  /*3de10*/  ISETP.LT.AND P4, PT, R21, c[0x0][0x17c], !P0 ;  /* 0x00005f0015007a0c */ /* 0x000fe20004781270 */
[----:B------:R1:W-:Y:S04]  /*3de20*/  @P3 STG.E [R4.64], R13 ;  /* 0x0000000d04003986 */ /* 0x0003e8000c101906 */
[----:B-1----:R-:W2:Y:S01]  /*3de30*/  LDL.LU R13, [R1+0x15c] ;  /* 0x00015c00010d7983 */ /* 0x002ea20000300800 */
[----:B------:R-:W-:-:S03]  /*3de40*/  LEA R4, P3, R3, R2, 0x2 ;  /* 0x0000000203047211 */ /* 0x000fc600078610ff */
[----:B------:R-:W2:Y:S01]  /*3de50*/  LDL.LU R21, [R1+0x500] ;  /* 0x0005000001157983 */ /* 0x000ea20000300800 */
[----:B------:R-:W-:Y:S01]  /*3de60*/  LEA.HI.X.SX32 R5, R3, R0, 0x2, P3 ;  /* 0x0000000003057211 */ /* 0x000fe200018f16ff */
[----:B------:R-:W-:Y:S02]  /*3de70*/  IMAD R3, R28, 0x2, R6 ;  /* 0x000000021c037824 */ /* 0x000fe400078e0206 */
[----:B---3--:R1:W-:Y:S04]  /*3de80*/  @P5 STG.E [R8.64], R24 ;  /* 0x0000001808005986 */ /* 0x0083e8000c101906 */
[----:B-1----:R-:W3:Y:S01]  /*3de90*/  LDL.LU R24, [R1+0x504] ;  /* 0x0005040001187983 */ /* 0x002ee20000300800 */
[----:B------:R-:W-:Y:S02]  /*3dea0*/  LEA R8, P6, R6, R2, 0x2 ;  /* 0x0000000206087211 */ /* 0x000fe400078c10ff */
[----:B----4-:R-:W-:-:S02]  /*3deb0*/  ISETP.LT.AND P3, PT, R16, c[0x0][0x17c], !P0 ;  /* 0x00005f0010007a0c */ /* 0x010fc40004761270 */
[----:B------:R-:W4:Y:S01]  /*3dec0*/  LDL.LU R16, [R1+0x14c] ;  /* 0x00014c0001107983 */ /* 0x000f220000300800 */
[----:B------:R-:W-:-:S03]  /*3ded0*/  LEA.HI.X.SX32 R9, R6, R0, 0x2, P6 ;  /* 0x0000000006097211 */ /* 0x000fc600030f16ff */
[----:B------:R1:W-:Y:S01]  /*3dee0*/  @P1 STG.E [R4.64], R25 ;  /* 0x0000001904001986 */ /* 0x0003e2000c101906 */
[----:B------:R-:W-:Y:S02]  /*3def0*/  ISETP.LT.AND P5, PT, R12, c[0x0][0x17c], !P0 ;  /* 0x00005f000c007a0c */ /* 0x000fe400047a1270 */
[C---:B-1----:R-:W-:Y:S01]  /*3df00*/  LEA R4, P1, R3.reuse, R2, 0x2 ;  /* 0x0000000203047211 */ /* 0x042fe200078210ff */
[----:B------:R-:W4:Y:S03]  /*3df10*/  LDL.LU R25, [R1+0x19c] ;  /* 0x00019c0001197983 */ /* 0x000f260000300800 */
[----:B------:R-:W-:Y:S01]  /*3df20*/  LEA.HI.X.SX32 R5, R3, R0, 0x2, P1 ;  /* 0x0000000003057211 */ /* 0x000fe200008f16ff */
[----:B------:R1:W-:Y:S04]  /*3df30*/  @P4 STG.E [R8.64], R26 ;  /* 0x0000001a08004986 */ /* 0x0003e8000c101906 */
[----:B------:R-:W4:Y:S04]  /*3df40*/  LDL.LU R12, [R1+0x508] ;  /* 0x00050800010c7983 */ /* 0x000f280000300800 */
[----:B-1----:R-:W4:Y:S01]  /*3df50*/  LDL.LU R26, [R1+0x50c] ;  /* 0x00050c00011a7983 */ /* 0x002f220000300800 */
[----:B--2---:R-:W-:-:S03]  /*3df60*/  ISETP.LT.AND P1, PT, R27, c[0x0][0x17c], !P0 ;  /* 0x00005f001b007a0c */ /* 0x004fc60004721270 */
[----:B------:R-:W2:Y:S04]  /*3df70*/  LDL.LU R27, [R1+0x17c] ;  /* 0x00017c00011b7983 */ /* 0x000ea80000300800 */
[----:B------:R1:W-:Y:S04]  /*3df80*/  @P2 STG.E [R4.64], R20 ;  /* 0x0000001404002986 */ /* 0x0003e8000c101906 */
[----:B-1----:R-:W2:Y:S01]  /*3df90*/  LDL.LU R20, [R1+0x10c] ;  /* 0x00010c0001147983 */ /* 0x002ea20000300800 */
[----:B------:R-:W-:-:S04]  /*3dfa0*/  IMAD R6, R28, 0x2, R3 ;  /* 0x000000021c067824 */ /* 0x000fc800078e0203 */
[----:B------:R-:W-:Y:S01]  /*3dfb0*/  IMAD R3, R28, 0x2, R6 ;  /* 0x000000021c037824 */ /* 0x000fe200078e0206 */
[----:B------:R-:W-:-:S04]  /*3dfc0*/  LEA R8, P6, R6, R2, 0x2 ;  /* 0x0000000206087211 */ /* 0x000fc800078c10ff */
[----:B------:R-:W-:Y:S01]  /*3dfd0*/  LEA.HI.X.SX32 R9, R6, R0, 0x2, P6 ;  /* 0x0000000006097211 */ /* 0x000fe200030f16ff */
[C---:B------:R-:W-:Y:S01]  /*3dfe0*/  IMAD R6, R28.reuse, 0x2, R3 ;  /* 0x000000021c067824 */ /* 0x040fe200078e0203 */
[----:B------:R-:W-:Y:S02]  /*3dff0*/  LEA R4, P2, R3, R2, 0x2 ;  /* 0x0000000203047211 */ /* 0x000fe400078410ff */
[----:B------:R-:W-:Y:S02]  /*3e000*/  ISETP.LT.AND P4, PT, R17, c[0x0][0x17c], !P0 ;  /* 0x00005f0011007a0c */ /* 0x000fe40004781270 */
[----:B------:R-:W2:Y:S01]  /*3e010*/  LDL.LU R17, [R1+0x510] ;  /* 0x0005100001117983 */ /* 0x000ea20000300800 */
[----:B------:R-:W-:Y:S01]  /*3e020*/  LEA.HI.X.SX32 R5, R3, R0, 0x2, P2 ;  /* 0x0000000003057211 */ /* 0x000fe200010f16ff */
[----:B------:R-:W-:Y:S02]  /*3e030*/  IMAD R3, R28, 0x2, R6 ;  /* 0x000000021c037824 */ /* 0x000fe400078e0206 */
[----:B------:R1:W-:Y:S01]  /*3e040*/  @P5 STG.E [R8.64], R13 ;  /* 0x0000000d08005986 */ /* 0x0003e2000c101906 */
[----:B------:R-:W-:-:S03]  /*3e050*/  ISETP.LT.AND P5, PT, R21, c[0x0][0x17c], !P0 ;  /* 0x00005f0015007a0c */ /* 0x000fc600047a1270 */
[----:B-1----:R-:W2:Y:S01]  /*3e060*/  LDL.LU R13, [R1+0x514] ;  /* 0x00051400010d7983 */ /* 0x002ea20000300800 */
[----:B------:R-:W-:-:S04]  /*3e070*/  LEA R8, P6, R6, R2, 0x2 ;  /* 0x0000000206087211 */ /* 0x000fc800078c10ff */
[----:B------:R-:W-:Y:S02]  /*3e080*/  LEA.HI.X.SX32 R9, R6, R0, 0x2, P6 ;  /* 0x0000000006097211 */ /* 0x000fe400030f16ff */
[----:B---3--:R-:W-:Y:S02]  /*3e090*/  ISETP.LT.AND P2, PT, R24, c[0x0][0x17c], !P0 ;  /* 0x00005f0018007a0c */ /* 0x008fe40004741270 */
[----:B------:R-:W3:Y:S01]  /*3e0a0*/  LDL.LU R24, [R1+0x11c] ;  /* 0x00011c0001187983 */ /* 0x000ee20000300800 */
[----:B------:R-:W-:-:S03]  /*3e0b0*/  IMAD R6, R28, 0x2, R3 ;  /* 0x000000021c067824 */ /* 0x000fc600078e0203 */
[----:B----4-:R1:W-:Y:S04]  /*3e0c0*/  @P3 STG.E [R4.64], R16 ;  /* 0x0000001004003986 */ /* 0x0103e8000c101906 */
[----:B-1----:R-:W4:Y:S01]  /*3e0d0*/  LDL.LU R16, [R1+0x9c] ;  /* 0x00009c0001107983 */ /* 0x002f220000300800 */
[----:B------:R-:W-:-:S03]  /*3e0e0*/  LEA R4, P3, R3, R2, 0x2 ;  /* 0x0000000203047211 */ /* 0x000fc600078610ff */
[----:B------:R-:W4:Y:S01]  /*3e0f0*/  LDL.LU R21, [R1+0x518] ;  /* 0x0005180001157983 */ /* 0x000f220000300800 */
[----:B------:R-:W-:-:S03]  /*3e100*/  LEA.HI.X.SX32 R5, R3, R0, 0x2, P3 ;  /* 0x0000000003057211 */ /* 0x000fc600018f16ff */
[----:B------:R1:W-:Y:S04]  /*3e110*/  @P4 STG.E [R8.64], R25 ;  /* 0x0000001908004986 */ /* 0x0003e8000c101906 */
[----:B-1----:R-:W4:Y:S01]  /*3e120*/  LDL.LU R25, [R1+0x51c] ;  /* 0x00051c0001197983 */ /* 0x002f220000300800 */
[----:B------:R-:W-:Y:S02]  /*3e130*/  LEA R8, P6, R6, R2, 0x2 ;  /* 0x0000000206087211 */ /* 0x000fe400078c10ff */
[----:B------:R-:W-:Y:S02]  /*3e140*/  ISETP.LT.AND P3, PT, R26, c[0x0][0x17c], !P0 ;  /* 0x00005f001a007a0c */ /* 0x000fe40004761270 */
[----:B------:R-:W4:Y:S01]  /*3e150*/  LDL.LU R26, [R1+0xfc] ;  /* 0x0000fc00011a7983 */ /* 0x000f220000300800 */
[----:B------:R-:W-:-:S02]  /*3e160*/  LEA.HI.X.SX32 R9, R6, R0, 0x2, P6 ;  /* 0x0000000006097211 */ /* 0x000fc400030f16ff */
[----:B------:R-:W-:Y:S01]  /*3e170*/  ISETP.LT.AND P4, PT, R12, c[0x0][0x17c], !P0 ;  /* 0x00005f000c007a0c */ /* 0x000fe20004781270 */
[----:B--2---:R1:W-:Y:S04]  /*3e180*/  @P1 STG.E [R4.64], R27 ;  /* 0x0000001b04001986 */ /* 0x0043e8000c101906 */
[----:B-1----:R-:W2:Y:S04]  /*3e190*/  LDL.LU R27, [R1+0xec] ;  /* 0x0000ec00011b7983 */ /* 0x002ea80000300800 */
[----:B------:R1:W-:Y:S04]  /*3e1a0*/  @P5 STG.E [R8.64], R20 ;  /* 0x0000001408005986 */ /* 0x0003e8000c101906 */
[----:B------:R-:W2:Y:S04]  /*3e1b0*/  LDL.LU R12, [R1+0x520] ;  /* 0x00052000010c7983 */ /* 0x000ea80000300800 */
[----:B-1----:R-:W2:Y:S01]  /*3e1c0*/  LDL.LU R20, [R1+0x524] ;  /* 0x0005240001147983 */ /* 0x002ea20000300800 */
[----:B------:R-:W-:-:S04]  /*3e1d0*/  IMAD R3, R28, 0x2, R6 ;  /* 0x000000021c037824 */ /* 0x000fc800078e0206 */
[C---:B------:R-:W-:Y:S01]  /*3e1e0*/  IMAD R6, R28.reuse, 0x2, R3 ;  /* 0x000000021c067824 */ /* 0x040fe200078e0203 */
[----:B------:R-:W-:Y:S02]  /*3e1f0*/  LEA R4, P1, R3, R2, 0x2 ;  /* 0x0000000203047211 */ /* 0x000fe400078210ff */
[----:B------:R-:W-:Y:S02]  /*3e200*/  ISETP.LT.AND P5, PT, R17, c[0x0][0x17c], !P0 ;  /* 0x00005f0011007a0c */ /* 0x000fe400047a1270 */
[----:B------:R-:W-:Y:S01]  /*3e210*/  LEA.HI.X.SX32 R5, R3, R0, 0x2, P1 ;  /* 0x0000000003057211 */ /* 0x000fe200008f16ff */
[----:B------:R-:W-:Y:S01]  /*3e220*/  IMAD R3, R28, 0x2, R6 ;  /* 0x000000021c037824 */ /* 0x000fe200078e0206 */
[C---:B------:R-:W-:Y:S01]  /*3e230*/  LEA R8, P6, R6.reuse, R2, 0x2 ;  /* 0x0000000206087211 */ /* 0x040fe200078c10ff */
[----:B------:R-:W2:Y:S03]  /*3e240*/  LDL.LU R17, [R1+0xdc] ;  /* 0x0000dc0001117983 */ /* 0x000ea60000300800 */
[----:B------:R-:W-:Y:S01]  /*3e250*/  LEA.HI.X.SX32 R9, R6, R0, 0x2, P6 ;  /* 0x0000000006097211 */ /* 0x000fe200030f16ff */
[----:B------:R-:W-:Y:S01]  /*3e260*/  IMAD R6, R28, 0x2, R3 ;  /* 0x000000021c067824 */ /* 0x000fe200078e0203 */
[----:B------:R-:W-:-:S02]  /*3e270*/  ISETP.LT.AND P1, PT, R13, c[0x0][0x17c], !P0 ;  /* 0x00005f000d007a0c */ /* 0x000fc40004721270 */
[----:B------:R-:W2:Y:S04]  /*3e280*/  LDL.LU R13, [R1+0xcc] ;  /* 0x0000cc00010d7983 */ /* 0x000ea80000300800 */
[----:B---3--:R1:W-:Y:S04]  /*3e290*/  @P2 STG.E [R4.64], R24 ;  /* 0x0000001804002986 */ /* 0x0083e8000c101906 */
[----:B-1----:R-:W3:Y:S01]  /*3e2a0*/  LDL.LU R24, [R1+0x528] ;  /* 0x0005280001187983 */ /* 0x002ee20000300800 */
[----:B------:R-:W-:-:S03]  /*3e2b0*/  LEA R4, P2, R3, R2, 0x2 ;  /* 0x0000000203047211 */ /* 0x000fc600078410ff */
[----:B----4-:R1:W-:Y:S01]  /*3e2c0*/  @P4 STG.E [R8.64], R16 ;  /* 0x0000001008004986 */ /* 0x0103e2000c101906 */
[----:B------:R-:W-:Y:S02]  /*3e2d0*/  LEA.HI.X.SX32 R5, R3, R0, 0x2, P2 ;  /* 0x0000000003057211 */ /* 0x000fe400010f16ff */
[----:B------:R-:W-:Y:S01]  /*3e2e0*/  ISETP.LT.AND P4, PT, R21, c[0x0][0x17c], !P0 ;  /* 0x00005f0015007a0c */ /* 0x000fe20004781270 */
[----:B------:R-:W-:Y:S01]  /*3e2f0*/  IMAD R3, R28, 0x2, R6 ;  /* 0x000000021c037824 */ /* 0x000fe200078e0206 */
[C---:B-1----:R-:W-:Y:S01]  /*3e300*/  LEA R8, P6, R6.reuse, R2, 0x2 ;  /* 0x0000000206087211 */ /* 0x042fe200078c10ff */
[----:B------:R-:W4:Y:S03]  /*3e310*/  LDL.LU R16, [R1+0x52c] ;  /* 0x00052c0001107983 */ /* 0x000f260000300800 */
[----:B------:R-:W-:Y:S01]  /*3e320*/  LEA.HI.X.SX32 R9, R6, R0, 0x2, P6 ;  /* 0x0000000006097211 */ /* 0x000fe200030f16ff */
[----:B------:R-:W4:Y:S01]  /*3e330*/  LDL.LU R21, [R1+0xbc] ;  /* 0x0000bc0001157983 */ /* 0x000f220000300800 */
[----:B------:R-:W-:-:S03]  /*3e340*/  ISETP.LT.AND P2, PT, R25, c[0x0][0x17c], !P0 ;  /* 0x00005f0019007a0c */ /* 0x000fc60004741270 */
[----:B------:R-:W4:Y:S04]  /*3e350*/  LDL.LU R25, [R1+0xac] ;  /* 0x0000ac0001197983 */ /* 0x000f280000300800 */
[----:B------:R1:W-:Y:S04]  /*3e360*/  @P3 STG.E [R4.64], R26 ;  /* 0x0000001a04003986 */ /* 0x0003e8000c101906 */
[----:B-1----:R-:W4:Y:S01]  /*3e370*/  LDL.LU R26, [R1+0x530] ;  /* 0x00053000011a7983 */ /* 0x002f220000300800 */
[----:B------:R-:W-:-:S04]  /*3e380*/  LEA R4, P3, R3, R2, 0x2 ;  /* 0x0000000203047211 */ /* 0x000fc800078610ff */
[----:B------:R-:W-:Y:S01]  /*3e390*/  LEA.HI.X.SX32 R5, R3, R0, 0x2, P3 ;  /* 0x0000000003057211 */ /* 0x000fe200018f16ff */
        /* <DEDUP_REMOVED lines=8> */
[----:B------:R1:W-:Y:S01]  /*3e420*/  @P1 STG.E [R4.64], R17 ;  /* 0x0000001104001986 */ /* 0x0003e2000c101906 */
[----:B------:R-:W-:Y:S01]  /*3e430*/  IMAD R6, R28, 0x2, R3 ;  /* 0x000000021c067824 */ /* 0x000fe200078e0203 */
[----:B------:R-:W-:Y:S02]  /*3e440*/  ISETP.LT.AND P5, PT, R12, c[0x0][0x17c], !P0 ;  /* 0x00005f000c007a0c */ /* 0x000fe400047a1270 */
[C---:B-1----:R-:W-:Y:S01]  /*3e450*/  LEA R4, P1, R3.reuse, R2, 0x2 ;  /* 0x0000000203047211 */ /* 0x042fe200078210ff */
[----:B------:R-:W2:Y:S04]  /*3e460*/  LDL.LU R17, [R1+0x53c] ;  /* 0x00053c0001117983 */ /* 0x000ea80000300800 */
[----:B------:R1:W-:Y:S01]  /*3e470*/  @P4 STG.E [R8.64], R13 ;  /* 0x0000000d08004986 */ /* 0x0003e2000c101906 */
[----:B------:R-:W-:Y:S01]  /*3e480*/  LEA.HI.X.SX32 R5, R3, R0, 0x2, P1 ;  /* 0x0000000003057211 */ /* 0x000fe200008f16ff */
[----:B------:R-:W-:-:S02]  /*3e490*/  IMAD R3, R28, 0x2, R6 ;  /* 0x000000021c037824 */ /* 0x000fc400078e0206 */
[----:B-1----:R-:W2:Y:S01]  /*3e4a0*/  LDL.LU R13, [R1+0x538] ;  /* 0x00053800010d7983 */ /* 0x002ea20000300800 */
[----:B------:R-:W-:-:S04]  /*3e4b0*/  LEA R8, P6, R6, R2, 0x2 ;  /* 0x0000000206087211 */ /* 0x000fc800078c10ff */
[----:B------:R-:W-:Y:S02]  /*3e4c0*/  LEA.HI.X.SX32 R9, R6, R0, 0x2, P6 ;  /* 0x0000000006097211 */ /* 0x000fe400030f16ff */
[----:B---3--:R-:W-:Y:S02]  /*3e4d0*/  ISETP.LT.AND P4, PT, R24, c[0x0][0x17c], !P0 ;  /* 0x00005f0018007a0c */ /* 0x008fe40004781270 */
[----:B------:R-:W3:Y:S01]  /*3e4e0*/  LDL.LU R24, [R1+0x6c] ;  /* 0x00006c0001187983 */ /* 0x000ee20000300800 */
[----:B----4-:R-:W-:-:S03]  /*3e4f0*/  ISETP.LT.AND P1, PT, R16, c[0x0][0x17c], !P0 ;  /* 0x00005f0010007a0c */ /* 0x010fc60004721270 */
[----:B------:R-:W4:Y:S04]  /*3e500*/  LDL.LU R16, [R1+0x3c] ;  /* 0x00003c0001107983 */ /* 0x000f280000300800 */
[----:B------:R1:W-:Y:S04]  /*3e510*/  @P2 STG.E [R4.64], R21 ;  /* 0x0000001504002986 */ /* 0x0003e8000c101906 */
[----:B------:R1:W-:Y:S02]  /*3e520*/  @P5 STG.E [R8.64], R25 ;  /* 0x0000001908005986 */ /* 0x0003e4000c101906 */
[----:B-1----:R-:W-:-:S04]  /*3e530*/  LEA R4, P2, R3, R2, 0x2 ;  /* 0x0000000203047211 */ /* 0x002fc800078410ff */
[----:B------:R-:W-:Y:S01]  /*3e540*/  LEA.HI.X.SX32 R5, R3, R0, 0x2, P2 ;  /* 0x0000000003057211 */ /* 0x000fe200010f16ff */
[----:B------:R-:W4:Y:S01]  /*3e550*/  LDL.LU R25, [R1+0x544] ;  /* 0x0005440001197983 */ /* 0x000f220000300800 */
[----:B------:R-:W-:-:S03]  /*3e560*/  ISETP.LT.AND P2, PT, R26, c[0x0][0x17c], !P0 ;  /* 0x00005f001a007a0c */ /* 0x000fc60004741270 */
[----:B------:R-:W4:Y:S01]  /*3e570*/  LDL.LU R26, [R1+0x540] ;  /* 0x00054000011a7983 */ /* 0x000f220000300800 */
[----:B--2---:R-:W-:-:S03]  /*3e580*/  ISETP.LT.AND P5, PT, R27, c[0x0][0x17c], !P0 ;  /* 0x00005f001b007a0c */ /* 0x004fc600047a1270 */
[----:B------:R-:W2:Y:S04]  /*3e590*/  LDL.LU R27, [R1+0x41c] ;  /* 0x00041c00011b7983 */ /* 0x000ea80000300800 */
[----:B------:R1:W-:Y:S04]  /*3e5a0*/  @P3 STG.E [R4.64], R20 ;  /* 0x0000001404003986 */ /* 0x0003e8000c101906 */
[----:B-1----:R-:W2:Y:S01]  /*3e5b0*/  LDL.LU R20, [R1+0x2c] ;  /* 0x00002c0001147983 */ /* 0x002ea20000300800 */
[----:B------:R-:W-:-:S04]  /*3e5c0*/  IMAD R6, R28, 0x2, R3 ;  /* 0x000000021c067824 */ /* 0x000fc800078e0203 */
[----:B------:R-:W-:Y:S01]  /*3e5d0*/  IMAD R10, R28, 0x2, R6 ;  /* 0x000000021c0a7824 */ /* 0x000fe200078e0206 */
[----:B------:R-:W-:-:S03]  /*3e5e0*/  LEA R8, P6, R6, R2, 0x2 ;  /* 0x0000000206087211 */ /* 0x000fc600078c10ff */
[----:B------:R-:W-:Y:S01]  /*3e5f0*/  IMAD R12, R28, 0x2, R10 ;  /* 0x000000021c0c7824 */ /* 0x000fe200078e020a */
[----:B------:R-:W-:-:S03]  /*3e600*/  LEA.HI.X.SX32 R9, R6, R0, 0x2, P6 ;  /* 0x0000000006097211 */ /* 0x000fc600030f16ff */
[----:B------:R-:W-:Y:S01]  /*3e610*/  IMAD R3, R28, 0x2, R12 ;  /* 0x000000021c037824 */ /* 0x000fe200078e020c */
[C---:B------:R-:W-:Y:S01]  /*3e620*/  LEA R4, P3, R10.reuse, R2, 0x2 ;  /* 0x000000020a047211 */ /* 0x040fe200078610ff */
[----:B------:R1:W-:Y:S03]  /*3e630*/  @P4 STG.E [R8.64], R7 ;  /* 0x0000000708004986 */ /* 0x0003e6000c101906 */
[----:B------:R-:W-:Y:S02]  /*3e640*/  LEA.HI.X.SX32 R5, R10, R0, 0x2, P3 ;  /* 0x000000000a057211 */ /* 0x000fe400018f16ff */
[----:B------:R-:W-:Y:S01]  /*3e650*/  LEA R6, P6, R12, R2, 0x2 ;  /* 0x000000020c067211 */ /* 0x000fe200078c10ff */
[----:B-1----:R-:W-:-:S04]  /*3e660*/  IMAD R9, R28, 0x2, R3 ;  /* 0x000000021c097824 */ /* 0x002fc800078e0203 */
[----:B------:R-:W-:Y:S01]  /*3e670*/  IMAD R10, R28, 0x2, R9 ;  /* 0x000000021c0a7824 */ /* 0x000fe200078e0209 */
[----:B------:R-:W-:-:S03]  /*3e680*/  ISETP.LT.AND P3, PT, R13, c[0x0][0x17c], !P0 ;  /* 0x00005f000d007a0c */ /* 0x000fc60004761270 */
[----:B------:R-:W-:Y:S01]  /*3e690*/  IMAD R13, R28, 0x2, R10 ;  /* 0x000000021c0d7824 */ /* 0x000fe200078e020a */
[----:B------:R-:W-:-:S03]  /*3e6a0*/  LEA.HI.X.SX32 R7, R12, R0, 0x2, P6 ;  /* 0x000000000c077211 */ /* 0x000fc600030f16ff */
[----:B------:R-:W-:Y:S01]  /*3e6b0*/  IMAD R21, R28, 0x2, R13 ;  /* 0x000000021c157824 */ /* 0x000fe200078e020d */
[----:B---3--:R1:W-:Y:S01]  /*3e6c0*/  @P1 STG.E [R4.64], R24 ;  /* 0x0000001804001986 */ /* 0x0083e2000c101906 */
[----:B------:R-:W-:Y:S02]  /*3e6d0*/  ISETP.LT.AND P4, PT, R17, c[0x0][0x17c], !P0 ;  /* 0x00005f0011007a0c */ /* 0x000fe40004781270 */
[----:B-1----:R-:W-:-:S04]  /*3e6e0*/  LEA R4, P1, R3, R2, 0x2 ;  /* 0x0000000203047211 */ /* 0x002fc800078210ff */
[----:B------:R-:W-:Y:S01]  /*3e6f0*/  LEA.HI.X.SX32 R5, R3, R0, 0x2, P1 ;  /* 0x0000000003057211 */ /* 0x000fe200008f16ff */
[----:B------:R-:W-:Y:S01]  /*3e700*/  IMAD R3, R28, 0x2, R21 ;  /* 0x000000021c037824 */ /* 0x000fe200078e0215 */
[----:B----4-:R1:W-:Y:S01]  /*3e710*/  @P2 STG.E [R6.64], R16 ;  /* 0x0000001006002986 */ /* 0x0103e2000c101906 */
[----:B------:R-:W-:-:S04]  /*3e720*/  LEA R8, P2, R9, R2, 0x2 ;  /* 0x0000000209087211 */ /* 0x000fc800078410ff */
[----:B------:R-:W-:Y:S02]  /*3e730*/  LEA.HI.X.SX32 R9, R9, R0, 0x2, P2 ;  /* 0x0000000009097211 */ /* 0x000fe400010f16ff */
[CC--:B-1----:R-:W-:Y:S02]  /*3e740*/  LEA R6, P6, R10.reuse, R2.reuse, 0x2 ;  /* 0x000000020a067211 */ /* 0x0c2fe400078c10ff */
[----:B------:R-:W-:Y:S02]  /*3e750*/  LEA R16, P1, R13, R2, 0x2 ;  /* 0x000000020d107211 */ /* 0x000fe400078210ff */
[----:B------:R-:W-:Y:S02]  /*3e760*/  LEA.HI.X.SX32 R7, R10, R0, 0x2, P6 ;  /* 0x000000000a077211 */ /* 0x000fe400030f16ff */
[----:B------:R-:W-:Y:S02]  /*3e770*/  LEA R12, P6, R3, R2, 0x2 ;  /* 0x00000002030c7211 */ /* 0x000fe400078c10ff */
[----:B------:R-:W-:-:S02]  /*3e780*/  LEA.HI.X.SX32 R17, R13, R0, 0x2, P1 ;  /* 0x000000000d117211 */ /* 0x000fc400008f16ff */
[----:B------:R-:W-:Y:S02]  /*3e790*/  ISETP.LT.AND P2, PT, R25, c[0x0][0x17c], !P0 ;  /* 0x00005f0019007a0c */ /* 0x000fe40004741270 */
[----:B------:R-:W-:Y:S02]  /*3e7a0*/  ISETP.LT.AND P1, PT, R26, c[0x0][0x17c], !P0 ;  /* 0x00005f001a007a0c */ /* 0x000fe40004721270 */
[----:B------:R-:W-:Y:S02]  /*3e7b0*/  LEA.HI.X.SX32 R13, R3, R0, 0x2, P6 ;  /* 0x00000000030d7211 */ /* 0x000fe400030f16ff */
[----:B------:R-:W-:-:S04]  /*3e7c0*/  LEA R2, P6, R21, R2, 0x2 ;  /* 0x0000000215027211 */ /* 0x000fc800078c10ff */
[----:B------:R-:W-:Y:S02]  /*3e7d0*/  LEA.HI.X.SX32 R3, R21, R0, 0x2, P6 ;  /* 0x0000000015037211 */ /* 0x000fe400030f16ff */
[----:B--2---:R-:W-:Y:S01]  /*3e7e0*/  ISETP.LT.AND P0, PT, R27, c[0x0][0x17c], !P0 ;  /* 0x00005f001b007a0c */ /* 0x004fe20004701270 */
[----:B------:R1:W-:Y:S04]  /*3e7f0*/  @P5 STG.E [R4.64], R20 ;  /* 0x0000001404005986 */ /* 0x0003e8000c101906 */
[----:B------:R1:W-:Y:S04]  /*3e800*/  @P4 STG.E [R8.64], R11 ;  /* 0x0000000b08004986 */ /* 0x0003e8000c101906 */
[----:B------:R1:W-:Y:S04]  /*3e810*/  @P3 STG.E [R6.64], R29 ;  /* 0x0000001d06003986 */ /* 0x0003e8000c101906 */
[----:B------:R1:W-:Y:S04]  /*3e820*/  @P2 STG.E [R16.64], R15 ;  /* 0x0000000f10002986 */ /* 0x0003e8000c101906 */
[----:B------:R1:W-:Y:S01]  /*3e830*/  @P1 STG.E [R2.64], R19 ;  /* 0x0000001302001986 */ /* 0x0003e2000c101906 */
[----:B------:R-:W-:Y:S05]  /*3e840*/  @!P0 EXIT ;  /* 0x000000000000894d */ /* 0x000fea0003800000 */
[----:B------:R-:W-:Y:S01]  /*3e850*/  STG.E [R12.64], R23 ;  /* 0x000000170c007986 */ /* 0x000fe2000c101906 */
[----:B------:R-:W-:Y:S05]  /*3e860*/  EXIT ;  /* 0x000000000000794d */ /* 0x000fea0003800000 */
.L_x_2:
[----:B------:R-:W-:-:S00]  /*3e870*/  BRA `(.L_x_2) ;  /* 0xfffffff000007947 */ /* 0x000fc0000383ffff */
[----:B------:R-:W-:-:S00]  /*3e880*/  NOP ;  /* 0x0000000000007918 */ /* 0x000fc00000000000 */
[----:B------:R-:W-:-:S00]  /*3e890*/  NOP ;  /* 0x0000000000007918 */ /* 0x000fc00000000000 */
[----:B------:R-:W-:-:S00]  /*3e8a0*/  NOP ;  /* 0x0000000000007918 */ /* 0x000fc00000000000 */
[----:B------:R-:W-:-:S00]  /*3e8b0*/  NOP ;  /* 0x0000000000007918 */ /* 0x000fc00000000000 */
[----:B------:R-:W-:-:S00]  /*3e8c0*/  NOP ;  /* 0x0000000000007918 */ /* 0x000fc00000000000 */
[----:B------:R-:W-:-:S00]  /*3e8d0*/  NOP ;  /* 0x0000000000007918 */ /* 0x000fc00000000000 */
[----:B------:R-:W-:-:S00]  /*3e8e0*/  NOP ;  /* 0x0000000000007918 */ /* 0x000fc00000000000 */
[----:B------:R-:W-:-:S00]  /*3e8f0*/  NOP ;  /* 0x0000000000007918 */ /* 0x000fc00000000000 */
.L_x_3:


//--------------------- .nv.shared.matmul_kernel  --------------------------
	.section	.nv.shared.matmul_kernel,"aw",@nobits
	.sectionflags	@""
	.align	16
